	.target	sm_100a

	.elftype	@"ET_EXEC"


//--------------------- .note.nv.tkinfo           --------------------------
	.section	.note.nv.tkinfo,"",@"SHT_NOTE"
	.sectionflags	@"SHF_NOTE_NV_TKINFO"
	.tkinfo
        /*0018*/ 	.word	0x00000002
        /*0030*/ 	.string	""
        /*0030*/ 	.string	"ptxas"
        /*0030*/ 	.string	"Cuda compilation tools, release 13.0, V13.0.88"
        /*0030*/ 	.string	"Build cuda_13.0.r13.0/compiler.36424714_0"
        /*0030*/ 	.string	"-arch sm_100a -m 64 "



//--------------------- .note.nv.cuinfo           --------------------------
	.section	.note.nv.cuinfo,"",@"SHT_NOTE"
	.sectionflags	@"SHF_NOTE_NV_CUINFO"
        /*0018*/ 	.short	0x0002
        /*001a*/ 	.short	0x0064
        /*001c*/ 	.short	0x0082
	.zero		2


//--------------------- .nv.info                  --------------------------
	.section	.nv.info,"",@"SHT_CUDA_INFO"
	.align	4


	//----- nvinfo : EIATTR_REGCOUNT
	.align		4
        /*0000*/ 	.byte	0x04, 0x2f
        /*0002*/ 	.short	(.L_41 - .L_40)
	.align		4
.L_40:
        /*0004*/ 	.word	index@(_ZN3cub18CUB_300001_SM_10006detail11EmptyKernelIvEEvv)
        /*0008*/ 	.word	0x00000004


	//----- nvinfo : EIATTR_FRAME_SIZE
	.align		4
.L_41:
        /*000c*/ 	.byte	0x04, 0x11
        /*000e*/ 	.short	(.L_43 - .L_42)
	.align		4
.L_42:
        /*0010*/ 	.word	index@(_ZN3cub18CUB_300001_SM_10006detail11EmptyKernelIvEEvv)
        /*0014*/ 	.word	0x00000000


	//----- nvinfo : EIATTR_REGCOUNT
	.align		4
.L_43:
        /*0018*/ 	.byte	0x04, 0x2f
        /*001a*/ 	.short	(.L_45 - .L_44)
	.align		4
.L_44:
        /*001c*/ 	.word	index@(_ZN17fastertransformer19tileGptPromptInputsILb1EEEvPiS1_S1_PKiS3_S3_i)
        /*0020*/ 	.word	0x00000010


	//----- nvinfo : EIATTR_FRAME_SIZE
	.align		4
.L_45:
        /*0024*/ 	.byte	0x04, 0x11
        /*0026*/ 	.short	(.L_47 - .L_46)
	.align		4
.L_46:
        /*0028*/ 	.word	index@(_ZN17fastertransformer19tileGptPromptInputsILb1EEEvPiS1_S1_PKiS3_S3_i)
        /*002c*/ 	.word	0x00000000


	//----- nvinfo : EIATTR_REGCOUNT
	.align		4
.L_47:
        /*0030*/ 	.byte	0x04, 0x2f
        /*0032*/ 	.short	(.L_49 - .L_48)
	.align		4
.L_48:
        /*0034*/ 	.word	index@(_ZN17fastertransformer19tileGptPromptInputsILb0EEEvPiS1_S1_PKiS3_S3_i)
        /*0038*/ 	.word	0x00000010


	//----- nvinfo : EIATTR_FRAME_SIZE
	.align		4
.L_49:
        /*003c*/ 	.byte	0x04, 0x11
        /*003e*/ 	.short	(.L_51 - .L_50)
	.align		4
.L_50:
        /*0040*/ 	.word	index@(_ZN17fastertransformer19tileGptPromptInputsILb0EEEvPiS1_S1_PKiS3_S3_i)
        /*0044*/ 	.word	0x00000000


	//----- nvinfo : EIATTR_REGCOUNT
	.align		4
.L_51:
        /*0048*/ 	.byte	0x04, 0x2f
        /*004a*/ 	.short	(.L_53 - .L_52)
	.align		4
.L_52:
        /*004c*/ 	.word	index@(_ZN17fastertransformer21generate_dups_indicesEPiS0_S0_PKimmm)
        /*0050*/ 	.word	0x00000020


	//----- nvinfo : EIATTR_FRAME_SIZE
	.align		4
.L_53:
        /*0054*/ 	.byte	0x04, 0x11
        /*0056*/ 	.short	(.L_55 - .L_54)
	.align		4
.L_54:
        /*0058*/ 	.word	index@($__internal_28_$__cuda_sm20_div_u64)
        /*005c*/ 	.word	0x00000000


	//----- nvinfo : EIATTR_FRAME_SIZE
	.align		4
.L_55:
        /*0060*/ 	.byte	0x04, 0x11
        /*0062*/ 	.short	(.L_57 - .L_56)
	.align		4
.L_56:
        /*0064*/ 	.word	index@(_ZN17fastertransformer21generate_dups_indicesEPiS0_S0_PKimmm)
        /*0068*/ 	.word	0x00000000


	//----- nvinfo : EIATTR_REGCOUNT
	.align		4
.L_57:
        /*006c*/ 	.byte	0x04, 0x2f
        /*006e*/ 	.short	(.L_59 - .L_58)
	.align		4
.L_58:
        /*0070*/ 	.word	index@(_ZN17fastertransformer20init_shared_contextsEPim)
        /*0074*/ 	.word	0x00000008


	//----- nvinfo : EIATTR_FRAME_SIZE
	.align		4
.L_59:
        /*0078*/ 	.byte	0x04, 0x11
        /*007a*/ 	.short	(.L_61 - .L_60)
	.align		4
.L_60:
        /*007c*/ 	.word	index@(_ZN17fastertransformer20init_shared_contextsEPim)
        /*0080*/ 	.word	0x00000000


	//----- nvinfo : EIATTR_REGCOUNT
	.align		4
.L_61:
        /*0084*/ 	.byte	0x04, 0x2f
        /*0086*/ 	.short	(.L_63 - .L_62)
	.align		4
.L_62:
        /*0088*/ 	.word	index@(_ZN17fastertransformer17find_context_dupsILi128EEEvPiPKimm)
        /*008c*/ 	.word	0x00000017


	//----- nvinfo : EIATTR_FRAME_SIZE
	.align		4
.L_63:
        /*0090*/ 	.byte	0x04, 0x11
        /*0092*/ 	.short	(.L_65 - .L_64)
	.align		4
.L_64:
        /*0094*/ 	.word	index@(_ZN17fastertransformer17find_context_dupsILi128EEEvPiPKimm)
        /*0098*/ 	.word	0x00000000


	//----- nvinfo : EIATTR_REGCOUNT
	.align		4
.L_65:
        /*009c*/ 	.byte	0x04, 0x2f
        /*009e*/ 	.short	(.L_67 - .L_66)
	.align		4
.L_66:
        /*00a0*/ 	.word	index@(_ZN17fastertransformer17find_context_dupsILi256EEEvPiPKimm)
        /*00a4*/ 	.word	0x00000016


	//----- nvinfo : EIATTR_FRAME_SIZE
	.align		4
.L_67:
        /*00a8*/ 	.byte	0x04, 0x11
        /*00aa*/ 	.short	(.L_69 - .L_68)
	.align		4
.L_68:
        /*00ac*/ 	.word	index@(_ZN17fastertransformer17find_context_dupsILi256EEEvPiPKimm)
        /*00b0*/ 	.word	0x00000000


	//----- nvinfo : EIATTR_REGCOUNT
	.align		4
.L_69:
        /*00b4*/ 	.byte	0x04, 0x2f
        /*00b6*/ 	.short	(.L_71 - .L_70)
	.align		4
.L_70:
        /*00b8*/ 	.word	index@(_ZN17fastertransformer20update_padding_countILb1EEEvPiPKiS3_mmmm)
        /*00bc*/ 	.word	0x00000012


	//----- nvinfo : EIATTR_FRAME_SIZE
	.align		4
.L_71:
        /*00c0*/ 	.byte	0x04, 0x11
        /*00c2*/ 	.short	(.L_73 - .L_72)
	.align		4
.L_72:
        /*00c4*/ 	.word	index@($__internal_27_$__cuda_sm20_div_u64)
        /*00c8*/ 	.word	0x00000000


	//----- nvinfo : EIATTR_FRAME_SIZE
	.align		4
.L_73:
        /*00cc*/ 	.byte	0x04, 0x11
        /*00ce*/ 	.short	(.L_75 - .L_74)
	.align		4
.L_74:
        /*00d0*/ 	.word	index@(_ZN17fastertransformer20update_padding_countILb1EEEvPiPKiS3_mmmm)
        /*00d4*/ 	.word	0x00000000


	//----- nvinfo : EIATTR_REGCOUNT
	.align		4
.L_75:
        /*00d8*/ 	.byte	0x04, 0x2f
        /*00da*/ 	.short	(.L_77 - .L_76)
	.align		4
.L_76:
        /*00dc*/ 	.word	index@(_ZN17fastertransformer20update_padding_countILb0EEEvPiPKiS3_mmmm)
        /*00e0*/ 	.word	0x00000012


	//----- nvinfo : EIATTR_FRAME_SIZE
	.align		4
.L_77:
        /*00e4*/ 	.byte	0x04, 0x11
        /*00e6*/ 	.short	(.L_79 - .L_78)
	.align		4
.L_78:
        /*00e8*/ 	.word	index@($__internal_26_$__cuda_sm20_div_u64)
        /*00ec*/ 	.word	0x00000000


	//----- nvinfo : EIATTR_FRAME_SIZE
	.align		4
.L_79:
        /*00f0*/ 	.byte	0x04, 0x11
        /*00f2*/ 	.short	(.L_81 - .L_80)
	.align		4
.L_80:
        /*00f4*/ 	.word	index@(_ZN17fastertransformer20update_padding_countILb0EEEvPiPKiS3_mmmm)
        /*00f8*/ 	.word	0x00000000


	//----- nvinfo : EIATTR_REGCOUNT
	.align		4
.L_81:
        /*00fc*/ 	.byte	0x04, 0x2f
        /*00fe*/ 	.short	(.L_83 - .L_82)
	.align		4
.L_82:
        /*0100*/ 	.word	index@(_ZN17fastertransformer19mask_padding_tokensILb1EEEvPbPKiS3_mmmm)
        /*0104*/ 	.word	0x00000016


	//----- nvinfo : EIATTR_FRAME_SIZE
	.align		4
.L_83:
        /*0108*/ 	.byte	0x04, 0x11
        /*010a*/ 	.short	(.L_85 - .L_84)
	.align		4
.L_84:
        /*010c*/ 	.word	index@($__internal_25_$__cuda_sm20_rem_u64)
        /*0110*/ 	.word	0x00000000


	//----- nvinfo : EIATTR_FRAME_SIZE
	.align		4
.L_85:
        /*0114*/ 	.byte	0x04, 0x11
        /*0116*/ 	.short	(.L_87 - .L_86)
	.align		4
.L_86:
        /*0118*/ 	.word	index@($__internal_24_$__cuda_sm20_div_u64)
        /*011c*/ 	.word	0x00000000


	//----- nvinfo : EIATTR_FRAME_SIZE
	.align		4
.L_87:
        /*0120*/ 	.byte	0x04, 0x11
        /*0122*/ 	.short	(.L_89 - .L_88)
	.align		4
.L_88:
        /*0124*/ 	.word	index@(_ZN17fastertransformer19mask_padding_tokensILb1EEEvPbPKiS3_mmmm)
        /*0128*/ 	.word	0x00000000


	//----- nvinfo : EIATTR_REGCOUNT
	.align		4
.L_89:
        /*012c*/ 	.byte	0x04, 0x2f
        /*012e*/ 	.short	(.L_91 - .L_90)
	.align		4
.L_90:
        /*0130*/ 	.word	index@(_ZN17fastertransformer19mask_padding_tokensILb0EEEvPbPKiS3_mmmm)
        /*0134*/ 	.word	0x00000016


	//----- nvinfo : EIATTR_FRAME_SIZE
	.align		4
.L_91:
        /*0138*/ 	.byte	0x04, 0x11
        /*013a*/ 	.short	(.L_93 - .L_92)
	.align		4
.L_92:
        /*013c*/ 	.word	index@($__internal_23_$__cuda_sm20_rem_u64)
        /*0140*/ 	.word	0x00000000


	//----- nvinfo : EIATTR_FRAME_SIZE
	.align		4
.L_93:
        /*0144*/ 	.byte	0x04, 0x11
        /*0146*/ 	.short	(.L_95 - .L_94)
	.align		4
.L_94:
        /*0148*/ 	.word	index@($__internal_22_$__cuda_sm20_div_u64)
        /*014c*/ 	.word	0x00000000


	//----- nvinfo : EIATTR_FRAME_SIZE
	.align		4
.L_95:
        /*0150*/ 	.byte	0x04, 0x11
        /*0152*/ 	.short	(.L_97 - .L_96)
	.align		4
.L_96:
        /*0154*/ 	.word	index@(_ZN17fastertransformer19mask_padding_tokensILb0EEEvPbPKiS3_mmmm)
        /*0158*/ 	.word	0x00000000


	//----- nvinfo : EIATTR_REGCOUNT
	.align		4
.L_97:
        /*015c*/ 	.byte	0x04, 0x2f
        /*015e*/ 	.short	(.L_99 - .L_98)
	.align		4
.L_98:
        /*0160*/ 	.word	index@(_ZN17fastertransformer42start_id_embedding_position_lookups_kernelIfLb1ELi2EEEvPT_PiPKS1_S5_NS_18pPromptTuningParamIS1_EEPKiiiiil)
        /*0164*/ 	.word	0x00000018


	//----- nvinfo : EIATTR_FRAME_SIZE
	.align		4
.L_99:
        /*0168*/ 	.byte	0x04, 0x11
        /*016a*/ 	.short	(.L_101 - .L_100)
	.align		4
.L_100:
        /*016c*/ 	.word	index@($__internal_21_$__cuda_sm20_div_s64)
        /*0170*/ 	.word	0x00000000


	//----- nvinfo : EIATTR_FRAME_SIZE
	.align		4
.L_101:
        /*0174*/ 	.byte	0x04, 0x11
        /*0176*/ 	.short	(.L_103 - .L_102)
	.align		4
.L_102:
        /*0178*/ 	.word	index@(_ZN17fastertransformer42start_id_embedding_position_lookups_kernelIfLb1ELi2EEEvPT_PiPKS1_S5_NS_18pPromptTuningParamIS1_EEPKiiiiil)
        /*017c*/ 	.word	0x00000000


	//----- nvinfo : EIATTR_REGCOUNT
	.align		4
.L_103:
        /*0180*/ 	.byte	0x04, 0x2f
        /*0182*/ 	.short	(.L_105 - .L_104)
	.align		4
.L_104:
        /*0184*/ 	.word	index@(_ZN17fastertransformer42start_id_embedding_position_lookups_kernelIfLb1ELi1EEEvPT_PiPKS1_S5_NS_18pPromptTuningParamIS1_EEPKiiiiil)
        /*0188*/ 	.word	0x0000001a


	//----- nvinfo : EIATTR_FRAME_SIZE
	.align		4
.L_105:
        /*018c*/ 	.byte	0x04, 0x11
        /*018e*/ 	.short	(.L_107 - .L_106)
	.align		4
.L_106:
        /*0190*/ 	.word	index@($__internal_20_$__cuda_sm20_div_s64)
        /*0194*/ 	.word	0x00000000


	//----- nvinfo : EIATTR_FRAME_SIZE
	.align		4
.L_107:
        /*0198*/ 	.byte	0x04, 0x11
        /*019a*/ 	.short	(.L_109 - .L_108)
	.align		4
.L_108:
        /*019c*/ 	.word	index@(_ZN17fastertransformer42start_id_embedding_position_lookups_kernelIfLb1ELi1EEEvPT_PiPKS1_S5_NS_18pPromptTuningParamIS1_EEPKiiiiil)
        /*01a0*/ 	.word	0x00000000


	//----- nvinfo : EIATTR_REGCOUNT
	.align		4
.L_109:
        /*01a4*/ 	.byte	0x04, 0x2f
        /*01a6*/ 	.short	(.L_111 - .L_110)
	.align		4
.L_110:
        /*01a8*/ 	.word	index@(_ZN17fastertransformer42start_id_embedding_position_lookups_kernelIfLb1ELi0EEEvPT_PiPKS1_S5_NS_18pPromptTuningParamIS1_EEPKiiiiil)
        /*01ac*/ 	.word	0x0000001c


	//----- nvinfo : EIATTR_FRAME_SIZE
	.align		4
.L_111:
        /*01b0*/ 	.byte	0x04, 0x11
        /*01b2*/ 	.short	(.L_113 - .L_112)
	.align		4
.L_112:
        /*01b4*/ 	.word	index@($__internal_19_$__cuda_sm20_div_s64)
        /*01b8*/ 	.word	0x00000000


	//----- nvinfo : EIATTR_FRAME_SIZE
	.align		4
.L_113:
        /*01bc*/ 	.byte	0x04, 0x11
        /*01be*/ 	.short	(.L_115 - .L_114)
	.align		4
.L_114:
        /*01c0*/ 	.word	index@(_ZN17fastertransformer42start_id_embedding_position_lookups_kernelIfLb1ELi0EEEvPT_PiPKS1_S5_NS_18pPromptTuningParamIS1_EEPKiiiiil)
        /*01c4*/ 	.word	0x00000000


	//----- nvinfo : EIATTR_REGCOUNT
	.align		4
.L_115:
        /*01c8*/ 	.byte	0x04, 0x2f
        /*01ca*/ 	.short	(.L_117 - .L_116)
	.align		4
.L_116:
        /*01cc*/ 	.word	index@(_ZN17fastertransformer42start_id_embedding_position_lookups_kernelIfLb0ELi2EEEvPT_PiPKS1_S5_NS_18pPromptTuningParamIS1_EEPKiiiiil)
        /*01d0*/ 	.word	0x0000001c


	//----- nvinfo : EIATTR_FRAME_SIZE
	.align		4
.L_117:
        /*01d4*/ 	.byte	0x04, 0x11
        /*01d6*/ 	.short	(.L_119 - .L_118)
	.align		4
.L_118:
        /*01d8*/ 	.word	index@($__internal_18_$__cuda_sm20_div_s64)
        /*01dc*/ 	.word	0x00000000


	//----- nvinfo : EIATTR_FRAME_SIZE
	.align		4
.L_119:
        /*01e0*/ 	.byte	0x04, 0x11
        /*01e2*/ 	.short	(.L_121 - .L_120)
	.align		4
.L_120:
        /*01e4*/ 	.word	index@(_ZN17fastertransformer42start_id_embedding_position_lookups_kernelIfLb0ELi2EEEvPT_PiPKS1_S5_NS_18pPromptTuningParamIS1_EEPKiiiiil)
        /*01e8*/ 	.word	0x00000000


	//----- nvinfo : EIATTR_REGCOUNT
	.align		4
.L_121:
        /*01ec*/ 	.byte	0x04, 0x2f
        /*01ee*/ 	.short	(.L_123 - .L_122)
	.align		4
.L_122:
        /*01f0*/ 	.word	index@(_ZN17fastertransformer42start_id_embedding_position_lookups_kernelIfLb0ELi1EEEvPT_PiPKS1_S5_NS_18pPromptTuningParamIS1_EEPKiiiiil)
        /*01f4*/ 	.word	0x0000001c


	//----- nvinfo : EIATTR_FRAME_SIZE
	.align		4
.L_123:
        /*01f8*/ 	.byte	0x04, 0x11
        /*01fa*/ 	.short	(.L_125 - .L_124)
	.align		4
.L_124:
        /*01fc*/ 	.word	index@($__internal_17_$__cuda_sm20_div_s64)
        /*0200*/ 	.word	0x00000000


	//----- nvinfo : EIATTR_FRAME_SIZE
	.align		4
.L_125:
        /*0204*/ 	.byte	0x04, 0x11
        /*0206*/ 	.short	(.L_127 - .L_126)
	.align		4
.L_126:
        /*0208*/ 	.word	index@(_ZN17fastertransformer42start_id_embedding_position_lookups_kernelIfLb0ELi1EEEvPT_PiPKS1_S5_NS_18pPromptTuningParamIS1_EEPKiiiiil)
        /*020c*/ 	.word	0x00000000


	//----- nvinfo : EIATTR_REGCOUNT
	.align		4
.L_127:
        /*0210*/ 	.byte	0x04, 0x2f
        /*0212*/ 	.short	(.L_129 - .L_128)
	.align		4
.L_128:
        /*0214*/ 	.word	index@(_ZN17fastertransformer42start_id_embedding_position_lookups_kernelIfLb0ELi0EEEvPT_PiPKS1_S5_NS_18pPromptTuningParamIS1_EEPKiiiiil)
        /*0218*/ 	.word	0x00000016


	//----- nvinfo : EIATTR_FRAME_SIZE
	.align		4
.L_129:
        /*021c*/ 	.byte	0x04, 0x11
        /*021e*/ 	.short	(.L_131 - .L_130)
	.align		4
.L_130:
        /*0220*/ 	.word	index@($__internal_16_$__cuda_sm20_div_s64)
        /*0224*/ 	.word	0x00000000


	//----- nvinfo : EIATTR_FRAME_SIZE
	.align		4
.L_131:
        /*0228*/ 	.byte	0x04, 0x11
        /*022a*/ 	.short	(.L_133 - .L_132)
	.align		4
.L_132:
        /*022c*/ 	.word	index@(_ZN17fastertransformer42start_id_embedding_position_lookups_kernelIfLb0ELi0EEEvPT_PiPKS1_S5_NS_18pPromptTuningParamIS1_EEPKiiiiil)
        /*0230*/ 	.word	0x00000000


	//----- nvinfo : EIATTR_REGCOUNT
	.align		4
.L_133:
        /*0234*/ 	.byte	0x04, 0x2f
        /*0236*/ 	.short	(.L_135 - .L_134)
	.align		4
.L_134:
        /*0238*/ 	.word	index@(_ZN17fastertransformer42start_id_embedding_position_lookups_kernelI6__halfLb1ELi2EEEvPT_PiPKS2_S6_NS_18pPromptTuningParamIS2_EEPKiiiiil)
        /*023c*/ 	.word	0x00000018


	//----- nvinfo : EIATTR_FRAME_SIZE
	.align		4
.L_135:
        /*0240*/ 	.byte	0x04, 0x11
        /*0242*/ 	.short	(.L_137 - .L_136)
	.align		4
.L_136:
        /*0244*/ 	.word	index@($__internal_15_$__cuda_sm20_div_s64)
        /*0248*/ 	.word	0x00000000


	//----- nvinfo : EIATTR_FRAME_SIZE
	.align		4
.L_137:
        /*024c*/ 	.byte	0x04, 0x11
        /*024e*/ 	.short	(.L_139 - .L_138)
	.align		4
.L_138:
        /*0250*/ 	.word	index@(_ZN17fastertransformer42start_id_embedding_position_lookups_kernelI6__halfLb1ELi2EEEvPT_PiPKS2_S6_NS_18pPromptTuningParamIS2_EEPKiiiiil)
        /*0254*/ 	.word	0x00000000


	//----- nvinfo : EIATTR_REGCOUNT
	.align		4
.L_139:
        /*0258*/ 	.byte	0x04, 0x2f
        /*025a*/ 	.short	(.L_141 - .L_140)
	.align		4
.L_140:
        /*025c*/ 	.word	index@(_ZN17fastertransformer42start_id_embedding_position_lookups_kernelI6__halfLb1ELi1EEEvPT_PiPKS2_S6_NS_18pPromptTuningParamIS2_EEPKiiiiil)
        /*0260*/ 	.word	0x0000001a


	//----- nvinfo : EIATTR_FRAME_SIZE
	.align		4
.L_141:
        /*0264*/ 	.byte	0x04, 0x11
        /*0266*/ 	.short	(.L_143 - .L_142)
	.align		4
.L_142:
        /*0268*/ 	.word	index@($__internal_14_$__cuda_sm20_div_s64)
        /*026c*/ 	.word	0x00000000


	//----- nvinfo : EIATTR_FRAME_SIZE
	.align		4
.L_143:
        /*0270*/ 	.byte	0x04, 0x11
        /*0272*/ 	.short	(.L_145 - .L_144)
	.align		4
.L_144:
        /*0274*/ 	.word	index@(_ZN17fastertransformer42start_id_embedding_position_lookups_kernelI6__halfLb1ELi1EEEvPT_PiPKS2_S6_NS_18pPromptTuningParamIS2_EEPKiiiiil)
        /*0278*/ 	.word	0x00000000


	//----- nvinfo : EIATTR_REGCOUNT
	.align		4
.L_145:
        /*027c*/ 	.byte	0x04, 0x2f
        /*027e*/ 	.short	(.L_147 - .L_146)
	.align		4
.L_146:
        /*0280*/ 	.word	index@(_ZN17fastertransformer42start_id_embedding_position_lookups_kernelI6__halfLb1ELi0EEEvPT_PiPKS2_S6_NS_18pPromptTuningParamIS2_EEPKiiiiil)
        /*0284*/ 	.word	0x0000001c


	//----- nvinfo : EIATTR_FRAME_SIZE
	.align		4
.L_147:
        /*0288*/ 	.byte	0x04, 0x11
        /*028a*/ 	.short	(.L_149 - .L_148)
	.align		4
.L_148:
        /*028c*/ 	.word	index@($__internal_13_$__cuda_sm20_div_s64)
        /*0290*/ 	.word	0x00000000


	//----- nvinfo : EIATTR_FRAME_SIZE
	.align		4
.L_149:
        /*0294*/ 	.byte	0x04, 0x11
        /*0296*/ 	.short	(.L_151 - .L_150)
	.align		4
.L_150:
        /*0298*/ 	.word	index@(_ZN17fastertransformer42start_id_embedding_position_lookups_kernelI6__halfLb1ELi0EEEvPT_PiPKS2_S6_NS_18pPromptTuningParamIS2_EEPKiiiiil)
        /*029c*/ 	.word	0x00000000


	//----- nvinfo : EIATTR_REGCOUNT
	.align		4
.L_151:
        /*02a0*/ 	.byte	0x04, 0x2f
        /*02a2*/ 	.short	(.L_153 - .L_152)
	.align		4
.L_152:
        /*02a4*/ 	.word	index@(_ZN17fastertransformer42start_id_embedding_position_lookups_kernelI6__halfLb0ELi2EEEvPT_PiPKS2_S6_NS_18pPromptTuningParamIS2_EEPKiiiiil)
        /*02a8*/ 	.word	0x0000001c


	//----- nvinfo : EIATTR_FRAME_SIZE
	.align		4
.L_153:
        /*02ac*/ 	.byte	0x04, 0x11
        /*02ae*/ 	.short	(.L_155 - .L_154)
	.align		4
.L_154:
        /*02b0*/ 	.word	index@($__internal_12_$__cuda_sm20_div_s64)
        /*02b4*/ 	.word	0x00000000


	//----- nvinfo : EIATTR_FRAME_SIZE
	.align		4
.L_155:
        /*02b8*/ 	.byte	0x04, 0x11
        /*02ba*/ 	.short	(.L_157 - .L_156)
	.align		4
.L_156:
        /*02bc*/ 	.word	index@(_ZN17fastertransformer42start_id_embedding_position_lookups_kernelI6__halfLb0ELi2EEEvPT_PiPKS2_S6_NS_18pPromptTuningParamIS2_EEPKiiiiil)
        /*02c0*/ 	.word	0x00000000


	//----- nvinfo : EIATTR_REGCOUNT
	.align		4
.L_157:
        /*02c4*/ 	.byte	0x04, 0x2f
        /*02c6*/ 	.short	(.L_159 - .L_158)
	.align		4
.L_158:
        /*02c8*/ 	.word	index@(_ZN17fastertransformer42start_id_embedding_position_lookups_kernelI6__halfLb0ELi1EEEvPT_PiPKS2_S6_NS_18pPromptTuningParamIS2_EEPKiiiiil)
        /*02cc*/ 	.word	0x0000001c


	//----- nvinfo : EIATTR_FRAME_SIZE
	.align		4
.L_159:
        /*02d0*/ 	.byte	0x04, 0x11
        /*02d2*/ 	.short	(.L_161 - .L_160)
	.align		4
.L_160:
        /*02d4*/ 	.word	index@($__internal_11_$__cuda_sm20_div_s64)
        /*02d8*/ 	.word	0x00000000


	//----- nvinfo : EIATTR_FRAME_SIZE
	.align		4
.L_161:
        /*02dc*/ 	.byte	0x04, 0x11
        /*02de*/ 	.short	(.L_163 - .L_162)
	.align		4
.L_162:
        /*02e0*/ 	.word	index@(_ZN17fastertransformer42start_id_embedding_position_lookups_kernelI6__halfLb0ELi1EEEvPT_PiPKS2_S6_NS_18pPromptTuningParamIS2_EEPKiiiiil)
        /*02e4*/ 	.word	0x00000000


	//----- nvinfo : EIATTR_REGCOUNT
	.align		4
.L_163:
        /*02e8*/ 	.byte	0x04, 0x2f
        /*02ea*/ 	.short	(.L_165 - .L_164)
	.align		4
.L_164:
        /*02ec*/ 	.word	index@(_ZN17fastertransformer42start_id_embedding_position_lookups_kernelI6__halfLb0ELi0EEEvPT_PiPKS2_S6_NS_18pPromptTuningParamIS2_EEPKiiiiil)
        /*02f0*/ 	.word	0x00000016


	//----- nvinfo : EIATTR_FRAME_SIZE
	.align		4
.L_165:
        /*02f4*/ 	.byte	0x04, 0x11
        /*02f6*/ 	.short	(.L_167 - .L_166)
	.align		4
.L_166:
        /*02f8*/ 	.word	index@($__internal_10_$__cuda_sm20_div_s64)
        /*02fc*/ 	.word	0x00000000


	//----- nvinfo : EIATTR_FRAME_SIZE
	.align		4
.L_167:
        /*0300*/ 	.byte	0x04, 0x11
        /*0302*/ 	.short	(.L_169 - .L_168)
	.align		4
.L_168:
        /*0304*/ 	.word	index@(_ZN17fastertransformer42start_id_embedding_position_lookups_kernelI6__halfLb0ELi0EEEvPT_PiPKS2_S6_NS_18pPromptTuningParamIS2_EEPKiiiiil)
        /*0308*/ 	.word	0x00000000


	//----- nvinfo : EIATTR_REGCOUNT
	.align		4
.L_169:
        /*030c*/ 	.byte	0x04, 0x2f
        /*030e*/ 	.short	(.L_171 - .L_170)
	.align		4
.L_170:
        /*0310*/ 	.word	index@(_ZN17fastertransformer44inputIdsEmbeddingLookupPosEncodingSoftPromptIfEEvNS_49inputIdsEmbeddingLookupPosEncodingSoftPromptParamIT_EE)
        /*0314*/ 	.word	0x00000020


	//----- nvinfo : EIATTR_FRAME_SIZE
	.align		4
.L_171:
        /*0318*/ 	.byte	0x04, 0x11
        /*031a*/ 	.short	(.L_173 - .L_172)
	.align		4
.L_172:
        /*031c*/ 	.word	index@(_ZN17fastertransformer44inputIdsEmbeddingLookupPosEncodingSoftPromptIfEEvNS_49inputIdsEmbeddingLookupPosEncodingSoftPromptParamIT_EE)
        /*0320*/ 	.word	0x00000000


	//----- nvinfo : EIATTR_REGCOUNT
	.align		4
.L_173:
        /*0324*/ 	.byte	0x04, 0x2f
        /*0326*/ 	.short	(.L_175 - .L_174)
	.align		4
.L_174:
        /*0328*/ 	.word	index@(_ZN17fastertransformer44inputIdsEmbeddingLookupPosEncodingSoftPromptI6__halfEEvNS_49inputIdsEmbeddingLookupPosEncodingSoftPromptParamIT_EE)
        /*032c*/ 	.word	0x00000020


	//----- nvinfo : EIATTR_FRAME_SIZE
	.align		4
.L_175:
        /*0330*/ 	.byte	0x04, 0x11
        /*0332*/ 	.short	(.L_177 - .L_176)
	.align		4
.L_176:
        /*0334*/ 	.word	index@(_ZN17fastertransformer44inputIdsEmbeddingLookupPosEncodingSoftPromptI6__halfEEvNS_49inputIdsEmbeddingLookupPosEncodingSoftPromptParamIT_EE)
        /*0338*/ 	.word	0x00000000


	//----- nvinfo : EIATTR_REGCOUNT
	.align		4
.L_177:
        /*033c*/ 	.byte	0x04, 0x2f
        /*033e*/ 	.short	(.L_179 - .L_178)
	.align		4
.L_178:
        /*0340*/ 	.word	index@(_ZN17fastertransformer15transposeAxis01IfEEvPT_S2_iii)
        /*0344*/ 	.word	0x0000000f


	//----- nvinfo : EIATTR_FRAME_SIZE
	.align		4
.L_179:
        /*0348*/ 	.byte	0x04, 0x11
        /*034a*/ 	.short	(.L_181 - .L_180)
	.align		4
.L_180:
        /*034c*/ 	.word	index@(_ZN17fastertransformer15transposeAxis01IfEEvPT_S2_iii)
        /*0350*/ 	.word	0x00000000


	//----- nvinfo : EIATTR_REGCOUNT
	.align		4
.L_181:
        /*0354*/ 	.byte	0x04, 0x2f
        /*0356*/ 	.short	(.L_183 - .L_182)
	.align		4
.L_182:
        /*0358*/ 	.word	index@(_ZN17fastertransformer15transposeAxis01I6__halfEEvPT_S3_iii)
        /*035c*/ 	.word	0x0000000f


	//----- nvinfo : EIATTR_FRAME_SIZE
	.align		4
.L_183:
        /*0360*/ 	.byte	0x04, 0x11
        /*0362*/ 	.short	(.L_185 - .L_184)
	.align		4
.L_184:
        /*0364*/ 	.word	index@(_ZN17fastertransformer15transposeAxis01I6__halfEEvPT_S3_iii)
        /*0368*/ 	.word	0x00000000


	//----- nvinfo : EIATTR_REGCOUNT
	.align		4
.L_185:
        /*036c*/ 	.byte	0x04, 0x2f
        /*036e*/ 	.short	(.L_187 - .L_186)
	.align		4
.L_186:
        /*0370*/ 	.word	index@(_ZN17fastertransformer15transposeAxis01IiEEvPT_S2_iii)
        /*0374*/ 	.word	0x0000000f


	//----- nvinfo : EIATTR_FRAME_SIZE
	.align		4
.L_187:
        /*0378*/ 	.byte	0x04, 0x11
        /*037a*/ 	.short	(.L_189 - .L_188)
	.align		4
.L_188:
        /*037c*/ 	.word	index@(_ZN17fastertransformer15transposeAxis01IiEEvPT_S2_iii)
        /*0380*/ 	.word	0x00000000


	//----- nvinfo : EIATTR_REGCOUNT
	.align		4
.L_189:
        /*0384*/ 	.byte	0x04, 0x2f
        /*0386*/ 	.short	(.L_191 - .L_190)
	.align		4
.L_190:
        /*0388*/ 	.word	index@(_ZN17fastertransformer15transposeAxis01IiEEvPT_S2_PKiii)
        /*038c*/ 	.word	0x0000000f


	//----- nvinfo : EIATTR_FRAME_SIZE
	.align		4
.L_191:
        /*0390*/ 	.byte	0x04, 0x11
        /*0392*/ 	.short	(.L_193 - .L_192)
	.align		4
.L_192:
        /*0394*/ 	.word	index@(_ZN17fastertransformer15transposeAxis01IiEEvPT_S2_PKiii)
        /*0398*/ 	.word	0x00000000


	//----- nvinfo : EIATTR_REGCOUNT
	.align		4
.L_193:
        /*039c*/ 	.byte	0x04, 0x2f
        /*039e*/ 	.short	(.L_195 - .L_194)
	.align		4
.L_194:
        /*03a0*/ 	.word	index@(_ZN17fastertransformer31buildDecoderAttentionMaskKernelIfLb0EEEvPT_PKiS4_ii)
        /*03a4*/ 	.word	0x00000012


	//----- nvinfo : EIATTR_FRAME_SIZE
	.align		4
.L_195:
        /*03a8*/ 	.byte	0x04, 0x11
        /*03aa*/ 	.short	(.L_197 - .L_196)
	.align		4
.L_196:
        /*03ac*/ 	.word	index@(_ZN17fastertransformer31buildDecoderAttentionMaskKernelIfLb0EEEvPT_PKiS4_ii)
        /*03b0*/ 	.word	0x00000000


	//----- nvinfo : EIATTR_REGCOUNT
	.align		4
.L_197:
        /*03b4*/ 	.byte	0x04, 0x2f
        /*03b6*/ 	.short	(.L_199 - .L_198)
	.align		4
.L_198:
        /*03b8*/ 	.word	index@(_ZN17fastertransformer31buildDecoderAttentionMaskKernelIfLb1EEEvPT_PKiS4_ii)
        /*03bc*/ 	.word	0x00000012


	//----- nvinfo : EIATTR_FRAME_SIZE
	.align		4
.L_199:
        /*03c0*/ 	.byte	0x04, 0x11
        /*03c2*/ 	.short	(.L_201 - .L_200)
	.align		4
.L_200:
        /*03c4*/ 	.word	index@(_ZN17fastertransformer31buildDecoderAttentionMaskKernelIfLb1EEEvPT_PKiS4_ii)
        /*03c8*/ 	.word	0x00000000


	//----- nvinfo : EIATTR_REGCOUNT
	.align		4
.L_201:
        /*03cc*/ 	.byte	0x04, 0x2f
        /*03ce*/ 	.short	(.L_203 - .L_202)
	.align		4
.L_202:
        /*03d0*/ 	.word	index@(_ZN17fastertransformer31buildDecoderAttentionMaskKernelI6__halfLb0EEEvPT_PKiS5_ii)
        /*03d4*/ 	.word	0x00000010


	//----- nvinfo : EIATTR_FRAME_SIZE
	.align		4
.L_203:
        /*03d8*/ 	.byte	0x04, 0x11
        /*03da*/ 	.short	(.L_205 - .L_204)
	.align		4
.L_204:
        /*03dc*/ 	.word	index@(_ZN17fastertransformer31buildDecoderAttentionMaskKernelI6__halfLb0EEEvPT_PKiS5_ii)
        /*03e0*/ 	.word	0x00000000


	//----- nvinfo : EIATTR_REGCOUNT
	.align		4
.L_205:
        /*03e4*/ 	.byte	0x04, 0x2f
        /*03e6*/ 	.short	(.L_207 - .L_206)
	.align		4
.L_206:
        /*03e8*/ 	.word	index@(_ZN17fastertransformer31buildDecoderAttentionMaskKernelI6__halfLb1EEEvPT_PKiS5_ii)
        /*03ec*/ 	.word	0x00000012


	//----- nvinfo : EIATTR_FRAME_SIZE
	.align		4
.L_207:
        /*03f0*/ 	.byte	0x04, 0x11
        /*03f2*/ 	.short	(.L_209 - .L_208)
	.align		4
.L_208:
        /*03f4*/ 	.word	index@(_ZN17fastertransformer31buildDecoderAttentionMaskKernelI6__halfLb1EEEvPT_PKiS5_ii)
        /*03f8*/ 	.word	0x00000000


	//----- nvinfo : EIATTR_REGCOUNT
	.align		4
.L_209:
        /*03fc*/ 	.byte	0x04, 0x2f
        /*03fe*/ 	.short	(.L_211 - .L_210)
	.align		4
.L_210:
        /*0400*/ 	.word	index@(_ZN17fastertransformer28lookupHiddenStateOfLastTokenIfEEvPT_PKS1_PKiiii)
        /*0404*/ 	.word	0x00000018


	//----- nvinfo : EIATTR_FRAME_SIZE
	.align		4
.L_211:
        /*0408*/ 	.byte	0x04, 0x11
        /*040a*/ 	.short	(.L_213 - .L_212)
	.align		4
.L_212:
        /*040c*/ 	.word	index@(_ZN17fastertransformer28lookupHiddenStateOfLastTokenIfEEvPT_PKS1_PKiiii)
        /*0410*/ 	.word	0x00000000


	//----- nvinfo : EIATTR_REGCOUNT
	.align		4
.L_213:
        /*0414*/ 	.byte	0x04, 0x2f
        /*0416*/ 	.short	(.L_215 - .L_214)
	.align		4
.L_214:
        /*0418*/ 	.word	index@(_ZN17fastertransformer28lookupHiddenStateOfLastTokenI6__halfEEvPT_PKS2_PKiiii)
        /*041c*/ 	.word	0x00000018


	//----- nvinfo : EIATTR_FRAME_SIZE
	.align		4
.L_215:
        /*0420*/ 	.byte	0x04, 0x11
        /*0422*/ 	.short	(.L_217 - .L_216)
	.align		4
.L_216:
        /*0424*/ 	.word	index@(_ZN17fastertransformer28lookupHiddenStateOfLastTokenI6__halfEEvPT_PKS2_PKiiii)
        /*0428*/ 	.word	0x00000000


	//----- nvinfo : EIATTR_REGCOUNT
	.align		4
.L_217:
        /*042c*/ 	.byte	0x04, 0x2f
        /*042e*/ 	.short	(.L_219 - .L_218)
	.align		4
.L_218:
        /*0430*/ 	.word	index@(_ZN17fastertransformer14compact_inputsI6__halfEEvPT_S3_PiPKS2_S6_PKiS8_mmm)
        /*0434*/ 	.word	0x00000017


	//----- nvinfo : EIATTR_FRAME_SIZE
	.align		4
.L_219:
        /*0438*/ 	.byte	0x04, 0x11
        /*043a*/ 	.short	(.L_221 - .L_220)
	.align		4
.L_220:
        /*043c*/ 	.word	index@($__internal_9_$__cuda_sm20_rem_u64)
        /*0440*/ 	.word	0x00000000


	//----- nvinfo : EIATTR_FRAME_SIZE
	.align		4
.L_221:
        /*0444*/ 	.byte	0x04, 0x11
        /*0446*/ 	.short	(.L_223 - .L_222)
	.align		4
.L_222:
        /*0448*/ 	.word	index@($__internal_8_$__cuda_sm20_div_u64)
        /*044c*/ 	.word	0x00000000


	//----- nvinfo : EIATTR_FRAME_SIZE
	.align		4
.L_223:
        /*0450*/ 	.byte	0x04, 0x11
        /*0452*/ 	.short	(.L_225 - .L_224)
	.align		4
.L_224:
        /*0454*/ 	.word	index@(_ZN17fastertransformer14compact_inputsI6__halfEEvPT_S3_PiPKS2_S6_PKiS8_mmm)
        /*0458*/ 	.word	0x00000000


	//----- nvinfo : EIATTR_REGCOUNT
	.align		4
.L_225:
        /*045c*/ 	.byte	0x04, 0x2f
        /*045e*/ 	.short	(.L_227 - .L_226)
	.align		4
.L_226:
        /*0460*/ 	.word	index@(_ZN17fastertransformer14compact_inputsIfEEvPT_S2_PiPKS1_S5_PKiS7_mmm)
        /*0464*/ 	.word	0x00000017


	//----- nvinfo : EIATTR_FRAME_SIZE
	.align		4
.L_227:
        /*0468*/ 	.byte	0x04, 0x11
        /*046a*/ 	.short	(.L_229 - .L_228)
	.align		4
.L_228:
        /*046c*/ 	.word	index@($__internal_7_$__cuda_sm20_rem_u64)
        /*0470*/ 	.word	0x00000000


	//----- nvinfo : EIATTR_FRAME_SIZE
	.align		4
.L_229:
        /*0474*/ 	.byte	0x04, 0x11
        /*0476*/ 	.short	(.L_231 - .L_230)
	.align		4
.L_230:
        /*0478*/ 	.word	index@($__internal_6_$__cuda_sm20_div_u64)
        /*047c*/ 	.word	0x00000000


	//----- nvinfo : EIATTR_FRAME_SIZE
	.align		4
.L_231:
        /*0480*/ 	.byte	0x04, 0x11
        /*0482*/ 	.short	(.L_233 - .L_232)
	.align		4
.L_232:
        /*0484*/ 	.word	index@(_ZN17fastertransformer14compact_inputsIfEEvPT_S2_PiPKS1_S5_PKiS7_mmm)
        /*0488*/ 	.word	0x00000000


	//----- nvinfo : EIATTR_REGCOUNT
	.align		4
.L_233:
        /*048c*/ 	.byte	0x04, 0x2f
        /*048e*/ 	.short	(.L_235 - .L_234)
	.align		4
.L_234:
        /*0490*/ 	.word	index@(_ZN17fastertransformer17uncompact_outputsI6__halfEEvPT_PKS2_PKimm)
        /*0494*/ 	.word	0x00000012


	//----- nvinfo : EIATTR_FRAME_SIZE
	.align		4
.L_235:
        /*0498*/ 	.byte	0x04, 0x11
        /*049a*/ 	.short	(.L_237 - .L_236)
	.align		4
.L_236:
        /*049c*/ 	.word	index@($__internal_5_$__cuda_sm20_div_u64)
        /*04a0*/ 	.word	0x00000000


	//----- nvinfo : EIATTR_FRAME_SIZE
	.align		4
.L_237:
        /*04a4*/ 	.byte	0x04, 0x11
        /*04a6*/ 	.short	(.L_239 - .L_238)
	.align		4
.L_238:
        /*04a8*/ 	.word	index@(_ZN17fastertransformer17uncompact_outputsI6__halfEEvPT_PKS2_PKimm)
        /*04ac*/ 	.word	0x00000000


	//----- nvinfo : EIATTR_REGCOUNT
	.align		4
.L_239:
        /*04b0*/ 	.byte	0x04, 0x2f
        /*04b2*/ 	.short	(.L_241 - .L_240)
	.align		4
.L_240:
        /*04b4*/ 	.word	index@(_ZN17fastertransformer17uncompact_outputsIfEEvPT_PKS1_PKimm)
        /*04b8*/ 	.word	0x00000012


	//----- nvinfo : EIATTR_FRAME_SIZE
	.align		4
.L_241:
        /*04bc*/ 	.byte	0x04, 0x11
        /*04be*/ 	.short	(.L_243 - .L_242)
	.align		4
.L_242:
        /*04c0*/ 	.word	index@($__internal_4_$__cuda_sm20_div_u64)
        /*04c4*/ 	.word	0x00000000


	//----- nvinfo : EIATTR_FRAME_SIZE
	.align		4
.L_243:
        /*04c8*/ 	.byte	0x04, 0x11
        /*04ca*/ 	.short	(.L_245 - .L_244)
	.align		4
.L_244:
        /*04cc*/ 	.word	index@(_ZN17fastertransformer17uncompact_outputsIfEEvPT_PKS1_PKimm)
        /*04d0*/ 	.word	0x00000000


	//----- nvinfo : EIATTR_REGCOUNT
	.align		4
.L_245:
        /*04d4*/ 	.byte	0x04, 0x2f
        /*04d6*/ 	.short	(.L_247 - .L_246)
	.align		4
.L_246:
        /*04d8*/ 	.word	index@(_ZN17fastertransformer16uncompact_cachesI6__halfEEvPT_S3_PKS2_S5_PKimmmmmmm)
        /*04dc*/ 	.word	0x00000020


	//----- nvinfo : EIATTR_FRAME_SIZE
	.align		4
.L_247:
        /*04e0*/ 	.byte	0x04, 0x11
        /*04e2*/ 	.short	(.L_249 - .L_248)
	.align		4
.L_248:
        /*04e4*/ 	.word	index@($__internal_3_$__cuda_sm20_rem_u64)
        /*04e8*/ 	.word	0x00000000


	//----- nvinfo : EIATTR_FRAME_SIZE
	.align		4
.L_249:
        /*04ec*/ 	.byte	0x04, 0x11
        /*04ee*/ 	.short	(.L_251 - .L_250)
	.align		4
.L_250:
        /*04f0*/ 	.word	index@($__internal_2_$__cuda_sm20_div_u64)
        /*04f4*/ 	.word	0x00000000


	//----- nvinfo : EIATTR_FRAME_SIZE
	.align		4
.L_251:
        /*04f8*/ 	.byte	0x04, 0x11
        /*04fa*/ 	.short	(.L_253 - .L_252)
	.align		4
.L_252:
        /*04fc*/ 	.word	index@(_ZN17fastertransformer16uncompact_cachesI6__halfEEvPT_S3_PKS2_S5_PKimmmmmmm)
        /*0500*/ 	.word	0x00000000


	//----- nvinfo : EIATTR_REGCOUNT
	.align		4
.L_253:
        /*0504*/ 	.byte	0x04, 0x2f
        /*0506*/ 	.short	(.L_255 - .L_254)
	.align		4
.L_254:
        /*0508*/ 	.word	index@(_ZN17fastertransformer16uncompact_cachesIfEEvPT_S2_PKS1_S4_PKimmmmmmm)
        /*050c*/ 	.word	0x00000020


	//----- nvinfo : EIATTR_FRAME_SIZE
	.align		4
.L_255:
        /*0510*/ 	.byte	0x04, 0x11
        /*0512*/ 	.short	(.L_257 - .L_256)
	.align		4
.L_256:
        /*0514*/ 	.word	index@($__internal_1_$__cuda_sm20_rem_u64)
        /*0518*/ 	.word	0x00000000


	//----- nvinfo : EIATTR_FRAME_SIZE
	.align		4
.L_257:
        /*051c*/ 	.byte	0x04, 0x11
        /*051e*/ 	.short	(.L_259 - .L_258)
	.align		4
.L_258:
        /*0520*/ 	.word	index@($__internal_0_$__cuda_sm20_div_u64)
        /*0524*/ 	.word	0x00000000


	//----- nvinfo : EIATTR_FRAME_SIZE
	.align		4
.L_259:
        /*0528*/ 	.byte	0x04, 0x11
        /*052a*/ 	.short	(.L_261 - .L_260)
	.align		4
.L_260:
        /*052c*/ 	.word	index@(_ZN17fastertransformer16uncompact_cachesIfEEvPT_S2_PKS1_S4_PKimmmmmmm)
        /*0530*/ 	.word	0x00000000


	//----- nvinfo : EIATTR_REGCOUNT
	.align		4
.L_261:
        /*0534*/ 	.byte	0x04, 0x2f
        /*0536*/ 	.short	(.L_263 - .L_262)
	.align		4
.L_262:
        /*0538*/ 	.word	index@(_ZN17fastertransformer20sum_length_dimensionI6__halfEEvPfPKT_mmm)
        /*053c*/ 	.word	0x00000020


	//----- nvinfo : EIATTR_FRAME_SIZE
	.align		4
.L_263:
        /*0540*/ 	.byte	0x04, 0x11
        /*0542*/ 	.short	(.L_265 - .L_264)
	.align		4
.L_264:
        /*0544*/ 	.word	index@(_ZN17fastertransformer20sum_length_dimensionI6__halfEEvPfPKT_mmm)
        /*0548*/ 	.word	0x00000000


	//----- nvinfo : EIATTR_REGCOUNT
	.align		4
.L_265:
        /*054c*/ 	.byte	0x04, 0x2f
        /*054e*/ 	.short	(.L_267 - .L_266)
	.align		4
.L_266:
        /*0550*/ 	.word	index@(_ZN17fastertransformer20sum_length_dimensionIfEEvPfPKT_mmm)
        /*0554*/ 	.word	0x00000020


	//----- nvinfo : EIATTR_FRAME_SIZE
	.align		4
.L_267:
        /*0558*/ 	.byte	0x04, 0x11
        /*055a*/ 	.short	(.L_269 - .L_268)
	.align		4
.L_268:
        /*055c*/ 	.word	index@(_ZN17fastertransformer20sum_length_dimensionIfEEvPfPKT_mmm)
        /*0560*/ 	.word	0x00000000


	//----- nvinfo : EIATTR_MIN_STACK_SIZE
	.align		4
.L_269:
        /*0564*/ 	.byte	0x04, 0x12
        /*0566*/ 	.short	(.L_271 - .L_270)
	.align		4
.L_270:
        /*0568*/ 	.word	index@(_ZN17fastertransformer20sum_length_dimensionIfEEvPfPKT_mmm)
        /*056c*/ 	.word	0x00000000


	//----- nvinfo : EIATTR_MIN_STACK_SIZE
	.align		4
.L_271:
        /*0570*/ 	.byte	0x04, 0x12
        /*0572*/ 	.short	(.L_273 - .L_272)
	.align		4
.L_272:
        /*0574*/ 	.word	index@(_ZN17fastertransformer20sum_length_dimensionI6__halfEEvPfPKT_mmm)
        /*0578*/ 	.word	0x00000000


	//----- nvinfo : EIATTR_MIN_STACK_SIZE
	.align		4
.L_273:
        /*057c*/ 	.byte	0x04, 0x12
        /*057e*/ 	.short	(.L_275 - .L_274)
	.align		4
.L_274:
        /*0580*/ 	.word	index@(_ZN17fastertransformer16uncompact_cachesIfEEvPT_S2_PKS1_S4_PKimmmmmmm)
        /*0584*/ 	.word	0x00000000


	//----- nvinfo : EIATTR_MIN_STACK_SIZE
	.align		4
.L_275:
        /*0588*/ 	.byte	0x04, 0x12
        /*058a*/ 	.short	(.L_277 - .L_276)
	.align		4
.L_276:
        /*058c*/ 	.word	index@(_ZN17fastertransformer16uncompact_cachesI6__halfEEvPT_S3_PKS2_S5_PKimmmmmmm)
        /*0590*/ 	.word	0x00000000


	//----- nvinfo : EIATTR_MIN_STACK_SIZE
	.align		4
.L_277:
        /*0594*/ 	.byte	0x04, 0x12
        /*0596*/ 	.short	(.L_279 - .L_278)
	.align		4
.L_278:
        /*0598*/ 	.word	index@(_ZN17fastertransformer17uncompact_outputsIfEEvPT_PKS1_PKimm)
        /*059c*/ 	.word	0x00000000


	//----- nvinfo : EIATTR_MIN_STACK_SIZE
	.align		4
.L_279:
        /*05a0*/ 	.byte	0x04, 0x12
        /*05a2*/ 	.short	(.L_281 - .L_280)
	.align		4
.L_280:
        /*05a4*/ 	.word	index@(_ZN17fastertransformer17uncompact_outputsI6__halfEEvPT_PKS2_PKimm)
        /*05a8*/ 	.word	0x00000000


	//----- nvinfo : EIATTR_MIN_STACK_SIZE
	.align		4
.L_281:
        /*05ac*/ 	.byte	0x04, 0x12
        /*05ae*/ 	.short	(.L_283 - .L_282)
	.align		4
.L_282:
        /*05b0*/ 	.word	index@(_ZN17fastertransformer14compact_inputsIfEEvPT_S2_PiPKS1_S5_PKiS7_mmm)
        /*05b4*/ 	.word	0x00000000


	//----- nvinfo : EIATTR_MIN_STACK_SIZE
	.align		4
.L_283:
        /*05b8*/ 	.byte	0x04, 0x12
        /*05ba*/ 	.short	(.L_285 - .L_284)
	.align		4
.L_284:
        /*05bc*/ 	.word	index@(_ZN17fastertransformer14compact_inputsI6__halfEEvPT_S3_PiPKS2_S6_PKiS8_mmm)
        /*05c0*/ 	.word	0x00000000


	//----- nvinfo : EIATTR_MIN_STACK_SIZE
	.align		4
.L_285:
        /*05c4*/ 	.byte	0x04, 0x12
        /*05c6*/ 	.short	(.L_287 - .L_286)
	.align		4
.L_286:
        /*05c8*/ 	.word	index@(_ZN17fastertransformer28lookupHiddenStateOfLastTokenI6__halfEEvPT_PKS2_PKiiii)
        /*05cc*/ 	.word	0x00000000


	//----- nvinfo : EIATTR_MIN_STACK_SIZE
	.align		4
.L_287:
        /*05d0*/ 	.byte	0x04, 0x12
        /*05d2*/ 	.short	(.L_289 - .L_288)
	.align		4
.L_288:
        /*05d4*/ 	.word	index@(_ZN17fastertransformer28lookupHiddenStateOfLastTokenIfEEvPT_PKS1_PKiiii)
        /*05d8*/ 	.word	0x00000000


	//----- nvinfo : EIATTR_MIN_STACK_SIZE
	.align		4
.L_289:
        /*05dc*/ 	.byte	0x04, 0x12
        /*05de*/ 	.short	(.L_291 - .L_290)
	.align		4
.L_290:
        /*05e0*/ 	.word	index@(_ZN17fastertransformer31buildDecoderAttentionMaskKernelI6__halfLb1EEEvPT_PKiS5_ii)
        /*05e4*/ 	.word	0x00000000


	//----- nvinfo : EIATTR_MIN_STACK_SIZE
	.align		4
.L_291:
        /*05e8*/ 	.byte	0x04, 0x12
        /*05ea*/ 	.short	(.L_293 - .L_292)
	.align		4
.L_292:
        /*05ec*/ 	.word	index@(_ZN17fastertransformer31buildDecoderAttentionMaskKernelI6__halfLb0EEEvPT_PKiS5_ii)
        /*05f0*/ 	.word	0x00000000


	//----- nvinfo : EIATTR_MIN_STACK_SIZE
	.align		4
.L_293:
        /*05f4*/ 	.byte	0x04, 0x12
        /*05f6*/ 	.short	(.L_295 - .L_294)
	.align		4
.L_294:
        /*05f8*/ 	.word	index@(_ZN17fastertransformer31buildDecoderAttentionMaskKernelIfLb1EEEvPT_PKiS4_ii)
        /*05fc*/ 	.word	0x00000000


	//----- nvinfo : EIATTR_MIN_STACK_SIZE
	.align		4
.L_295:
        /*0600*/ 	.byte	0x04, 0x12
        /*0602*/ 	.short	(.L_297 - .L_296)
	.align		4
.L_296:
        /*0604*/ 	.word	index@(_ZN17fastertransformer31buildDecoderAttentionMaskKernelIfLb0EEEvPT_PKiS4_ii)
        /*0608*/ 	.word	0x00000000


	//----- nvinfo : EIATTR_MIN_STACK_SIZE
	.align		4
.L_297:
        /*060c*/ 	.byte	0x04, 0x12
        /*060e*/ 	.short	(.L_299 - .L_298)
	.align		4
.L_298:
        /*0610*/ 	.word	index@(_ZN17fastertransformer15transposeAxis01IiEEvPT_S2_PKiii)
        /*0614*/ 	.word	0x00000000


	//----- nvinfo : EIATTR_MIN_STACK_SIZE
	.align		4
.L_299:
        /*0618*/ 	.byte	0x04, 0x12
        /*061a*/ 	.short	(.L_301 - .L_300)
	.align		4
.L_300:
        /*061c*/ 	.word	index@(_ZN17fastertransformer15transposeAxis01IiEEvPT_S2_iii)
        /*0620*/ 	.word	0x00000000


	//----- nvinfo : EIATTR_MIN_STACK_SIZE
	.align		4
.L_301:
        /*0624*/ 	.byte	0x04, 0x12
        /*0626*/ 	.short	(.L_303 - .L_302)
	.align		4
.L_302:
        /*0628*/ 	.word	index@(_ZN17fastertransformer15transposeAxis01I6__halfEEvPT_S3_iii)
        /*062c*/ 	.word	0x00000000


	//----- nvinfo : EIATTR_MIN_STACK_SIZE
	.align		4
.L_303:
        /*0630*/ 	.byte	0x04, 0x12
        /*0632*/ 	.short	(.L_305 - .L_304)
	.align		4
.L_304:
        /*0634*/ 	.word	index@(_ZN17fastertransformer15transposeAxis01IfEEvPT_S2_iii)
        /*0638*/ 	.word	0x00000000


	//----- nvinfo : EIATTR_MIN_STACK_SIZE
	.align		4
.L_305:
        /*063c*/ 	.byte	0x04, 0x12
        /*063e*/ 	.short	(.L_307 - .L_306)
	.align		4
.L_306:
        /*0640*/ 	.word	index@(_ZN17fastertransformer44inputIdsEmbeddingLookupPosEncodingSoftPromptI6__halfEEvNS_49inputIdsEmbeddingLookupPosEncodingSoftPromptParamIT_EE)
        /*0644*/ 	.word	0x00000000


	//----- nvinfo : EIATTR_MIN_STACK_SIZE
	.align		4
.L_307:
        /*0648*/ 	.byte	0x04, 0x12
        /*064a*/ 	.short	(.L_309 - .L_308)
	.align		4
.L_308:
        /*064c*/ 	.word	index@(_ZN17fastertransformer44inputIdsEmbeddingLookupPosEncodingSoftPromptIfEEvNS_49inputIdsEmbeddingLookupPosEncodingSoftPromptParamIT_EE)
        /*0650*/ 	.word	0x00000000


	//----- nvinfo : EIATTR_MIN_STACK_SIZE
	.align		4
.L_309:
        /*0654*/ 	.byte	0x04, 0x12
        /*0656*/ 	.short	(.L_311 - .L_310)
	.align		4
.L_310:
        /*0658*/ 	.word	index@(_ZN17fastertransformer42start_id_embedding_position_lookups_kernelI6__halfLb0ELi0EEEvPT_PiPKS2_S6_NS_18pPromptTuningParamIS2_EEPKiiiiil)
        /*065c*/ 	.word	0x00000000


	//----- nvinfo : EIATTR_MIN_STACK_SIZE
	.align		4
.L_311:
        /*0660*/ 	.byte	0x04, 0x12
        /*0662*/ 	.short	(.L_313 - .L_312)
	.align		4
.L_312:
        /*0664*/ 	.word	index@(_ZN17fastertransformer42start_id_embedding_position_lookups_kernelI6__halfLb0ELi1EEEvPT_PiPKS2_S6_NS_18pPromptTuningParamIS2_EEPKiiiiil)
        /*0668*/ 	.word	0x00000000


	//----- nvinfo : EIATTR_MIN_STACK_SIZE
	.align		4
.L_313:
        /*066c*/ 	.byte	0x04, 0x12
        /*066e*/ 	.short	(.L_315 - .L_314)
	.align		4
.L_314:
        /*0670*/ 	.word	index@(_ZN17fastertransformer42start_id_embedding_position_lookups_kernelI6__halfLb0ELi2EEEvPT_PiPKS2_S6_NS_18pPromptTuningParamIS2_EEPKiiiiil)
        /*0674*/ 	.word	0x00000000


	//----- nvinfo : EIATTR_MIN_STACK_SIZE
	.align		4
.L_315:
        /*0678*/ 	.byte	0x04, 0x12
        /*067a*/ 	.short	(.L_317 - .L_316)
	.align		4
.L_316:
        /*067c*/ 	.word	index@(_ZN17fastertransformer42start_id_embedding_position_lookups_kernelI6__halfLb1ELi0EEEvPT_PiPKS2_S6_NS_18pPromptTuningParamIS2_EEPKiiiiil)
        /*0680*/ 	.word	0x00000000


	//----- nvinfo : EIATTR_MIN_STACK_SIZE
	.align		4
.L_317:
        /*0684*/ 	.byte	0x04, 0x12
        /*0686*/ 	.short	(.L_319 - .L_318)
	.align		4
.L_318:
        /*0688*/ 	.word	index@(_ZN17fastertransformer42start_id_embedding_position_lookups_kernelI6__halfLb1ELi1EEEvPT_PiPKS2_S6_NS_18pPromptTuningParamIS2_EEPKiiiiil)
        /*068c*/ 	.word	0x00000000


	//----- nvinfo : EIATTR_MIN_STACK_SIZE
	.align		4
.L_319:
        /*0690*/ 	.byte	0x04, 0x12
        /*0692*/ 	.short	(.L_321 - .L_320)
	.align		4
.L_320:
        /*0694*/ 	.word	index@(_ZN17fastertransformer42start_id_embedding_position_lookups_kernelI6__halfLb1ELi2EEEvPT_PiPKS2_S6_NS_18pPromptTuningParamIS2_EEPKiiiiil)
        /*0698*/ 	.word	0x00000000


	//----- nvinfo : EIATTR_MIN_STACK_SIZE
	.align		4
.L_321:
        /*069c*/ 	.byte	0x04, 0x12
        /*069e*/ 	.short	(.L_323 - .L_322)
	.align		4
.L_322:
        /*06a0*/ 	.word	index@(_ZN17fastertransformer42start_id_embedding_position_lookups_kernelIfLb0ELi0EEEvPT_PiPKS1_S5_NS_18pPromptTuningParamIS1_EEPKiiiiil)
        /*06a4*/ 	.word	0x00000000


	//----- nvinfo : EIATTR_MIN_STACK_SIZE
	.align		4
.L_323:
        /*06a8*/ 	.byte	0x04, 0x12
        /*06aa*/ 	.short	(.L_325 - .L_324)
	.align		4
.L_324:
        /*06ac*/ 	.word	index@(_ZN17fastertransformer42start_id_embedding_position_lookups_kernelIfLb0ELi1EEEvPT_PiPKS1_S5_NS_18pPromptTuningParamIS1_EEPKiiiiil)
        /*06b0*/ 	.word	0x00000000


	//----- nvinfo : EIATTR_MIN_STACK_SIZE
	.align		4
.L_325:
        /*06b4*/ 	.byte	0x04, 0x12
        /*06b6*/ 	.short	(.L_327 - .L_326)
	.align		4
.L_326:
        /*06b8*/ 	.word	index@(_ZN17fastertransformer42start_id_embedding_position_lookups_kernelIfLb0ELi2EEEvPT_PiPKS1_S5_NS_18pPromptTuningParamIS1_EEPKiiiiil)
        /*06bc*/ 	.word	0x00000000


	//----- nvinfo : EIATTR_MIN_STACK_SIZE
	.align		4
.L_327:
        /*06c0*/ 	.byte	0x04, 0x12
        /*06c2*/ 	.short	(.L_329 - .L_328)
	.align		4
.L_328:
        /*06c4*/ 	.word	index@(_ZN17fastertransformer42start_id_embedding_position_lookups_kernelIfLb1ELi0EEEvPT_PiPKS1_S5_NS_18pPromptTuningParamIS1_EEPKiiiiil)
        /*06c8*/ 	.word	0x00000000


	//----- nvinfo : EIATTR_MIN_STACK_SIZE
	.align		4
.L_329:
        /*06cc*/ 	.byte	0x04, 0x12
        /*06ce*/ 	.short	(.L_331 - .L_330)
	.align		4
.L_330:
        /*06d0*/ 	.word	index@(_ZN17fastertransformer42start_id_embedding_position_lookups_kernelIfLb1ELi1EEEvPT_PiPKS1_S5_NS_18pPromptTuningParamIS1_EEPKiiiiil)
        /*06d4*/ 	.word	0x00000000


	//----- nvinfo : EIATTR_MIN_STACK_SIZE
	.align		4
.L_331:
        /*06d8*/ 	.byte	0x04, 0x12
        /*06da*/ 	.short	(.L_333 - .L_332)
	.align		4
.L_332:
        /*06dc*/ 	.word	index@(_ZN17fastertransformer42start_id_embedding_position_lookups_kernelIfLb1ELi2EEEvPT_PiPKS1_S5_NS_18pPromptTuningParamIS1_EEPKiiiiil)
        /*06e0*/ 	.word	0x00000000


	//----- nvinfo : EIATTR_MIN_STACK_SIZE
	.align		4
.L_333:
        /*06e4*/ 	.byte	0x04, 0x12
        /*06e6*/ 	.short	(.L_335 - .L_334)
	.align		4
.L_334:
        /*06e8*/ 	.word	index@(_ZN17fastertransformer19mask_padding_tokensILb0EEEvPbPKiS3_mmmm)
        /*06ec*/ 	.word	0x00000000


	//----- nvinfo : EIATTR_MIN_STACK_SIZE
	.align		4
.L_335:
        /*06f0*/ 	.byte	0x04, 0x12
        /*06f2*/ 	.short	(.L_337 - .L_336)
	.align		4
.L_336:
        /*06f4*/ 	.word	index@(_ZN17fastertransformer19mask_padding_tokensILb1EEEvPbPKiS3_mmmm)
        /*06f8*/ 	.word	0x00000000


	//----- nvinfo : EIATTR_MIN_STACK_SIZE
	.align		4
.L_337:
        /*06fc*/ 	.byte	0x04, 0x12
        /*06fe*/ 	.short	(.L_339 - .L_338)
	.align		4
.L_338:
        /*0700*/ 	.word	index@(_ZN17fastertransformer20update_padding_countILb0EEEvPiPKiS3_mmmm)
        /*0704*/ 	.word	0x00000000


	//----- nvinfo : EIATTR_MIN_STACK_SIZE
	.align		4
.L_339:
        /*0708*/ 	.byte	0x04, 0x12
        /*070a*/ 	.short	(.L_341 - .L_340)
	.align		4
.L_340:
        /*070c*/ 	.word	index@(_ZN17fastertransformer20update_padding_countILb1EEEvPiPKiS3_mmmm)
        /*0710*/ 	.word	0x00000000


	//----- nvinfo : EIATTR_MIN_STACK_SIZE
	.align		4
.L_341:
        /*0714*/ 	.byte	0x04, 0x12
        /*0716*/ 	.short	(.L_343 - .L_342)
	.align		4
.L_342:
        /*0718*/ 	.word	index@(_ZN17fastertransformer17find_context_dupsILi256EEEvPiPKimm)
        /*071c*/ 	.word	0x00000000


	//----- nvinfo : EIATTR_MIN_STACK_SIZE
	.align		4
.L_343:
        /*0720*/ 	.byte	0x04, 0x12
        /*0722*/ 	.short	(.L_345 - .L_344)
	.align		4
.L_344:
        /*0724*/ 	.word	index@(_ZN17fastertransformer17find_context_dupsILi128EEEvPiPKimm)
        /*0728*/ 	.word	0x00000000


	//----- nvinfo : EIATTR_MIN_STACK_SIZE
	.align		4
.L_345:
        /*072c*/ 	.byte	0x04, 0x12
        /*072e*/ 	.short	(.L_347 - .L_346)
	.align		4
.L_346:
        /*0730*/ 	.word	index@(_ZN17fastertransformer20init_shared_contextsEPim)
        /*0734*/ 	.word	0x00000000


	//----- nvinfo : EIATTR_MIN_STACK_SIZE
	.align		4
.L_347:
        /*0738*/ 	.byte	0x04, 0x12
        /*073a*/ 	.short	(.L_349 - .L_348)
	.align		4
.L_348:
        /*073c*/ 	.word	index@(_ZN17fastertransformer21generate_dups_indicesEPiS0_S0_PKimmm)
        /*0740*/ 	.word	0x00000000


	//----- nvinfo : EIATTR_MIN_STACK_SIZE
	.align		4
.L_349:
        /*0744*/ 	.byte	0x04, 0x12
        /*0746*/ 	.short	(.L_351 - .L_350)
	.align		4
.L_350:
        /*0748*/ 	.word	index@(_ZN17fastertransformer19tileGptPromptInputsILb0EEEvPiS1_S1_PKiS3_S3_i)
        /*074c*/ 	.word	0x00000000


	//----- nvinfo : EIATTR_MIN_STACK_SIZE
	.align		4
.L_351:
        /*0750*/ 	.byte	0x04, 0x12
        /*0752*/ 	.short	(.L_353 - .L_352)
	.align		4
.L_352:
        /*0754*/ 	.word	index@(_ZN17fastertransformer19tileGptPromptInputsILb1EEEvPiS1_S1_PKiS3_S3_i)
        /*0758*/ 	.word	0x00000000


	//----- nvinfo : EIATTR_MIN_STACK_SIZE
	.align		4
.L_353:
        /*075c*/ 	.byte	0x04, 0x12
        /*075e*/ 	.short	(.L_355 - .L_354)
	.align		4
.L_354:
        /*0760*/ 	.word	index@(_ZN3cub18CUB_300001_SM_10006detail11EmptyKernelIvEEvv)
        /*0764*/ 	.word	0x00000000
.L_355:


//--------------------- .nv.compat                --------------------------
	.section	.nv.compat,"",@"SHT_CUDA_COMPAT_INFO"
	.align	4
        /*0000*/ 	.byte	0x02, 0x09, 0x01, 0x00, 0x02, 0x02, 0x01, 0x00, 0x02, 0x05, 0x05, 0x00, 0x03, 0x07, 0x01, 0x01
        /*0010*/ 	.byte	0x02, 0x03, 0x00, 0x00, 0x02, 0x06, 0x01, 0x00, 0x04, 0x0b, 0x08, 0x00, 0x09, 0x00, 0x00, 0x00
        /*0020*/ 	.byte	0x00, 0x00, 0x00, 0x00


//--------------------- .nv.info._ZN17fastertransformer20sum_length_dimensionIfEEvPfPKT_mmm --------------------------
	.section	.nv.info._ZN17fastertransformer20sum_length_dimensionIfEEvPfPKT_mmm,"",@"SHT_CUDA_INFO"
	.sectionflags	@""
	.align	4


	//----- nvinfo : EIATTR_CUDA_API_VERSION
	.align		4
        /*0000*/ 	.byte	0x04, 0x37
        /*0002*/ 	.short	(.L_357 - .L_356)
.L_356:
        /*0004*/ 	.word	0x00000082


	//----- nvinfo : EIATTR_KPARAM_INFO
	.align		4
.L_357:
        /*0008*/ 	.byte	0x04, 0x17
        /*000a*/ 	.short	(.L_359 - .L_358)
.L_358:
        /*000c*/ 	.word	0x00000000
        /*0010*/ 	.short	0x0004
        /*0012*/ 	.short	0x0020
        /*0014*/ 	.byte	0x00, 0xf0, 0x21, 0x00


	//----- nvinfo : EIATTR_KPARAM_INFO
	.align		4
.L_359:
        /*0018*/ 	.byte	0x04, 0x17
        /*001a*/ 	.short	(.L_361 - .L_360)
.L_360:
        /*001c*/ 	.word	0x00000000
        /*0020*/ 	.short	0x0003
        /*0022*/ 	.short	0x0018
        /*0024*/ 	.byte	0x00, 0xf0, 0x21, 0x00


	//----- nvinfo : EIATTR_KPARAM_INFO
	.align		4
.L_361:
        /*0028*/ 	.byte	0x04, 0x17
        /*002a*/ 	.short	(.L_363 - .L_362)
.L_362:
        /*002c*/ 	.word	0x00000000
        /*0030*/ 	.short	0x0002
        /*0032*/ 	.short	0x0010
        /*0034*/ 	.byte	0x00, 0xf0, 0x21, 0x00


	//----- nvinfo : EIATTR_KPARAM_INFO
	.align		4
.L_363:
        /*0038*/ 	.byte	0x04, 0x17
        /*003a*/ 	.short	(.L_365 - .L_364)
.L_364:
        /*003c*/ 	.word	0x00000000
        /*0040*/ 	.short	0x0001
        /*0042*/ 	.short	0x0008
        /*0044*/ 	.byte	0x00, 0xf5, 0x21, 0x00


	//----- nvinfo : EIATTR_KPARAM_INFO
	.align		4
.L_365:
        /*0048*/ 	.byte	0x04, 0x17
        /*004a*/ 	.short	(.L_367 - .L_366)
.L_366:
        /*004c*/ 	.word	0x00000000
        /*0050*/ 	.short	0x0000
        /*0052*/ 	.short	0x0000
        /*0054*/ 	.byte	0x00, 0xf5, 0x21, 0x00


	//----- nvinfo : EIATTR_SPARSE_MMA_MASK
	.align		4
.L_367:
        /*0058*/ 	.byte	0x03, 0x50
        /*005a*/ 	.short	0x0000


	//----- nvinfo : EIATTR_MAXREG_COUNT
	.align		4
        /*005c*/ 	.byte	0x03, 0x1b
        /*005e*/ 	.short	0x00ff


	//----- nvinfo : EIATTR_MERCURY_ISA_VERSION
	.align		4
        /*0060*/ 	.byte	0x03, 0x5f
        /*0062*/ 	.short	0x0101


	//----- nvinfo : EIATTR_VRC_CTA_INIT_COUNT
	.align		4
        /*0064*/ 	.byte	0x02, 0x4a
	.zero		1
	.zero		1


	//----- nvinfo : EIATTR_EXIT_INSTR_OFFSETS
	.align		4
        /*0068*/ 	.byte	0x04, 0x1c
        /*006a*/ 	.short	(.L_369 - .L_368)


	//   ....[0]....
.L_368:
        /*006c*/ 	.word	0x00000050


	//   ....[1]....
        /*0070*/ 	.word	0x000001b0


	//   ....[2]....
        /*0074*/ 	.word	0x00001640


	//----- nvinfo : EIATTR_CRS_STACK_SIZE
	.align		4
.L_369:
        /*0078*/ 	.byte	0x04, 0x1e
        /*007a*/ 	.short	(.L_371 - .L_370)
.L_370:
        /*007c*/ 	.word	0x00000000


	//----- nvinfo : EIATTR_CBANK_PARAM_SIZE
	.align		4
.L_371:
        /*0080*/ 	.byte	0x03, 0x19
        /*0082*/ 	.short	0x0028


	//----- nvinfo : EIATTR_PARAM_CBANK
	.align		4
        /*0084*/ 	.byte	0x04, 0x0a
        /*0086*/ 	.short	(.L_373 - .L_372)
	.align		4
.L_372:
        /*0088*/ 	.word	index@(.nv.constant0._ZN17fastertransformer20sum_length_dimensionIfEEvPfPKT_mmm)
        /*008c*/ 	.short	0x0380
        /*008e*/ 	.short	0x0028


	//----- nvinfo : EIATTR_SW_WAR
	.align		4
.L_373:
        /*0090*/ 	.byte	0x04, 0x36
        /*0092*/ 	.short	(.L_375 - .L_374)
.L_374:
        /*0094*/ 	.word	0x00000008
.L_375:


//--------------------- .nv.info._ZN17fastertransformer20sum_length_dimensionI6__halfEEvPfPKT_mmm --------------------------
	.section	.nv.info._ZN17fastertransformer20sum_length_dimensionI6__halfEEvPfPKT_mmm,"",@"SHT_CUDA_INFO"
	.sectionflags	@""
	.align	4


	//----- nvinfo : EIATTR_CUDA_API_VERSION
	.align		4
        /*0000*/ 	.byte	0x04, 0x37
        /*0002*/ 	.short	(.L_377 - .L_376)
.L_376:
        /*0004*/ 	.word	0x00000082


	//----- nvinfo : EIATTR_KPARAM_INFO
	.align		4
.L_377:
        /*0008*/ 	.byte	0x04, 0x17
        /*000a*/ 	.short	(.L_379 - .L_378)
.L_378:
        /*000c*/ 	.word	0x00000000
        /*0010*/ 	.short	0x0004
        /*0012*/ 	.short	0x0020
        /*0014*/ 	.byte	0x00, 0xf0, 0x21, 0x00


	//----- nvinfo : EIATTR_KPARAM_INFO
	.align		4
.L_379:
        /*0018*/ 	.byte	0x04, 0x17
        /*001a*/ 	.short	(.L_381 - .L_380)
.L_380:
        /*001c*/ 	.word	0x00000000
        /*0020*/ 	.short	0x0003
        /*0022*/ 	.short	0x0018
        /*0024*/ 	.byte	0x00, 0xf0, 0x21, 0x00


	//----- nvinfo : EIATTR_KPARAM_INFO
	.align		4
.L_381:
        /*0028*/ 	.byte	0x04, 0x17
        /*002a*/ 	.short	(.L_383 - .L_382)
.L_382:
        /*002c*/ 	.word	0x00000000
        /*0030*/ 	.short	0x0002
        /*0032*/ 	.short	0x0010
        /*0034*/ 	.byte	0x00, 0xf0, 0x21, 0x00


	//----- nvinfo : EIATTR_KPARAM_INFO
	.align		4
.L_383:
        /*0038*/ 	.byte	0x04, 0x17
        /*003a*/ 	.short	(.L_385 - .L_384)
.L_384:
        /*003c*/ 	.word	0x00000000
        /*0040*/ 	.short	0x0001
        /*0042*/ 	.short	0x0008
        /*0044*/ 	.byte	0x00, 0xf5, 0x21, 0x00


	//----- nvinfo : EIATTR_KPARAM_INFO
	.align		4
.L_385:
        /*0048*/ 	.byte	0x04, 0x17
        /*004a*/ 	.short	(.L_387 - .L_386)
.L_386:
        /*004c*/ 	.word	0x00000000
        /*0050*/ 	.short	0x0000
        /*0052*/ 	.short	0x0000
        /*0054*/ 	.byte	0x00, 0xf5, 0x21, 0x00


	//----- nvinfo : EIATTR_SPARSE_MMA_MASK
	.align		4
.L_387:
        /*0058*/ 	.byte	0x03, 0x50
        /*005a*/ 	.short	0x0000


	//----- nvinfo : EIATTR_MAXREG_COUNT
	.align		4
        /*005c*/ 	.byte	0x03, 0x1b
        /*005e*/ 	.short	0x00ff


	//----- nvinfo : EIATTR_MERCURY_ISA_VERSION
	.align		4
        /*0060*/ 	.byte	0x03, 0x5f
        /*0062*/ 	.short	0x0101


	//----- nvinfo : EIATTR_VRC_CTA_INIT_COUNT
	.align		4
        /*0064*/ 	.byte	0x02, 0x4a
	.zero		1
	.zero		1


	//----- nvinfo : EIATTR_EXIT_INSTR_OFFSETS
	.align		4
        /*0068*/ 	.byte	0x04, 0x1c
        /*006a*/ 	.short	(.L_389 - .L_388)


	//   ....[0]....
.L_388:
        /*006c*/ 	.word	0x00000050


	//   ....[1]....
        /*0070*/ 	.word	0x000001b0


	//   ....[2]....
        /*0074*/ 	.word	0x00001830


	//----- nvinfo : EIATTR_CRS_STACK_SIZE
	.align		4
.L_389:
        /*0078*/ 	.byte	0x04, 0x1e
        /*007a*/ 	.short	(.L_391 - .L_390)
.L_390:
        /*007c*/ 	.word	0x00000000


	//----- nvinfo : EIATTR_CBANK_PARAM_SIZE
	.align		4
.L_391:
        /*0080*/ 	.byte	0x03, 0x19
        /*0082*/ 	.short	0x0028


	//----- nvinfo : EIATTR_PARAM_CBANK
	.align		4
        /*0084*/ 	.byte	0x04, 0x0a
        /*0086*/ 	.short	(.L_393 - .L_392)
	.align		4
.L_392:
        /*0088*/ 	.word	index@(.nv.constant0._ZN17fastertransformer20sum_length_dimensionI6__halfEEvPfPKT_mmm)
        /*008c*/ 	.short	0x0380
        /*008e*/ 	.short	0x0028


	//----- nvinfo : EIATTR_SW_WAR
	.align		4
.L_393:
        /*0090*/ 	.byte	0x04, 0x36
        /*0092*/ 	.short	(.L_395 - .L_394)
.L_394:
        /*0094*/ 	.word	0x00000008
.L_395:


//--------------------- .nv.info._ZN17fastertransformer16uncompact_cachesIfEEvPT_S2_PKS1_S4_PKimmmmmmm --------------------------
	.section	.nv.info._ZN17fastertransformer16uncompact_cachesIfEEvPT_S2_PKS1_S4_PKimmmmmmm,"",@"SHT_CUDA_INFO"
	.sectionflags	@""
	.align	4


	//----- nvinfo : EIATTR_CUDA_API_VERSION
	.align		4
        /*0000*/ 	.byte	0x04, 0x37
        /*0002*/ 	.short	(.L_397 - .L_396)
.L_396:
        /*0004*/ 	.word	0x00000082


	//----- nvinfo : EIATTR_KPARAM_INFO
	.align		4
.L_397:
        /*0008*/ 	.byte	0x04, 0x17
        /*000a*/ 	.short	(.L_399 - .L_398)
.L_398:
        /*000c*/ 	.word	0x00000000
        /*0010*/ 	.short	0x000b
        /*0012*/ 	.short	0x0058
        /*0014*/ 	.byte	0x00, 0xf0, 0x21, 0x00


	//----- nvinfo : EIATTR_KPARAM_INFO
	.align		4
.L_399:
        /*0018*/ 	.byte	0x04, 0x17
        /*001a*/ 	.short	(.L_401 - .L_400)
.L_400:
        /*001c*/ 	.word	0x00000000
        /*0020*/ 	.short	0x000a
        /*0022*/ 	.short	0x0050
        /*0024*/ 	.byte	0x00, 0xf0, 0x21, 0x00


	//----- nvinfo : EIATTR_KPARAM_INFO
	.align		4
.L_401:
        /*0028*/ 	.byte	0x04, 0x17
        /*002a*/ 	.short	(.L_403 - .L_402)
.L_402:
        /*002c*/ 	.word	0x00000000
        /*0030*/ 	.short	0x0009
        /*0032*/ 	.short	0x0048
        /*0034*/ 	.byte	0x00, 0xf0, 0x21, 0x00


	//----- nvinfo : EIATTR_KPARAM_INFO
	.align		4
.L_403:
        /*0038*/ 	.byte	0x04, 0x17
        /*003a*/ 	.short	(.L_405 - .L_404)
.L_404:
        /*003c*/ 	.word	0x00000000
        /*0040*/ 	.short	0x0008
        /*0042*/ 	.short	0x0040
        /*0044*/ 	.byte	0x00, 0xf0, 0x21, 0x00


	//----- nvinfo : EIATTR_KPARAM_INFO
	.align		4
.L_405:
        /*0048*/ 	.byte	0x04, 0x17
        /*004a*/ 	.short	(.L_407 - .L_406)
.L_406:
        /*004c*/ 	.word	0x00000000
        /*0050*/ 	.short	0x0007
        /*0052*/ 	.short	0x0038
        /*0054*/ 	.byte	0x00, 0xf0, 0x21, 0x00


	//----- nvinfo : EIATTR_KPARAM_INFO
	.align		4
.L_407:
        /*0058*/ 	.byte	0x04, 0x17
        /*005a*/ 	.short	(.L_409 - .L_408)
.L_408:
        /*005c*/ 	.word	0x00000000
        /*0060*/ 	.short	0x0006
        /*0062*/ 	.short	0x0030
        /*0064*/ 	.byte	0x00, 0xf0, 0x21, 0x00


	//----- nvinfo : EIATTR_KPARAM_INFO
	.align		4
.L_409:
        /*0068*/ 	.byte	0x04, 0x17
        /*006a*/ 	.short	(.L_411 - .L_410)
.L_410:
        /*006c*/ 	.word	0x00000000
        /*0070*/ 	.short	0x0005
        /*0072*/ 	.short	0x0028
        /*0074*/ 	.byte	0x00, 0xf0, 0x21, 0x00


	//----- nvinfo : EIATTR_KPARAM_INFO
	.align		4
.L_411:
        /*0078*/ 	.byte	0x04, 0x17
        /*007a*/ 	.short	(.L_413 - .L_412)
.L_412:
        /*007c*/ 	.word	0x00000000
        /*0080*/ 	.short	0x0004
        /*0082*/ 	.short	0x0020
        /*0084*/ 	.byte	0x00, 0xf5, 0x21, 0x00


	//----- nvinfo : EIATTR_KPARAM_INFO
	.align		4
.L_413:
        /*0088*/ 	.byte	0x04, 0x17
        /*008a*/ 	.short	(.L_415 - .L_414)
.L_414:
        /*008c*/ 	.word	0x00000000
        /*0090*/ 	.short	0x0003
        /*0092*/ 	.short	0x0018
        /*0094*/ 	.byte	0x00, 0xf5, 0x21, 0x00


	//----- nvinfo : EIATTR_KPARAM_INFO
	.align		4
.L_415:
        /*0098*/ 	.byte	0x04, 0x17
        /*009a*/ 	.short	(.L_417 - .L_416)
.L_416:
        /*009c*/ 	.word	0x00000000
        /*00a0*/ 	.short	0x0002
        /*00a2*/ 	.short	0x0010
        /*00a4*/ 	.byte	0x00, 0xf5, 0x21, 0x00


	//----- nvinfo : EIATTR_KPARAM_INFO
	.align		4
.L_417:
        /*00a8*/ 	.byte	0x04, 0x17
        /*00aa*/ 	.short	(.L_419 - .L_418)
.L_418:
        /*00ac*/ 	.word	0x00000000
        /*00b0*/ 	.short	0x0001
        /*00b2*/ 	.short	0x0008
        /*00b4*/ 	.byte	0x00, 0xf5, 0x21, 0x00


	//----- nvinfo : EIATTR_KPARAM_INFO
	.align		4
.L_419:
        /*00b8*/ 	.byte	0x04, 0x17
        /*00ba*/ 	.short	(.L_421 - .L_420)
.L_420:
        /*00bc*/ 	.word	0x00000000
        /*00c0*/ 	.short	0x0000
        /*00c2*/ 	.short	0x0000
        /*00c4*/ 	.byte	0x00, 0xf5, 0x21, 0x00


	//----- nvinfo : EIATTR_SPARSE_MMA_MASK
	.align		4
.L_421:
        /*00c8*/ 	.byte	0x03, 0x50
        /*00ca*/ 	.short	0x0000


	//----- nvinfo : EIATTR_MAXREG_COUNT
	.align		4
        /*00cc*/ 	.byte	0x03, 0x1b
        /*00ce*/ 	.short	0x00ff


	//----- nvinfo : EIATTR_MERCURY_ISA_VERSION
	.align		4
        /*00d0*/ 	.byte	0x03, 0x5f
        /*00d2*/ 	.short	0x0101


	//----- nvinfo : EIATTR_VRC_CTA_INIT_COUNT
	.align		4
        /*00d4*/ 	.byte	0x02, 0x4a
	.zero		1
	.zero		1


	//----- nvinfo : EIATTR_EXIT_INSTR_OFFSETS
	.align		4
        /*00d8*/ 	.byte	0x04, 0x1c
        /*00da*/ 	.short	(.L_423 - .L_422)


	//   ....[0]....
.L_422:
        /*00dc*/ 	.word	0x00000100


	//   ....[1]....
        /*00e0*/ 	.word	0x00001050


	//----- nvinfo : EIATTR_CRS_STACK_SIZE
	.align		4
.L_423:
        /*00e4*/ 	.byte	0x04, 0x1e
        /*00e6*/ 	.short	(.L_425 - .L_424)
.L_424:
        /*00e8*/ 	.word	0x00000000


	//----- nvinfo : EIATTR_CBANK_PARAM_SIZE
	.align		4
.L_425:
        /*00ec*/ 	.byte	0x03, 0x19
        /*00ee*/ 	.short	0x0060


	//----- nvinfo : EIATTR_PARAM_CBANK
	.align		4
        /*00f0*/ 	.byte	0x04, 0x0a
        /*00f2*/ 	.short	(.L_427 - .L_426)
	.align		4
.L_426:
        /*00f4*/ 	.word	index@(.nv.constant0._ZN17fastertransformer16uncompact_cachesIfEEvPT_S2_PKS1_S4_PKimmmmmmm)
        /*00f8*/ 	.short	0x0380
        /*00fa*/ 	.short	0x0060


	//----- nvinfo : EIATTR_SW_WAR
	.align		4
.L_427:
        /*00fc*/ 	.byte	0x04, 0x36
        /*00fe*/ 	.short	(.L_429 - .L_428)
.L_428:
        /*0100*/ 	.word	0x00000008
.L_429:


//--------------------- .nv.info._ZN17fastertransformer16uncompact_cachesI6__halfEEvPT_S3_PKS2_S5_PKimmmmmmm --------------------------
	.section	.nv.info._ZN17fastertransformer16uncompact_cachesI6__halfEEvPT_S3_PKS2_S5_PKimmmmmmm,"",@"SHT_CUDA_INFO"
	.sectionflags	@""
	.align	4


	//----- nvinfo : EIATTR_CUDA_API_VERSION
	.align		4
        /*0000*/ 	.byte	0x04, 0x37
        /*0002*/ 	.short	(.L_431 - .L_430)
.L_430:
        /*0004*/ 	.word	0x00000082


	//----- nvinfo : EIATTR_KPARAM_INFO
	.align		4
.L_431:
        /*0008*/ 	.byte	0x04, 0x17
        /*000a*/ 	.short	(.L_433 - .L_432)
.L_432:
        /*000c*/ 	.word	0x00000000
        /*0010*/ 	.short	0x000b
        /*0012*/ 	.short	0x0058
        /*0014*/ 	.byte	0x00, 0xf0, 0x21, 0x00


	//----- nvinfo : EIATTR_KPARAM_INFO
	.align		4
.L_433:
        /*0018*/ 	.byte	0x04, 0x17
        /*001a*/ 	.short	(.L_435 - .L_434)
.L_434:
        /*001c*/ 	.word	0x00000000
        /*0020*/ 	.short	0x000a
        /*0022*/ 	.short	0x0050
        /*0024*/ 	.byte	0x00, 0xf0, 0x21, 0x00


	//----- nvinfo : EIATTR_KPARAM_INFO
	.align		4
.L_435:
        /*0028*/ 	.byte	0x04, 0x17
        /*002a*/ 	.short	(.L_437 - .L_436)
.L_436:
        /*002c*/ 	.word	0x00000000
        /*0030*/ 	.short	0x0009
        /*0032*/ 	.short	0x0048
        /*0034*/ 	.byte	0x00, 0xf0, 0x21, 0x00


	//----- nvinfo : EIATTR_KPARAM_INFO
	.align		4
.L_437:
        /*0038*/ 	.byte	0x04, 0x17
        /*003a*/ 	.short	(.L_439 - .L_438)
.L_438:
        /*003c*/ 	.word	0x00000000
        /*0040*/ 	.short	0x0008
        /*0042*/ 	.short	0x0040
        /*0044*/ 	.byte	0x00, 0xf0, 0x21, 0x00


	//----- nvinfo : EIATTR_KPARAM_INFO
	.align		4
.L_439:
        /*0048*/ 	.byte	0x04, 0x17
        /*004a*/ 	.short	(.L_441 - .L_440)
.L_440:
        /*004c*/ 	.word	0x00000000
        /*0050*/ 	.short	0x0007
        /*0052*/ 	.short	0x0038
        /*0054*/ 	.byte	0x00, 0xf0, 0x21, 0x00


	//----- nvinfo : EIATTR_KPARAM_INFO
	.align		4
.L_441:
        /*0058*/ 	.byte	0x04, 0x17
        /*005a*/ 	.short	(.L_443 - .L_442)
.L_442:
        /*005c*/ 	.word	0x00000000
        /*0060*/ 	.short	0x0006
        /*0062*/ 	.short	0x0030
        /*0064*/ 	.byte	0x00, 0xf0, 0x21, 0x00


	//----- nvinfo : EIATTR_KPARAM_INFO
	.align		4
.L_443:
        /*0068*/ 	.byte	0x04, 0x17
        /*006a*/ 	.short	(.L_445 - .L_444)
.L_444:
        /*006c*/ 	.word	0x00000000
        /*0070*/ 	.short	0x0005
        /*0072*/ 	.short	0x0028
        /*0074*/ 	.byte	0x00, 0xf0, 0x21, 0x00


	//----- nvinfo : EIATTR_KPARAM_INFO
	.align		4
.L_445:
        /*0078*/ 	.byte	0x04, 0x17
        /*007a*/ 	.short	(.L_447 - .L_446)
.L_446:
        /*007c*/ 	.word	0x00000000
        /*0080*/ 	.short	0x0004
        /*0082*/ 	.short	0x0020
        /*0084*/ 	.byte	0x00, 0xf5, 0x21, 0x00


	//----- nvinfo : EIATTR_KPARAM_INFO
	.align		4
.L_447:
        /*0088*/ 	.byte	0x04, 0x17
        /*008a*/ 	.short	(.L_449 - .L_448)
.L_448:
        /*008c*/ 	.word	0x00000000
        /*0090*/ 	.short	0x0003
        /*0092*/ 	.short	0x0018
        /*0094*/ 	.byte	0x00, 0xf5, 0x21, 0x00


	//----- nvinfo : EIATTR_KPARAM_INFO
	.align		4
.L_449:
        /*0098*/ 	.byte	0x04, 0x17
        /*009a*/ 	.short	(.L_451 - .L_450)
.L_450:
        /*009c*/ 	.word	0x00000000
        /*00a0*/ 	.short	0x0002
        /*00a2*/ 	.short	0x0010
        /*00a4*/ 	.byte	0x00, 0xf5, 0x21, 0x00


	//----- nvinfo : EIATTR_KPARAM_INFO
	.align		4
.L_451:
        /*00a8*/ 	.byte	0x04, 0x17
        /*00aa*/ 	.short	(.L_453 - .L_452)
.L_452:
        /*00ac*/ 	.word	0x00000000
        /*00b0*/ 	.short	0x0001
        /*00b2*/ 	.short	0x0008
        /*00b4*/ 	.byte	0x00, 0xf5, 0x21, 0x00


	//----- nvinfo : EIATTR_KPARAM_INFO
	.align		4
.L_453:
        /*00b8*/ 	.byte	0x04, 0x17
        /*00ba*/ 	.short	(.L_455 - .L_454)
.L_454:
        /*00bc*/ 	.word	0x00000000
        /*00c0*/ 	.short	0x0000
        /*00c2*/ 	.short	0x0000
        /*00c4*/ 	.byte	0x00, 0xf5, 0x21, 0x00


	//----- nvinfo : EIATTR_SPARSE_MMA_MASK
	.align		4
.L_455:
        /*00c8*/ 	.byte	0x03, 0x50
        /*00ca*/ 	.short	0x0000


	//----- nvinfo : EIATTR_MAXREG_COUNT
	.align		4
        /*00cc*/ 	.byte	0x03, 0x1b
        /*00ce*/ 	.short	0x00ff


	//----- nvinfo : EIATTR_MERCURY_ISA_VERSION
	.align		4
        /*00d0*/ 	.byte	0x03, 0x5f
        /*00d2*/ 	.short	0x0101


	//----- nvinfo : EIATTR_VRC_CTA_INIT_COUNT
	.align		4
        /*00d4*/ 	.byte	0x02, 0x4a
	.zero		1
	.zero		1


	//----- nvinfo : EIATTR_EXIT_INSTR_OFFSETS
	.align		4
        /*00d8*/ 	.byte	0x04, 0x1c
        /*00da*/ 	.short	(.L_457 - .L_456)


	//   ....[0]....
.L_456:
        /*00dc*/ 	.word	0x00000100


	//   ....[1]....
        /*00e0*/ 	.word	0x00001050


	//----- nvinfo : EIATTR_CRS_STACK_SIZE
	.align		4
.L_457:
        /*00e4*/ 	.byte	0x04, 0x1e
        /*00e6*/ 	.short	(.L_459 - .L_458)
.L_458:
        /*00e8*/ 	.word	0x00000000


	//----- nvinfo : EIATTR_CBANK_PARAM_SIZE
	.align		4
.L_459:
        /*00ec*/ 	.byte	0x03, 0x19
        /*00ee*/ 	.short	0x0060


	//----- nvinfo : EIATTR_PARAM_CBANK
	.align		4
        /*00f0*/ 	.byte	0x04, 0x0a
        /*00f2*/ 	.short	(.L_461 - .L_460)
	.align		4
.L_460:
        /*00f4*/ 	.word	index@(.nv.constant0._ZN17fastertransformer16uncompact_cachesI6__halfEEvPT_S3_PKS2_S5_PKimmmmmmm)
        /*00f8*/ 	.short	0x0380
        /*00fa*/ 	.short	0x0060


	//----- nvinfo : EIATTR_SW_WAR
	.align		4
.L_461:
        /*00fc*/ 	.byte	0x04, 0x36
        /*00fe*/ 	.short	(.L_463 - .L_462)
.L_462:
        /*0100*/ 	.word	0x00000008
.L_463:


//--------------------- .nv.info._ZN17fastertransformer17uncompact_outputsIfEEvPT_PKS1_PKimm --------------------------
	.section	.nv.info._ZN17fastertransformer17uncompact_outputsIfEEvPT_PKS1_PKimm,"",@"SHT_CUDA_INFO"
	.sectionflags	@""
	.align	4


	//----- nvinfo : EIATTR_CUDA_API_VERSION
	.align		4
        /*0000*/ 	.byte	0x04, 0x37
        /*0002*/ 	.short	(.L_465 - .L_464)
.L_464:
        /*0004*/ 	.word	0x00000082


	//----- nvinfo : EIATTR_KPARAM_INFO
	.align		4
.L_465:
        /*0008*/ 	.byte	0x04, 0x17
        /*000a*/ 	.short	(.L_467 - .L_466)
.L_466:
        /*000c*/ 	.word	0x00000000
        /*0010*/ 	.short	0x0004
        /*0012*/ 	.short	0x0020
        /*0014*/ 	.byte	0x00, 0xf0, 0x21, 0x00


	//----- nvinfo : EIATTR_KPARAM_INFO
	.align		4
.L_467:
        /*0018*/ 	.byte	0x04, 0x17
        /*001a*/ 	.short	(.L_469 - .L_468)
.L_468:
        /*001c*/ 	.word	0x00000000
        /*0020*/ 	.short	0x0003
        /*0022*/ 	.short	0x0018
        /*0024*/ 	.byte	0x00, 0xf0, 0x21, 0x00


	//----- nvinfo : EIATTR_KPARAM_INFO
	.align		4
.L_469:
        /*0028*/ 	.byte	0x04, 0x17
        /*002a*/ 	.short	(.L_471 - .L_470)
.L_470:
        /*002c*/ 	.word	0x00000000
        /*0030*/ 	.short	0x0002
        /*0032*/ 	.short	0x0010
        /*0034*/ 	.byte	0x00, 0xf5, 0x21, 0x00


	//----- nvinfo : EIATTR_KPARAM_INFO
	.align		4
.L_471:
        /*0038*/ 	.byte	0x04, 0x17
        /*003a*/ 	.short	(.L_473 - .L_472)
.L_472:
        /*003c*/ 	.word	0x00000000
        /*0040*/ 	.short	0x0001
        /*0042*/ 	.short	0x0008
        /*0044*/ 	.byte	0x00, 0xf5, 0x21, 0x00


	//----- nvinfo : EIATTR_KPARAM_INFO
	.align		4
.L_473:
        /*0048*/ 	.byte	0x04, 0x17
        /*004a*/ 	.short	(.L_475 - .L_474)
.L_474:
        /*004c*/ 	.word	0x00000000
        /*0050*/ 	.short	0x0000
        /*0052*/ 	.short	0x0000
        /*0054*/ 	.byte	0x00, 0xf5, 0x21, 0x00


	//----- nvinfo : EIATTR_SPARSE_MMA_MASK
	.align		4
.L_475:
        /*0058*/ 	.byte	0x03, 0x50
        /*005a*/ 	.short	0x0000


	//----- nvinfo : EIATTR_MAXREG_COUNT
	.align		4
        /*005c*/ 	.byte	0x03, 0x1b
        /*005e*/ 	.short	0x00ff


	//----- nvinfo : EIATTR_MERCURY_ISA_VERSION
	.align		4
        /*0060*/ 	.byte	0x03, 0x5f
        /*0062*/ 	.short	0x0101


	//----- nvinfo : EIATTR_VRC_CTA_INIT_COUNT
	.align		4
        /*0064*/ 	.byte	0x02, 0x4a
	.zero		1
	.zero		1


	//----- nvinfo : EIATTR_EXIT_INSTR_OFFSETS
	.align		4
        /*0068*/ 	.byte	0x04, 0x1c
        /*006a*/ 	.short	(.L_477 - .L_476)


	//   ....[0]....
.L_476:
        /*006c*/ 	.word	0x000000f0


	//   ....[1]....
        /*0070*/ 	.word	0x00000440


	//----- nvinfo : EIATTR_CRS_STACK_SIZE
	.align		4
.L_477:
        /*0074*/ 	.byte	0x04, 0x1e
        /*0076*/ 	.short	(.L_479 - .L_478)
.L_478:
        /*0078*/ 	.word	0x00000000


	//----- nvinfo : EIATTR_CBANK_PARAM_SIZE
	.align		4
.L_479:
        /*007c*/ 	.byte	0x03, 0x19
        /*007e*/ 	.short	0x0028


	//----- nvinfo : EIATTR_PARAM_CBANK
	.align		4
        /*0080*/ 	.byte	0x04, 0x0a
        /*0082*/ 	.short	(.L_481 - .L_480)
	.align		4
.L_480:
        /*0084*/ 	.word	index@(.nv.constant0._ZN17fastertransformer17uncompact_outputsIfEEvPT_PKS1_PKimm)
        /*0088*/ 	.short	0x0380
        /*008a*/ 	.short	0x0028


	//----- nvinfo : EIATTR_SW_WAR
	.align		4
.L_481:
        /*008c*/ 	.byte	0x04, 0x36
        /*008e*/ 	.short	(.L_483 - .L_482)
.L_482:
        /*0090*/ 	.word	0x00000008
.L_483:


//--------------------- .nv.info._ZN17fastertransformer17uncompact_outputsI6__halfEEvPT_PKS2_PKimm --------------------------
	.section	.nv.info._ZN17fastertransformer17uncompact_outputsI6__halfEEvPT_PKS2_PKimm,"",@"SHT_CUDA_INFO"
	.sectionflags	@""
	.align	4


	//----- nvinfo : EIATTR_CUDA_API_VERSION
	.align		4
        /*0000*/ 	.byte	0x04, 0x37
        /*0002*/ 	.short	(.L_485 - .L_484)
.L_484:
        /*0004*/ 	.word	0x00000082


	//----- nvinfo : EIATTR_KPARAM_INFO
	.align		4
.L_485:
        /*0008*/ 	.byte	0x04, 0x17
        /*000a*/ 	.short	(.L_487 - .L_486)
.L_486:
        /*000c*/ 	.word	0x00000000
        /*0010*/ 	.short	0x0004
        /*0012*/ 	.short	0x0020
        /*0014*/ 	.byte	0x00, 0xf0, 0x21, 0x00


	//----- nvinfo : EIATTR_KPARAM_INFO
	.align		4
.L_487:
        /*0018*/ 	.byte	0x04, 0x17
        /*001a*/ 	.short	(.L_489 - .L_488)
.L_488:
        /*001c*/ 	.word	0x00000000
        /*0020*/ 	.short	0x0003
        /*0022*/ 	.short	0x0018
        /*0024*/ 	.byte	0x00, 0xf0, 0x21, 0x00


	//----- nvinfo : EIATTR_KPARAM_INFO
	.align		4
.L_489:
        /*0028*/ 	.byte	0x04, 0x17
        /*002a*/ 	.short	(.L_491 - .L_490)
.L_490:
        /*002c*/ 	.word	0x00000000
        /*0030*/ 	.short	0x0002
        /*0032*/ 	.short	0x0010
        /*0034*/ 	.byte	0x00, 0xf5, 0x21, 0x00


	//----- nvinfo : EIATTR_KPARAM_INFO
	.align		4
.L_491:
        /*0038*/ 	.byte	0x04, 0x17
        /*003a*/ 	.short	(.L_493 - .L_492)
.L_492:
        /*003c*/ 	.word	0x00000000
        /*0040*/ 	.short	0x0001
        /*0042*/ 	.short	0x0008
        /*0044*/ 	.byte	0x00, 0xf5, 0x21, 0x00


	//----- nvinfo : EIATTR_KPARAM_INFO
	.align		4
.L_493:
        /*0048*/ 	.byte	0x04, 0x17
        /*004a*/ 	.short	(.L_495 - .L_494)
.L_494:
        /*004c*/ 	.word	0x00000000
        /*0050*/ 	.short	0x0000
        /*0052*/ 	.short	0x0000
        /*0054*/ 	.byte	0x00, 0xf5, 0x21, 0x00


	//----- nvinfo : EIATTR_SPARSE_MMA_MASK
	.align		4
.L_495:
        /*0058*/ 	.byte	0x03, 0x50
        /*005a*/ 	.short	0x0000


	//----- nvinfo : EIATTR_MAXREG_COUNT
	.align		4
        /*005c*/ 	.byte	0x03, 0x1b
        /*005e*/ 	.short	0x00ff


	//----- nvinfo : EIATTR_MERCURY_ISA_VERSION
	.align		4
        /*0060*/ 	.byte	0x03, 0x5f
        /*0062*/ 	.short	0x0101


	//----- nvinfo : EIATTR_VRC_CTA_INIT_COUNT
	.align		4
        /*0064*/ 	.byte	0x02, 0x4a
	.zero		1
	.zero		1


	//----- nvinfo : EIATTR_EXIT_INSTR_OFFSETS
	.align		4
        /*0068*/ 	.byte	0x04, 0x1c
        /*006a*/ 	.short	(.L_497 - .L_496)


	//   ....[0]....
.L_496:
        /*006c*/ 	.word	0x000000f0


	//   ....[1]....
        /*0070*/ 	.word	0x00000440


	//----- nvinfo : EIATTR_CRS_STACK_SIZE
	.align		4
.L_497:
        /*0074*/ 	.byte	0x04, 0x1e
        /*0076*/ 	.short	(.L_499 - .L_498)
.L_498:
        /*0078*/ 	.word	0x00000000


	//----- nvinfo : EIATTR_CBANK_PARAM_SIZE
	.align		4
.L_499:
        /*007c*/ 	.byte	0x03, 0x19
        /*007e*/ 	.short	0x0028


	//----- nvinfo : EIATTR_PARAM_CBANK
	.align		4
        /*0080*/ 	.byte	0x04, 0x0a
        /*0082*/ 	.short	(.L_501 - .L_500)
	.align		4
.L_500:
        /*0084*/ 	.word	index@(.nv.constant0._ZN17fastertransformer17uncompact_outputsI6__halfEEvPT_PKS2_PKimm)
        /*0088*/ 	.short	0x0380
        /*008a*/ 	.short	0x0028


	//----- nvinfo : EIATTR_SW_WAR
	.align		4
.L_501:
        /*008c*/ 	.byte	0x04, 0x36
        /*008e*/ 	.short	(.L_503 - .L_502)
.L_502:
        /*0090*/ 	.word	0x00000008
.L_503:


//--------------------- .nv.info._ZN17fastertransformer14compact_inputsIfEEvPT_S2_PiPKS1_S5_PKiS7_mmm --------------------------
	.section	.nv.info._ZN17fastertransformer14compact_inputsIfEEvPT_S2_PiPKS1_S5_PKiS7_mmm,"",@"SHT_CUDA_INFO"
	.sectionflags	@""
	.align	4


	//----- nvinfo : EIATTR_CUDA_API_VERSION
	.align		4
        /*0000*/ 	.byte	0x04, 0x37
        /*0002*/ 	.short	(.L_505 - .L_504)
.L_504:
        /*0004*/ 	.word	0x00000082


	//----- nvinfo : EIATTR_KPARAM_INFO
	.align		4
.L_505:
        /*0008*/ 	.byte	0x04, 0x17
        /*000a*/ 	.short	(.L_507 - .L_506)
.L_506:
        /*000c*/ 	.word	0x00000000
        /*0010*/ 	.short	0x0009
        /*0012*/ 	.short	0x0048
        /*0014*/ 	.byte	0x00, 0xf0, 0x21, 0x00


	//----- nvinfo : EIATTR_KPARAM_INFO
	.align		4
.L_507:
        /*0018*/ 	.byte	0x04, 0x17
        /*001a*/ 	.short	(.L_509 - .L_508)
.L_508:
        /*001c*/ 	.word	0x00000000
        /*0020*/ 	.short	0x0008
        /*0022*/ 	.short	0x0040
        /*0024*/ 	.byte	0x00, 0xf0, 0x21, 0x00


	//----- nvinfo : EIATTR_KPARAM_INFO
	.align		4
.L_509:
        /*0028*/ 	.byte	0x04, 0x17
        /*002a*/ 	.short	(.L_511 - .L_510)
.L_510:
        /*002c*/ 	.word	0x00000000
        /*0030*/ 	.short	0x0007
        /*0032*/ 	.short	0x0038
        /*0034*/ 	.byte	0x00, 0xf0, 0x21, 0x00


	//----- nvinfo : EIATTR_KPARAM_INFO
	.align		4
.L_511:
        /*0038*/ 	.byte	0x04, 0x17
        /*003a*/ 	.short	(.L_513 - .L_512)
.L_512:
        /*003c*/ 	.word	0x00000000
        /*0040*/ 	.short	0x0006
        /*0042*/ 	.short	0x0030
        /*0044*/ 	.byte	0x00, 0xf5, 0x21, 0x00


	//----- nvinfo : EIATTR_KPARAM_INFO
	.align		4
.L_513:
        /*0048*/ 	.byte	0x04, 0x17
        /*004a*/ 	.short	(.L_515 - .L_514)
.L_514:
        /*004c*/ 	.word	0x00000000
        /*0050*/ 	.short	0x0005
        /*0052*/ 	.short	0x0028
        /*0054*/ 	.byte	0x00, 0xf5, 0x21, 0x00


	//----- nvinfo : EIATTR_KPARAM_INFO
	.align		4
.L_515:
        /*0058*/ 	.byte	0x04, 0x17
        /*005a*/ 	.short	(.L_517 - .L_516)
.L_516:
        /*005c*/ 	.word	0x00000000
        /*0060*/ 	.short	0x0004
        /*0062*/ 	.short	0x0020
        /*0064*/ 	.byte	0x00, 0xf5, 0x21, 0x00


	//----- nvinfo : EIATTR_KPARAM_INFO
	.align		4
.L_517:
        /*0068*/ 	.byte	0x04, 0x17
        /*006a*/ 	.short	(.L_519 - .L_518)
.L_518:
        /*006c*/ 	.word	0x00000000
        /*0070*/ 	.short	0x0003
        /*0072*/ 	.short	0x0018
        /*0074*/ 	.byte	0x00, 0xf5, 0x21, 0x00


	//----- nvinfo : EIATTR_KPARAM_INFO
	.align		4
.L_519:
        /*0078*/ 	.byte	0x04, 0x17
        /*007a*/ 	.short	(.L_521 - .L_520)
.L_520:
        /*007c*/ 	.word	0x00000000
        /*0080*/ 	.short	0x0002
        /*0082*/ 	.short	0x0010
        /*0084*/ 	.byte	0x00, 0xf5, 0x21, 0x00


	//----- nvinfo : EIATTR_KPARAM_INFO
	.align		4
.L_521:
        /*0088*/ 	.byte	0x04, 0x17
        /*008a*/ 	.short	(.L_523 - .L_522)
.L_522:
        /*008c*/ 	.word	0x00000000
        /*0090*/ 	.short	0x0001
        /*0092*/ 	.short	0x0008
        /*0094*/ 	.byte	0x00, 0xf5, 0x21, 0x00


	//----- nvinfo : EIATTR_KPARAM_INFO
	.align		4
.L_523:
        /*0098*/ 	.byte	0x04, 0x17
        /*009a*/ 	.short	(.L_525 - .L_524)
.L_524:
        /*009c*/ 	.word	0x00000000
        /*00a0*/ 	.short	0x0000
        /*00a2*/ 	.short	0x0000
        /*00a4*/ 	.byte	0x00, 0xf5, 0x21, 0x00


	//----- nvinfo : EIATTR_SPARSE_MMA_MASK
	.align		4
.L_525:
        /*00a8*/ 	.byte	0x03, 0x50
        /*00aa*/ 	.short	0x0000


	//----- nvinfo : EIATTR_MAXREG_COUNT
	.align		4
        /*00ac*/ 	.byte	0x03, 0x1b
        /*00ae*/ 	.short	0x00ff


	//----- nvinfo : EIATTR_MERCURY_ISA_VERSION
	.align		4
        /*00b0*/ 	.byte	0x03, 0x5f
        /*00b2*/ 	.short	0x0101


	//----- nvinfo : EIATTR_VRC_CTA_INIT_COUNT
	.align		4
        /*00b4*/ 	.byte	0x02, 0x4a
	.zero		1
	.zero		1


	//----- nvinfo : EIATTR_EXIT_INSTR_OFFSETS
	.align		4
        /*00b8*/ 	.byte	0x04, 0x1c
        /*00ba*/ 	.short	(.L_527 - .L_526)


	//   ....[0]....
.L_526:
        /*00bc*/ 	.word	0x000011d0


	//   ....[1]....
        /*00c0*/ 	.word	0x000012b0


	//----- nvinfo : EIATTR_CRS_STACK_SIZE
	.align		4
.L_527:
        /*00c4*/ 	.byte	0x04, 0x1e
        /*00c6*/ 	.short	(.L_529 - .L_528)
.L_528:
        /*00c8*/ 	.word	0x00000000


	//----- nvinfo : EIATTR_CBANK_PARAM_SIZE
	.align		4
.L_529:
        /*00cc*/ 	.byte	0x03, 0x19
        /*00ce*/ 	.short	0x0050


	//----- nvinfo : EIATTR_PARAM_CBANK
	.align		4
        /*00d0*/ 	.byte	0x04, 0x0a
        /*00d2*/ 	.short	(.L_531 - .L_530)
	.align		4
.L_530:
        /*00d4*/ 	.word	index@(.nv.constant0._ZN17fastertransformer14compact_inputsIfEEvPT_S2_PiPKS1_S5_PKiS7_mmm)
        /*00d8*/ 	.short	0x0380
        /*00da*/ 	.short	0x0050


	//----- nvinfo : EIATTR_SW_WAR
	.align		4
.L_531:
        /*00dc*/ 	.byte	0x04, 0x36
        /*00de*/ 	.short	(.L_533 - .L_532)
.L_532:
        /*00e0*/ 	.word	0x00000008
.L_533:


//--------------------- .nv.info._ZN17fastertransformer14compact_inputsI6__halfEEvPT_S3_PiPKS2_S6_PKiS8_mmm --------------------------
	.section	.nv.info._ZN17fastertransformer14compact_inputsI6__halfEEvPT_S3_PiPKS2_S6_PKiS8_mmm,"",@"SHT_CUDA_INFO"
	.sectionflags	@""
	.align	4


	//----- nvinfo : EIATTR_CUDA_API_VERSION
	.align		4
        /*0000*/ 	.byte	0x04, 0x37
        /*0002*/ 	.short	(.L_535 - .L_534)
.L_534:
        /*0004*/ 	.word	0x00000082


	//----- nvinfo : EIATTR_KPARAM_INFO
	.align		4
.L_535:
        /*0008*/ 	.byte	0x04, 0x17
        /*000a*/ 	.short	(.L_537 - .L_536)
.L_536:
        /*000c*/ 	.word	0x00000000
        /*0010*/ 	.short	0x0009
        /*0012*/ 	.short	0x0048
        /*0014*/ 	.byte	0x00, 0xf0, 0x21, 0x00


	//----- nvinfo : EIATTR_KPARAM_INFO
	.align		4
.L_537:
        /*0018*/ 	.byte	0x04, 0x17
        /*001a*/ 	.short	(.L_539 - .L_538)
.L_538:
        /*001c*/ 	.word	0x00000000
        /*0020*/ 	.short	0x0008
        /*0022*/ 	.short	0x0040
        /*0024*/ 	.byte	0x00, 0xf0, 0x21, 0x00


	//----- nvinfo : EIATTR_KPARAM_INFO
	.align		4
.L_539:
        /*0028*/ 	.byte	0x04, 0x17
        /*002a*/ 	.short	(.L_541 - .L_540)
.L_540:
        /*002c*/ 	.word	0x00000000
        /*0030*/ 	.short	0x0007
        /*0032*/ 	.short	0x0038
        /*0034*/ 	.byte	0x00, 0xf0, 0x21, 0x00


	//----- nvinfo : EIATTR_KPARAM_INFO
	.align		4
.L_541:
        /*0038*/ 	.byte	0x04, 0x17
        /*003a*/ 	.short	(.L_543 - .L_542)
.L_542:
        /*003c*/ 	.word	0x00000000
        /*0040*/ 	.short	0x0006
        /*0042*/ 	.short	0x0030
        /*0044*/ 	.byte	0x00, 0xf5, 0x21, 0x00


	//----- nvinfo : EIATTR_KPARAM_INFO
	.align		4
.L_543:
        /*0048*/ 	.byte	0x04, 0x17
        /*004a*/ 	.short	(.L_545 - .L_544)
.L_544:
        /*004c*/ 	.word	0x00000000
        /*0050*/ 	.short	0x0005
        /*0052*/ 	.short	0x0028
        /*0054*/ 	.byte	0x00, 0xf5, 0x21, 0x00


	//----- nvinfo : EIATTR_KPARAM_INFO
	.align		4
.L_545:
        /*0058*/ 	.byte	0x04, 0x17
        /*005a*/ 	.short	(.L_547 - .L_546)
.L_546:
        /*005c*/ 	.word	0x00000000
        /*0060*/ 	.short	0x0004
        /*0062*/ 	.short	0x0020
        /*0064*/ 	.byte	0x00, 0xf5, 0x21, 0x00


	//----- nvinfo : EIATTR_KPARAM_INFO
	.align		4
.L_547:
        /*0068*/ 	.byte	0x04, 0x17
        /*006a*/ 	.short	(.L_549 - .L_548)
.L_548:
        /*006c*/ 	.word	0x00000000
        /*0070*/ 	.short	0x0003
        /*0072*/ 	.short	0x0018
        /*0074*/ 	.byte	0x00, 0xf5, 0x21, 0x00


	//----- nvinfo : EIATTR_KPARAM_INFO
	.align		4
.L_549:
        /*0078*/ 	.byte	0x04, 0x17
        /*007a*/ 	.short	(.L_551 - .L_550)
.L_550:
        /*007c*/ 	.word	0x00000000
        /*0080*/ 	.short	0x0002
        /*0082*/ 	.short	0x0010
        /*0084*/ 	.byte	0x00, 0xf5, 0x21, 0x00


	//----- nvinfo : EIATTR_KPARAM_INFO
	.align		4
.L_551:
        /*0088*/ 	.byte	0x04, 0x17
        /*008a*/ 	.short	(.L_553 - .L_552)
.L_552:
        /*008c*/ 	.word	0x00000000
        /*0090*/ 	.short	0x0001
        /*0092*/ 	.short	0x0008
        /*0094*/ 	.byte	0x00, 0xf5, 0x21, 0x00


	//----- nvinfo : EIATTR_KPARAM_INFO
	.align		4
.L_553:
        /*0098*/ 	.byte	0x04, 0x17
        /*009a*/ 	.short	(.L_555 - .L_554)
.L_554:
        /*009c*/ 	.word	0x00000000
        /*00a0*/ 	.short	0x0000
        /*00a2*/ 	.short	0x0000
        /*00a4*/ 	.byte	0x00, 0xf5, 0x21, 0x00


	//----- nvinfo : EIATTR_SPARSE_MMA_MASK
	.align		4
.L_555:
        /*00a8*/ 	.byte	0x03, 0x50
        /*00aa*/ 	.short	0x0000


	//----- nvinfo : EIATTR_MAXREG_COUNT
	.align		4
        /*00ac*/ 	.byte	0x03, 0x1b
        /*00ae*/ 	.short	0x00ff


	//----- nvinfo : EIATTR_MERCURY_ISA_VERSION
	.align		4
        /*00b0*/ 	.byte	0x03, 0x5f
        /*00b2*/ 	.short	0x0101


	//----- nvinfo : EIATTR_VRC_CTA_INIT_COUNT
	.align		4
        /*00b4*/ 	.byte	0x02, 0x4a
	.zero		1
	.zero		1


	//----- nvinfo : EIATTR_EXIT_INSTR_OFFSETS
	.align		4
        /*00b8*/ 	.byte	0x04, 0x1c
        /*00ba*/ 	.short	(.L_557 - .L_556)


	//   ....[0]....
.L_556:
        /*00bc*/ 	.word	0x000011d0


	//   ....[1]....
        /*00c0*/ 	.word	0x000012b0


	//----- nvinfo : EIATTR_CRS_STACK_SIZE
	.align		4
.L_557:
        /*00c4*/ 	.byte	0x04, 0x1e
        /*00c6*/ 	.short	(.L_559 - .L_558)
.L_558:
        /*00c8*/ 	.word	0x00000000


	//----- nvinfo : EIATTR_CBANK_PARAM_SIZE
	.align		4
.L_559:
        /*00cc*/ 	.byte	0x03, 0x19
        /*00ce*/ 	.short	0x0050


	//----- nvinfo : EIATTR_PARAM_CBANK
	.align		4
        /*00d0*/ 	.byte	0x04, 0x0a
        /*00d2*/ 	.short	(.L_561 - .L_560)
	.align		4
.L_560:
        /*00d4*/ 	.word	index@(.nv.constant0._ZN17fastertransformer14compact_inputsI6__halfEEvPT_S3_PiPKS2_S6_PKiS8_mmm)
        /*00d8*/ 	.short	0x0380
        /*00da*/ 	.short	0x0050


	//----- nvinfo : EIATTR_SW_WAR
	.align		4
.L_561:
        /*00dc*/ 	.byte	0x04, 0x36
        /*00de*/ 	.short	(.L_563 - .L_562)
.L_562:
        /*00e0*/ 	.word	0x00000008
.L_563:


//--------------------- .nv.info._ZN17fastertransformer28lookupHiddenStateOfLastTokenI6__halfEEvPT_PKS2_PKiiii --------------------------
	.section	.nv.info._ZN17fastertransformer28lookupHiddenStateOfLastTokenI6__halfEEvPT_PKS2_PKiiii,"",@"SHT_CUDA_INFO"
	.sectionflags	@""
	.align	4


	//----- nvinfo : EIATTR_CUDA_API_VERSION
	.align		4
        /*0000*/ 	.byte	0x04, 0x37
        /*0002*/ 	.short	(.L_565 - .L_564)
.L_564:
        /*0004*/ 	.word	0x00000082


	//----- nvinfo : EIATTR_KPARAM_INFO
	.align		4
.L_565:
        /*0008*/ 	.byte	0x04, 0x17
        /*000a*/ 	.short	(.L_567 - .L_566)
.L_566:
        /*000c*/ 	.word	0x00000000
        /*0010*/ 	.short	0x0005
        /*0012*/ 	.short	0x0020
        /*0014*/ 	.byte	0x00, 0xf0, 0x11, 0x00


	//----- nvinfo : EIATTR_KPARAM_INFO
	.align		4
.L_567:
        /*0018*/ 	.byte	0x04, 0x17
        /*001a*/ 	.short	(.L_569 - .L_568)
.L_568:
        /*001c*/ 	.word	0x00000000
        /*0020*/ 	.short	0x0004
        /*0022*/ 	.short	0x001c
        /*0024*/ 	.byte	0x00, 0xf0, 0x11, 0x00


	//----- nvinfo : EIATTR_KPARAM_INFO
	.align		4
.L_569:
        /*0028*/ 	.byte	0x04, 0x17
        /*002a*/ 	.short	(.L_571 - .L_570)
.L_570:
        /*002c*/ 	.word	0x00000000
        /*0030*/ 	.short	0x0003
        /*0032*/ 	.short	0x0018
        /*0034*/ 	.byte	0x00, 0xf0, 0x11, 0x00


	//----- nvinfo : EIATTR_KPARAM_INFO
	.align		4
.L_571:
        /*0038*/ 	.byte	0x04, 0x17
        /*003a*/ 	.short	(.L_573 - .L_572)
.L_572:
        /*003c*/ 	.word	0x00000000
        /*0040*/ 	.short	0x0002
        /*0042*/ 	.short	0x0010
        /*0044*/ 	.byte	0x00, 0xf5, 0x21, 0x00


	//----- nvinfo : EIATTR_KPARAM_INFO
	.align		4
.L_573:
        /*0048*/ 	.byte	0x04, 0x17
        /*004a*/ 	.short	(.L_575 - .L_574)
.L_574:
        /*004c*/ 	.word	0x00000000
        /*0050*/ 	.short	0x0001
        /*0052*/ 	.short	0x0008
        /*0054*/ 	.byte	0x00, 0xf5, 0x21, 0x00


	//----- nvinfo : EIATTR_KPARAM_INFO
	.align		4
.L_575:
        /*0058*/ 	.byte	0x04, 0x17
        /*005a*/ 	.short	(.L_577 - .L_576)
.L_576:
        /*005c*/ 	.word	0x00000000
        /*0060*/ 	.short	0x0000
        /*0062*/ 	.short	0x0000
        /*0064*/ 	.byte	0x00, 0xf5, 0x21, 0x00


	//----- nvinfo : EIATTR_SPARSE_MMA_MASK
	.align		4
.L_577:
        /*0068*/ 	.byte	0x03, 0x50
        /*006a*/ 	.short	0x0000


	//----- nvinfo : EIATTR_MAXREG_COUNT
	.align		4
        /*006c*/ 	.byte	0x03, 0x1b
        /*006e*/ 	.short	0x0040


	//----- nvinfo : EIATTR_MERCURY_ISA_VERSION
	.align		4
        /*0070*/ 	.byte	0x03, 0x5f
        /*0072*/ 	.short	0x0101


	//----- nvinfo : EIATTR_VRC_CTA_INIT_COUNT
	.align		4
        /*0074*/ 	.byte	0x02, 0x4a
	.zero		1
	.zero		1


	//----- nvinfo : EIATTR_EXIT_INSTR_OFFSETS
	.align		4
        /*0078*/ 	.byte	0x04, 0x1c
        /*007a*/ 	.short	(.L_579 - .L_578)


	//   ....[0]....
.L_578:
        /*007c*/ 	.word	0x00000090


	//   ....[1]....
        /*0080*/ 	.word	0x000003a0


	//----- nvinfo : EIATTR_MAX_THREADS
	.align		4
.L_579:
        /*0084*/ 	.byte	0x04, 0x05
        /*0086*/ 	.short	(.L_581 - .L_580)
.L_580:
        /*0088*/ 	.word	0x00000400
        /*008c*/ 	.word	0x00000001
        /*0090*/ 	.word	0x00000001


	//----- nvinfo : EIATTR_CRS_STACK_SIZE
	.align		4
.L_581:
        /*0094*/ 	.byte	0x04, 0x1e
        /*0096*/ 	.short	(.L_583 - .L_582)
.L_582:
        /*0098*/ 	.word	0x00000000


	//----- nvinfo : EIATTR_CBANK_PARAM_SIZE
	.align		4
.L_583:
        /*009c*/ 	.byte	0x03, 0x19
        /*009e*/ 	.short	0x0024


	//----- nvinfo : EIATTR_PARAM_CBANK
	.align		4
        /*00a0*/ 	.byte	0x04, 0x0a
        /*00a2*/ 	.short	(.L_585 - .L_584)
	.align		4
.L_584:
        /*00a4*/ 	.word	index@(.nv.constant0._ZN17fastertransformer28lookupHiddenStateOfLastTokenI6__halfEEvPT_PKS2_PKiiii)
        /*00a8*/ 	.short	0x0380
        /*00aa*/ 	.short	0x0024


	//----- nvinfo : EIATTR_SW_WAR
	.align		4
.L_585:
        /*00ac*/ 	.byte	0x04, 0x36
        /*00ae*/ 	.short	(.L_587 - .L_586)
.L_586:
        /*00b0*/ 	.word	0x00000008
.L_587:


//--------------------- .nv.info._ZN17fastertransformer28lookupHiddenStateOfLastTokenIfEEvPT_PKS1_PKiiii --------------------------
	.section	.nv.info._ZN17fastertransformer28lookupHiddenStateOfLastTokenIfEEvPT_PKS1_PKiiii,"",@"SHT_CUDA_INFO"
	.sectionflags	@""
	.align	4


	//----- nvinfo : EIATTR_CUDA_API_VERSION
	.align		4
        /*0000*/ 	.byte	0x04, 0x37
        /*0002*/ 	.short	(.L_589 - .L_588)
.L_588:
        /*0004*/ 	.word	0x00000082


	//----- nvinfo : EIATTR_KPARAM_INFO
	.align		4
.L_589:
        /*0008*/ 	.byte	0x04, 0x17
        /*000a*/ 	.short	(.L_591 - .L_590)
.L_590:
        /*000c*/ 	.word	0x00000000
        /*0010*/ 	.short	0x0005
        /*0012*/ 	.short	0x0020
        /*0014*/ 	.byte	0x00, 0xf0, 0x11, 0x00


	//----- nvinfo : EIATTR_KPARAM_INFO
	.align		4
.L_591:
        /*0018*/ 	.byte	0x04, 0x17
        /*001a*/ 	.short	(.L_593 - .L_592)
.L_592:
        /*001c*/ 	.word	0x00000000
        /*0020*/ 	.short	0x0004
        /*0022*/ 	.short	0x001c
        /*0024*/ 	.byte	0x00, 0xf0, 0x11, 0x00


	//----- nvinfo : EIATTR_KPARAM_INFO
	.align		4
.L_593:
        /*0028*/ 	.byte	0x04, 0x17
        /*002a*/ 	.short	(.L_595 - .L_594)
.L_594:
        /*002c*/ 	.word	0x00000000
        /*0030*/ 	.short	0x0003
        /*0032*/ 	.short	0x0018
        /*0034*/ 	.byte	0x00, 0xf0, 0x11, 0x00


	//----- nvinfo : EIATTR_KPARAM_INFO
	.align		4
.L_595:
        /*0038*/ 	.byte	0x04, 0x17
        /*003a*/ 	.short	(.L_597 - .L_596)
.L_596:
        /*003c*/ 	.word	0x00000000
        /*0040*/ 	.short	0x0002
        /*0042*/ 	.short	0x0010
        /*0044*/ 	.byte	0x00, 0xf5, 0x21, 0x00


	//----- nvinfo : EIATTR_KPARAM_INFO
	.align		4
.L_597:
        /*0048*/ 	.byte	0x04, 0x17
        /*004a*/ 	.short	(.L_599 - .L_598)
.L_598:
        /*004c*/ 	.word	0x00000000
        /*0050*/ 	.short	0x0001
        /*0052*/ 	.short	0x0008
        /*0054*/ 	.byte	0x00, 0xf5, 0x21, 0x00


	//----- nvinfo : EIATTR_KPARAM_INFO
	.align		4
.L_599:
        /*0058*/ 	.byte	0x04, 0x17
        /*005a*/ 	.short	(.L_601 - .L_600)
.L_600:
        /*005c*/ 	.word	0x00000000
        /*0060*/ 	.short	0x0000
        /*0062*/ 	.short	0x0000
        /*0064*/ 	.byte	0x00, 0xf5, 0x21, 0x00


	//----- nvinfo : EIATTR_SPARSE_MMA_MASK
	.align		4
.L_601:
        /*0068*/ 	.byte	0x03, 0x50
        /*006a*/ 	.short	0x0000


	//----- nvinfo : EIATTR_MAXREG_COUNT
	.align		4
        /*006c*/ 	.byte	0x03, 0x1b
        /*006e*/ 	.short	0x0040


	//----- nvinfo : EIATTR_MERCURY_ISA_VERSION
	.align		4
        /*0070*/ 	.byte	0x03, 0x5f
        /*0072*/ 	.short	0x0101


	//----- nvinfo : EIATTR_VRC_CTA_INIT_COUNT
	.align		4
        /*0074*/ 	.byte	0x02, 0x4a
	.zero		1
	.zero		1


	//----- nvinfo : EIATTR_EXIT_INSTR_OFFSETS
	.align		4
        /*0078*/ 	.byte	0x04, 0x1c
        /*007a*/ 	.short	(.L_603 - .L_602)


	//   ....[0]....
.L_602:
        /*007c*/ 	.word	0x00000090


	//   ....[1]....
        /*0080*/ 	.word	0x000003a0


	//----- nvinfo : EIATTR_MAX_THREADS
	.align		4
.L_603:
        /*0084*/ 	.byte	0x04, 0x05
        /*0086*/ 	.short	(.L_605 - .L_604)
.L_604:
        /*0088*/ 	.word	0x00000400
        /*008c*/ 	.word	0x00000001
        /*0090*/ 	.word	0x00000001


	//----- nvinfo : EIATTR_CRS_STACK_SIZE
	.align		4
.L_605:
        /*0094*/ 	.byte	0x04, 0x1e
        /*0096*/ 	.short	(.L_607 - .L_606)
.L_606:
        /*0098*/ 	.word	0x00000000


	//----- nvinfo : EIATTR_CBANK_PARAM_SIZE
	.align		4
.L_607:
        /*009c*/ 	.byte	0x03, 0x19
        /*009e*/ 	.short	0x0024


	//----- nvinfo : EIATTR_PARAM_CBANK
	.align		4
        /*00a0*/ 	.byte	0x04, 0x0a
        /*00a2*/ 	.short	(.L_609 - .L_608)
	.align		4
.L_608:
        /*00a4*/ 	.word	index@(.nv.constant0._ZN17fastertransformer28lookupHiddenStateOfLastTokenIfEEvPT_PKS1_PKiiii)
        /*00a8*/ 	.short	0x0380
        /*00aa*/ 	.short	0x0024


	//----- nvinfo : EIATTR_SW_WAR
	.align		4
.L_609:
        /*00ac*/ 	.byte	0x04, 0x36
        /*00ae*/ 	.short	(.L_611 - .L_610)
.L_610:
        /*00b0*/ 	.word	0x00000008
.L_611:


//--------------------- .nv.info._ZN17fastertransformer31buildDecoderAttentionMaskKernelI6__halfLb1EEEvPT_PKiS5_ii --------------------------
	.section	.nv.info._ZN17fastertransformer31buildDecoderAttentionMaskKernelI6__halfLb1EEEvPT_PKiS5_ii,"",@"SHT_CUDA_INFO"
	.sectionflags	@""
	.align	4


	//----- nvinfo : EIATTR_CUDA_API_VERSION
	.align		4
        /*0000*/ 	.byte	0x04, 0x37
        /*0002*/ 	.short	(.L_613 - .L_612)
.L_612:
        /*0004*/ 	.word	0x00000082


	//----- nvinfo : EIATTR_KPARAM_INFO
	.align		4
.L_613:
        /*0008*/ 	.byte	0x04, 0x17
        /*000a*/ 	.short	(.L_615 - .L_614)
.L_614:
        /*000c*/ 	.word	0x00000000
        /*0010*/ 	.short	0x0004
        /*0012*/ 	.short	0x001c
        /*0014*/ 	.byte	0x00, 0xf0, 0x11, 0x00


	//----- nvinfo : EIATTR_KPARAM_INFO
	.align		4
.L_615:
        /*0018*/ 	.byte	0x04, 0x17
        /*001a*/ 	.short	(.L_617 - .L_616)
.L_616:
        /*001c*/ 	.word	0x00000000
        /*0020*/ 	.short	0x0003
        /*0022*/ 	.short	0x0018
        /*0024*/ 	.byte	0x00, 0xf0, 0x11, 0x00


	//----- nvinfo : EIATTR_KPARAM_INFO
	.align		4
.L_617:
        /*0028*/ 	.byte	0x04, 0x17
        /*002a*/ 	.short	(.L_619 - .L_618)
.L_618:
        /*002c*/ 	.word	0x00000000
        /*0030*/ 	.short	0x0002
        /*0032*/ 	.short	0x0010
        /*0034*/ 	.byte	0x00, 0xf5, 0x21, 0x00


	//----- nvinfo : EIATTR_KPARAM_INFO
	.align		4
.L_619:
        /*0038*/ 	.byte	0x04, 0x17
        /*003a*/ 	.short	(.L_621 - .L_620)
.L_620:
        /*003c*/ 	.word	0x00000000
        /*0040*/ 	.short	0x0001
        /*0042*/ 	.short	0x0008
        /*0044*/ 	.byte	0x00, 0xf5, 0x21, 0x00


	//----- nvinfo : EIATTR_KPARAM_INFO
	.align		4
.L_621:
        /*0048*/ 	.byte	0x04, 0x17
        /*004a*/ 	.short	(.L_623 - .L_622)
.L_622:
        /*004c*/ 	.word	0x00000000
        /*0050*/ 	.short	0x0000
        /*0052*/ 	.short	0x0000
        /*0054*/ 	.byte	0x00, 0xf5, 0x21, 0x00


	//----- nvinfo : EIATTR_SPARSE_MMA_MASK
	.align		4
.L_623:
        /*0058*/ 	.byte	0x03, 0x50
        /*005a*/ 	.short	0x0000


	//----- nvinfo : EIATTR_MAXREG_COUNT
	.align		4
        /*005c*/ 	.byte	0x03, 0x1b
        /*005e*/ 	.short	0x00ff


	//----- nvinfo : EIATTR_MERCURY_ISA_VERSION
	.align		4
        /*0060*/ 	.byte	0x03, 0x5f
        /*0062*/ 	.short	0x0101


	//----- nvinfo : EIATTR_VRC_CTA_INIT_COUNT
	.align		4
        /*0064*/ 	.byte	0x02, 0x4a
	.zero		1
	.zero		1


	//----- nvinfo : EIATTR_EXIT_INSTR_OFFSETS
	.align		4
        /*0068*/ 	.byte	0x04, 0x1c
        /*006a*/ 	.short	(.L_625 - .L_624)


	//   ....[0]....
.L_624:
        /*006c*/ 	.word	0x00000090


	//   ....[1]....
        /*0070*/ 	.word	0x000003b0


	//----- nvinfo : EIATTR_CRS_STACK_SIZE
	.align		4
.L_625:
        /*0074*/ 	.byte	0x04, 0x1e
        /*0076*/ 	.short	(.L_627 - .L_626)
.L_626:
        /*0078*/ 	.word	0x00000000


	//----- nvinfo : EIATTR_CBANK_PARAM_SIZE
	.align		4
.L_627:
        /*007c*/ 	.byte	0x03, 0x19
        /*007e*/ 	.short	0x0020


	//----- nvinfo : EIATTR_PARAM_CBANK
	.align		4
        /*0080*/ 	.byte	0x04, 0x0a
        /*0082*/ 	.short	(.L_629 - .L_628)
	.align		4
.L_628:
        /*0084*/ 	.word	index@(.nv.constant0._ZN17fastertransformer31buildDecoderAttentionMaskKernelI6__halfLb1EEEvPT_PKiS5_ii)
        /*0088*/ 	.short	0x0380
        /*008a*/ 	.short	0x0020


	//----- nvinfo : EIATTR_SW_WAR
	.align		4
.L_629:
        /*008c*/ 	.byte	0x04, 0x36
        /*008e*/ 	.short	(.L_631 - .L_630)
.L_630:
        /*0090*/ 	.word	0x00000008
.L_631:


//--------------------- .nv.info._ZN17fastertransformer31buildDecoderAttentionMaskKernelI6__halfLb0EEEvPT_PKiS5_ii --------------------------
	.section	.nv.info._ZN17fastertransformer31buildDecoderAttentionMaskKernelI6__halfLb0EEEvPT_PKiS5_ii,"",@"SHT_CUDA_INFO"
	.sectionflags	@""
	.align	4


	//----- nvinfo : EIATTR_CUDA_API_VERSION
	.align		4
        /*0000*/ 	.byte	0x04, 0x37
        /*0002*/ 	.short	(.L_633 - .L_632)
.L_632:
        /*0004*/ 	.word	0x00000082


	//----- nvinfo : EIATTR_KPARAM_INFO
	.align		4
.L_633:
        /*0008*/ 	.byte	0x04, 0x17
        /*000a*/ 	.short	(.L_635 - .L_634)
.L_634:
        /*000c*/ 	.word	0x00000000
        /*0010*/ 	.short	0x0004
        /*0012*/ 	.short	0x001c
        /*0014*/ 	.byte	0x00, 0xf0, 0x11, 0x00


	//----- nvinfo : EIATTR_KPARAM_INFO
	.align		4
.L_635:
        /*0018*/ 	.byte	0x04, 0x17
        /*001a*/ 	.short	(.L_637 - .L_636)
.L_636:
        /*001c*/ 	.word	0x00000000
        /*0020*/ 	.short	0x0003
        /*0022*/ 	.short	0x0018
        /*0024*/ 	.byte	0x00, 0xf0, 0x11, 0x00


	//----- nvinfo : EIATTR_KPARAM_INFO
	.align		4
.L_637:
        /*0028*/ 	.byte	0x04, 0x17
        /*002a*/ 	.short	(.L_639 - .L_638)
.L_638:
        /*002c*/ 	.word	0x00000000
        /*0030*/ 	.short	0x0002
        /*0032*/ 	.short	0x0010
        /*0034*/ 	.byte	0x00, 0xf5, 0x21, 0x00


	//----- nvinfo : EIATTR_KPARAM_INFO
	.align		4
.L_639:
        /*0038*/ 	.byte	0x04, 0x17
        /*003a*/ 	.short	(.L_641 - .L_640)
.L_640:
        /*003c*/ 	.word	0x00000000
        /*0040*/ 	.short	0x0001
        /*0042*/ 	.short	0x0008
        /*0044*/ 	.byte	0x00, 0xf5, 0x21, 0x00


	//----- nvinfo : EIATTR_KPARAM_INFO
	.align		4
.L_641:
        /*0048*/ 	.byte	0x04, 0x17
        /*004a*/ 	.short	(.L_643 - .L_642)
.L_642:
        /*004c*/ 	.word	0x00000000
        /*0050*/ 	.short	0x0000
        /*0052*/ 	.short	0x0000
        /*0054*/ 	.byte	0x00, 0xf5, 0x21, 0x00


	//----- nvinfo : EIATTR_SPARSE_MMA_MASK
	.align		4
.L_643:
        /*0058*/ 	.byte	0x03, 0x50
        /*005a*/ 	.short	0x0000


	//----- nvinfo : EIATTR_MAXREG_COUNT
	.align		4
        /*005c*/ 	.byte	0x03, 0x1b
        /*005e*/ 	.short	0x00ff


	//----- nvinfo : EIATTR_MERCURY_ISA_VERSION
	.align		4
        /*0060*/ 	.byte	0x03, 0x5f
        /*0062*/ 	.short	0x0101


	//----- nvinfo : EIATTR_VRC_CTA_INIT_COUNT
	.align		4
        /*0064*/ 	.byte	0x02, 0x4a
	.zero		1
	.zero		1


	//----- nvinfo : EIATTR_EXIT_INSTR_OFFSETS
	.align		4
        /*0068*/ 	.byte	0x04, 0x1c
        /*006a*/ 	.short	(.L_645 - .L_644)


	//   ....[0]....
.L_644:
        /*006c*/ 	.word	0x00000080


	//   ....[1]....
        /*0070*/ 	.word	0x00000370


	//----- nvinfo : EIATTR_CRS_STACK_SIZE
	.align		4
.L_645:
        /*0074*/ 	.byte	0x04, 0x1e
        /*0076*/ 	.short	(.L_647 - .L_646)
.L_646:
        /*0078*/ 	.word	0x00000000


	//----- nvinfo : EIATTR_CBANK_PARAM_SIZE
	.align		4
.L_647:
        /*007c*/ 	.byte	0x03, 0x19
        /*007e*/ 	.short	0x0020


	//----- nvinfo : EIATTR_PARAM_CBANK
	.align		4
        /*0080*/ 	.byte	0x04, 0x0a
        /*0082*/ 	.short	(.L_649 - .L_648)
	.align		4
.L_648:
        /*0084*/ 	.word	index@(.nv.constant0._ZN17fastertransformer31buildDecoderAttentionMaskKernelI6__halfLb0EEEvPT_PKiS5_ii)
        /*0088*/ 	.short	0x0380
        /*008a*/ 	.short	0x0020


	//----- nvinfo : EIATTR_SW_WAR
	.align		4
.L_649:
        /*008c*/ 	.byte	0x04, 0x36
        /*008e*/ 	.short	(.L_651 - .L_650)
.L_650:
        /*0090*/ 	.word	0x00000008
.L_651:


//--------------------- .nv.info._ZN17fastertransformer31buildDecoderAttentionMaskKernelIfLb1EEEvPT_PKiS4_ii --------------------------
	.section	.nv.info._ZN17fastertransformer31buildDecoderAttentionMaskKernelIfLb1EEEvPT_PKiS4_ii,"",@"SHT_CUDA_INFO"
	.sectionflags	@""
	.align	4


	//----- nvinfo : EIATTR_CUDA_API_VERSION
	.align		4
        /*0000*/ 	.byte	0x04, 0x37
        /*0002*/ 	.short	(.L_653 - .L_652)
.L_652:
        /*0004*/ 	.word	0x00000082


	//----- nvinfo : EIATTR_KPARAM_INFO
	.align		4
.L_653:
        /*0008*/ 	.byte	0x04, 0x17
        /*000a*/ 	.short	(.L_655 - .L_654)
.L_654:
        /*000c*/ 	.word	0x00000000
        /*0010*/ 	.short	0x0004
        /*0012*/ 	.short	0x001c
        /*0014*/ 	.byte	0x00, 0xf0, 0x11, 0x00


	//----- nvinfo : EIATTR_KPARAM_INFO
	.align		4
.L_655:
        /*0018*/ 	.byte	0x04, 0x17
        /*001a*/ 	.short	(.L_657 - .L_656)
.L_656:
        /*001c*/ 	.word	0x00000000
        /*0020*/ 	.short	0x0003
        /*0022*/ 	.short	0x0018
        /*0024*/ 	.byte	0x00, 0xf0, 0x11, 0x00


	//----- nvinfo : EIATTR_KPARAM_INFO
	.align		4
.L_657:
        /*0028*/ 	.byte	0x04, 0x17
        /*002a*/ 	.short	(.L_659 - .L_658)
.L_658:
        /*002c*/ 	.word	0x00000000
        /*0030*/ 	.short	0x0002
        /*0032*/ 	.short	0x0010
        /*0034*/ 	.byte	0x00, 0xf5, 0x21, 0x00


	//----- nvinfo : EIATTR_KPARAM_INFO
	.align		4
.L_659:
        /*0038*/ 	.byte	0x04, 0x17
        /*003a*/ 	.short	(.L_661 - .L_660)
.L_660:
        /*003c*/ 	.word	0x00000000
        /*0040*/ 	.short	0x0001
        /*0042*/ 	.short	0x0008
        /*0044*/ 	.byte	0x00, 0xf5, 0x21, 0x00


	//----- nvinfo : EIATTR_KPARAM_INFO
	.align		4
.L_661:
        /*0048*/ 	.byte	0x04, 0x17
        /*004a*/ 	.short	(.L_663 - .L_662)
.L_662:
        /*004c*/ 	.word	0x00000000
        /*0050*/ 	.short	0x0000
        /*0052*/ 	.short	0x0000
        /*0054*/ 	.byte	0x00, 0xf5, 0x21, 0x00


	//----- nvinfo : EIATTR_SPARSE_MMA_MASK
	.align		4
.L_663:
        /*0058*/ 	.byte	0x03, 0x50
        /*005a*/ 	.short	0x0000


	//----- nvinfo : EIATTR_MAXREG_COUNT
	.align		4
        /*005c*/ 	.byte	0x03, 0x1b
        /*005e*/ 	.short	0x00ff


	//----- nvinfo : EIATTR_MERCURY_ISA_VERSION
	.align		4
        /*0060*/ 	.byte	0x03, 0x5f
        /*0062*/ 	.short	0x0101


	//----- nvinfo : EIATTR_VRC_CTA_INIT_COUNT
	.align		4
        /*0064*/ 	.byte	0x02, 0x4a
	.zero		1
	.zero		1


	//----- nvinfo : EIATTR_EXIT_INSTR_OFFSETS
	.align		4
        /*0068*/ 	.byte	0x04, 0x1c
        /*006a*/ 	.short	(.L_665 - .L_664)


	//   ....[0]....
.L_664:
        /*006c*/ 	.word	0x00000090


	//   ....[1]....
        /*0070*/ 	.word	0x000003c0


	//----- nvinfo : EIATTR_CRS_STACK_SIZE
	.align		4
.L_665:
        /*0074*/ 	.byte	0x04, 0x1e
        /*0076*/ 	.short	(.L_667 - .L_666)
.L_666:
        /*0078*/ 	.word	0x00000000


	//----- nvinfo : EIATTR_CBANK_PARAM_SIZE
	.align		4
.L_667:
        /*007c*/ 	.byte	0x03, 0x19
        /*007e*/ 	.short	0x0020


	//----- nvinfo : EIATTR_PARAM_CBANK
	.align		4
        /*0080*/ 	.byte	0x04, 0x0a
        /*0082*/ 	.short	(.L_669 - .L_668)
	.align		4
.L_668:
        /*0084*/ 	.word	index@(.nv.constant0._ZN17fastertransformer31buildDecoderAttentionMaskKernelIfLb1EEEvPT_PKiS4_ii)
        /*0088*/ 	.short	0x0380
        /*008a*/ 	.short	0x0020


	//----- nvinfo : EIATTR_SW_WAR
	.align		4
.L_669:
        /*008c*/ 	.byte	0x04, 0x36
        /*008e*/ 	.short	(.L_671 - .L_670)
.L_670:
        /*0090*/ 	.word	0x00000008
.L_671:


//--------------------- .nv.info._ZN17fastertransformer31buildDecoderAttentionMaskKernelIfLb0EEEvPT_PKiS4_ii --------------------------
	.section	.nv.info._ZN17fastertransformer31buildDecoderAttentionMaskKernelIfLb0EEEvPT_PKiS4_ii,"",@"SHT_CUDA_INFO"
	.sectionflags	@""
	.align	4


	//----- nvinfo : EIATTR_CUDA_API_VERSION
	.align		4
        /*0000*/ 	.byte	0x04, 0x37
        /*0002*/ 	.short	(.L_673 - .L_672)
.L_672:
        /*0004*/ 	.word	0x00000082


	//----- nvinfo : EIATTR_KPARAM_INFO
	.align		4
.L_673:
        /*0008*/ 	.byte	0x04, 0x17
        /*000a*/ 	.short	(.L_675 - .L_674)
.L_674:
        /*000c*/ 	.word	0x00000000
        /*0010*/ 	.short	0x0004
        /*0012*/ 	.short	0x001c
        /*0014*/ 	.byte	0x00, 0xf0, 0x11, 0x00


	//----- nvinfo : EIATTR_KPARAM_INFO
	.align		4
.L_675:
        /*0018*/ 	.byte	0x04, 0x17
        /*001a*/ 	.short	(.L_677 - .L_676)
.L_676:
        /*001c*/ 	.word	0x00000000
        /*0020*/ 	.short	0x0003
        /*0022*/ 	.short	0x0018
        /*0024*/ 	.byte	0x00, 0xf0, 0x11, 0x00


	//----- nvinfo : EIATTR_KPARAM_INFO
	.align		4
.L_677:
        /*0028*/ 	.byte	0x04, 0x17
        /*002a*/ 	.short	(.L_679 - .L_678)
.L_678:
        /*002c*/ 	.word	0x00000000
        /*0030*/ 	.short	0x0002
        /*0032*/ 	.short	0x0010
        /*0034*/ 	.byte	0x00, 0xf5, 0x21, 0x00


	//----- nvinfo : EIATTR_KPARAM_INFO
	.align		4
.L_679:
        /*0038*/ 	.byte	0x04, 0x17
        /*003a*/ 	.short	(.L_681 - .L_680)
.L_680:
        /*003c*/ 	.word	0x00000000
        /*0040*/ 	.short	0x0001
        /*0042*/ 	.short	0x0008
        /*0044*/ 	.byte	0x00, 0xf5, 0x21, 0x00


	//----- nvinfo : EIATTR_KPARAM_INFO
	.align		4
.L_681:
        /*0048*/ 	.byte	0x04, 0x17
        /*004a*/ 	.short	(.L_683 - .L_682)
.L_682:
        /*004c*/ 	.word	0x00000000
        /*0050*/ 	.short	0x0000
        /*0052*/ 	.short	0x0000
        /*0054*/ 	.byte	0x00, 0xf5, 0x21, 0x00


	//----- nvinfo : EIATTR_SPARSE_MMA_MASK
	.align		4
.L_683:
        /*0058*/ 	.byte	0x03, 0x50
        /*005a*/ 	.short	0x0000


	//----- nvinfo : EIATTR_MAXREG_COUNT
	.align		4
        /*005c*/ 	.byte	0x03, 0x1b
        /*005e*/ 	.short	0x00ff


	//----- nvinfo : EIATTR_MERCURY_ISA_VERSION
	.align		4
        /*0060*/ 	.byte	0x03, 0x5f
        /*0062*/ 	.short	0x0101


	//----- nvinfo : EIATTR_VRC_CTA_INIT_COUNT
	.align		4
        /*0064*/ 	.byte	0x02, 0x4a
	.zero		1
	.zero		1


	//----- nvinfo : EIATTR_EXIT_INSTR_OFFSETS
	.align		4
        /*0068*/ 	.byte	0x04, 0x1c
        /*006a*/ 	.short	(.L_685 - .L_684)


	//   ....[0]....
.L_684:
        /*006c*/ 	.word	0x00000080


	//   ....[1]....
        /*0070*/ 	.word	0x00000380


	//----- nvinfo : EIATTR_CRS_STACK_SIZE
	.align		4
.L_685:
        /*0074*/ 	.byte	0x04, 0x1e
        /*0076*/ 	.short	(.L_687 - .L_686)
.L_686:
        /*0078*/ 	.word	0x00000000


	//----- nvinfo : EIATTR_CBANK_PARAM_SIZE
	.align		4
.L_687:
        /*007c*/ 	.byte	0x03, 0x19
        /*007e*/ 	.short	0x0020


	//----- nvinfo : EIATTR_PARAM_CBANK
	.align		4
        /*0080*/ 	.byte	0x04, 0x0a
        /*0082*/ 	.short	(.L_689 - .L_688)
	.align		4
.L_688:
        /*0084*/ 	.word	index@(.nv.constant0._ZN17fastertransformer31buildDecoderAttentionMaskKernelIfLb0EEEvPT_PKiS4_ii)
        /*0088*/ 	.short	0x0380
        /*008a*/ 	.short	0x0020


	//----- nvinfo : EIATTR_SW_WAR
	.align		4
.L_689:
        /*008c*/ 	.byte	0x04, 0x36
        /*008e*/ 	.short	(.L_691 - .L_690)
.L_690:
        /*0090*/ 	.word	0x00000008
.L_691:


//--------------------- .nv.info._ZN17fastertransformer15transposeAxis01IiEEvPT_S2_PKiii --------------------------
	.section	.nv.info._ZN17fastertransformer15transposeAxis01IiEEvPT_S2_PKiii,"",@"SHT_CUDA_INFO"
	.sectionflags	@""
	.align	4


	//----- nvinfo : EIATTR_CUDA_API_VERSION
	.align		4
        /*0000*/ 	.byte	0x04, 0x37
        /*0002*/ 	.short	(.L_693 - .L_692)
.L_692:
        /*0004*/ 	.word	0x00000082


	//----- nvinfo : EIATTR_KPARAM_INFO
	.align		4
.L_693:
        /*0008*/ 	.byte	0x04, 0x17
        /*000a*/ 	.short	(.L_695 - .L_694)
.L_694:
        /*000c*/ 	.word	0x00000000
        /*0010*/ 	.short	0x0004
        /*0012*/ 	.short	0x001c
        /*0014*/ 	.byte	0x00, 0xf0, 0x11, 0x00


	//----- nvinfo : EIATTR_KPARAM_INFO
	.align		4
.L_695:
        /*0018*/ 	.byte	0x04, 0x17
        /*001a*/ 	.short	(.L_697 - .L_696)
.L_696:
        /*001c*/ 	.word	0x00000000
        /*0020*/ 	.short	0x0003
        /*0022*/ 	.short	0x0018
        /*0024*/ 	.byte	0x00, 0xf0, 0x11, 0x00


	//----- nvinfo : EIATTR_KPARAM_INFO
	.align		4
.L_697:
        /*0028*/ 	.byte	0x04, 0x17
        /*002a*/ 	.short	(.L_699 - .L_698)
.L_698:
        /*002c*/ 	.word	0x00000000
        /*0030*/ 	.short	0x0002
        /*0032*/ 	.short	0x0010
        /*0034*/ 	.byte	0x00, 0xf5, 0x21, 0x00


	//----- nvinfo : EIATTR_KPARAM_INFO
	.align		4
.L_699:
        /*0038*/ 	.byte	0x04, 0x17
        /*003a*/ 	.short	(.L_701 - .L_700)
.L_700:
        /*003c*/ 	.word	0x00000000
        /*0040*/ 	.short	0x0001
        /*0042*/ 	.short	0x0008
        /*0044*/ 	.byte	0x00, 0xf5, 0x21, 0x00


	//----- nvinfo : EIATTR_KPARAM_INFO
	.align		4
.L_701:
        /*0048*/ 	.byte	0x04, 0x17
        /*004a*/ 	.short	(.L_703 - .L_702)
.L_702:
        /*004c*/ 	.word	0x00000000
        /*0050*/ 	.short	0x0000
        /*0052*/ 	.short	0x0000
        /*0054*/ 	.byte	0x00, 0xf5, 0x21, 0x00


	//----- nvinfo : EIATTR_SPARSE_MMA_MASK
	.align		4
.L_703:
        /*0058*/ 	.byte	0x03, 0x50
        /*005a*/ 	.short	0x0000


	//----- nvinfo : EIATTR_MAXREG_COUNT
	.align		4
        /*005c*/ 	.byte	0x03, 0x1b
        /*005e*/ 	.short	0x00ff


	//----- nvinfo : EIATTR_MERCURY_ISA_VERSION
	.align		4
        /*0060*/ 	.byte	0x03, 0x5f
        /*0062*/ 	.short	0x0101


	//----- nvinfo : EIATTR_VRC_CTA_INIT_COUNT
	.align		4
        /*0064*/ 	.byte	0x02, 0x4a
	.zero		1
	.zero		1


	//----- nvinfo : EIATTR_EXIT_INSTR_OFFSETS
	.align		4
        /*0068*/ 	.byte	0x04, 0x1c
        /*006a*/ 	.short	(.L_705 - .L_704)


	//   ....[0]....
.L_704:
        /*006c*/ 	.word	0x00000080


	//   ....[1]....
        /*0070*/ 	.word	0x000004a0


	//----- nvinfo : EIATTR_CBANK_PARAM_SIZE
	.align		4
.L_705:
        /*0074*/ 	.byte	0x03, 0x19
        /*0076*/ 	.short	0x0020


	//----- nvinfo : EIATTR_PARAM_CBANK
	.align		4
        /*0078*/ 	.byte	0x04, 0x0a
        /*007a*/ 	.short	(.L_707 - .L_706)
	.align		4
.L_706:
        /*007c*/ 	.word	index@(.nv.constant0._ZN17fastertransformer15transposeAxis01IiEEvPT_S2_PKiii)
        /*0080*/ 	.short	0x0380
        /*0082*/ 	.short	0x0020


	//----- nvinfo : EIATTR_SW_WAR
	.align		4
.L_707:
        /*0084*/ 	.byte	0x04, 0x36
        /*0086*/ 	.short	(.L_709 - .L_708)
.L_708:
        /*0088*/ 	.word	0x00000008
.L_709:


//--------------------- .nv.info._ZN17fastertransformer15transposeAxis01IiEEvPT_S2_iii --------------------------
	.section	.nv.info._ZN17fastertransformer15transposeAxis01IiEEvPT_S2_iii,"",@"SHT_CUDA_INFO"
	.sectionflags	@""
	.align	4


	//----- nvinfo : EIATTR_CUDA_API_VERSION
	.align		4
        /*0000*/ 	.byte	0x04, 0x37
        /*0002*/ 	.short	(.L_711 - .L_710)
.L_710:
        /*0004*/ 	.word	0x00000082


	//----- nvinfo : EIATTR_KPARAM_INFO
	.align		4
.L_711:
        /*0008*/ 	.byte	0x04, 0x17
        /*000a*/ 	.short	(.L_713 - .L_712)
.L_712:
        /*000c*/ 	.word	0x00000000
        /*0010*/ 	.short	0x0004
        /*0012*/ 	.short	0x0018
        /*0014*/ 	.byte	0x00, 0xf0, 0x11, 0x00


	//----- nvinfo : EIATTR_KPARAM_INFO
	.align		4
.L_713:
        /*0018*/ 	.byte	0x04, 0x17
        /*001a*/ 	.short	(.L_715 - .L_714)
.L_714:
        /*001c*/ 	.word	0x00000000
        /*0020*/ 	.short	0x0003
        /*0022*/ 	.short	0x0014
        /*0024*/ 	.byte	0x00, 0xf0, 0x11, 0x00


	//----- nvinfo : EIATTR_KPARAM_INFO
	.align		4
.L_715:
        /*0028*/ 	.byte	0x04, 0x17
        /*002a*/ 	.short	(.L_717 - .L_716)
.L_716:
        /*002c*/ 	.word	0x00000000
        /*0030*/ 	.short	0x0002
        /*0032*/ 	.short	0x0010
        /*0034*/ 	.byte	0x00, 0xf0, 0x11, 0x00


	//----- nvinfo : EIATTR_KPARAM_INFO
	.align		4
.L_717:
        /*0038*/ 	.byte	0x04, 0x17
        /*003a*/ 	.short	(.L_719 - .L_718)
.L_718:
        /*003c*/ 	.word	0x00000000
        /*0040*/ 	.short	0x0001
        /*0042*/ 	.short	0x0008
        /*0044*/ 	.byte	0x00, 0xf5, 0x21, 0x00


	//----- nvinfo : EIATTR_KPARAM_INFO
	.align		4
.L_719:
        /*0048*/ 	.byte	0x04, 0x17
        /*004a*/ 	.short	(.L_721 - .L_720)
.L_720:
        /*004c*/ 	.word	0x00000000
        /*0050*/ 	.short	0x0000
        /*0052*/ 	.short	0x0000
        /*0054*/ 	.byte	0x00, 0xf5, 0x21, 0x00


	//----- nvinfo : EIATTR_SPARSE_MMA_MASK
	.align		4
.L_721:
        /*0058*/ 	.byte	0x03, 0x50
        /*005a*/ 	.short	0x0000


	//----- nvinfo : EIATTR_MAXREG_COUNT
	.align		4
        /*005c*/ 	.byte	0x03, 0x1b
        /*005e*/ 	.short	0x00ff


	//----- nvinfo : EIATTR_MERCURY_ISA_VERSION
	.align		4
        /*0060*/ 	.byte	0x03, 0x5f
        /*0062*/ 	.short	0x0101


	//----- nvinfo : EIATTR_VRC_CTA_INIT_COUNT
	.align		4
        /*0064*/ 	.byte	0x02, 0x4a
	.zero		1
	.zero		1


	//----- nvinfo : EIATTR_EXIT_INSTR_OFFSETS
	.align		4
        /*0068*/ 	.byte	0x04, 0x1c
        /*006a*/ 	.short	(.L_723 - .L_722)


	//   ....[0]....
.L_722:
        /*006c*/ 	.word	0x000000a0


	//   ....[1]....
        /*0070*/ 	.word	0x00000600


	//----- nvinfo : EIATTR_CBANK_PARAM_SIZE
	.align		4
.L_723:
        /*0074*/ 	.byte	0x03, 0x19
        /*0076*/ 	.short	0x001c


	//----- nvinfo : EIATTR_PARAM_CBANK
	.align		4
        /*0078*/ 	.byte	0x04, 0x0a
        /*007a*/ 	.short	(.L_725 - .L_724)
	.align		4
.L_724:
        /*007c*/ 	.word	index@(.nv.constant0._ZN17fastertransformer15transposeAxis01IiEEvPT_S2_iii)
        /*0080*/ 	.short	0x0380
        /*0082*/ 	.short	0x001c


	//----- nvinfo : EIATTR_SW_WAR
	.align		4
.L_725:
        /*0084*/ 	.byte	0x04, 0x36
        /*0086*/ 	.short	(.L_727 - .L_726)
.L_726:
        /*0088*/ 	.word	0x00000008
.L_727:


//--------------------- .nv.info._ZN17fastertransformer15transposeAxis01I6__halfEEvPT_S3_iii --------------------------
	.section	.nv.info._ZN17fastertransformer15transposeAxis01I6__halfEEvPT_S3_iii,"",@"SHT_CUDA_INFO"
	.sectionflags	@""
	.align	4


	//----- nvinfo : EIATTR_CUDA_API_VERSION
	.align		4
        /*0000*/ 	.byte	0x04, 0x37
        /*0002*/ 	.short	(.L_729 - .L_728)
.L_728:
        /*0004*/ 	.word	0x00000082


	//----- nvinfo : EIATTR_KPARAM_INFO
	.align		4
.L_729:
        /*0008*/ 	.byte	0x04, 0x17
        /*000a*/ 	.short	(.L_731 - .L_730)
.L_730:
        /*000c*/ 	.word	0x00000000
        /*0010*/ 	.short	0x0004
        /*0012*/ 	.short	0x0018
        /*0014*/ 	.byte	0x00, 0xf0, 0x11, 0x00


	//----- nvinfo : EIATTR_KPARAM_INFO
	.align		4
.L_731:
        /*0018*/ 	.byte	0x04, 0x17
        /*001a*/ 	.short	(.L_733 - .L_732)
.L_732:
        /*001c*/ 	.word	0x00000000
        /*0020*/ 	.short	0x0003
        /*0022*/ 	.short	0x0014
        /*0024*/ 	.byte	0x00, 0xf0, 0x11, 0x00


	//----- nvinfo : EIATTR_KPARAM_INFO
	.align		4
.L_733:
        /*0028*/ 	.byte	0x04, 0x17
        /*002a*/ 	.short	(.L_735 - .L_734)
.L_734:
        /*002c*/ 	.word	0x00000000
        /*0030*/ 	.short	0x0002
        /*0032*/ 	.short	0x0010
        /*0034*/ 	.byte	0x00, 0xf0, 0x11, 0x00


	//----- nvinfo : EIATTR_KPARAM_INFO
	.align		4
.L_735:
        /*0038*/ 	.byte	0x04, 0x17
        /*003a*/ 	.short	(.L_737 - .L_736)
.L_736:
        /*003c*/ 	.word	0x00000000
        /*0040*/ 	.short	0x0001
        /*0042*/ 	.short	0x0008
        /*0044*/ 	.byte	0x00, 0xf5, 0x21, 0x00


	//----- nvinfo : EIATTR_KPARAM_INFO
	.align		4
.L_737:
        /*0048*/ 	.byte	0x04, 0x17
        /*004a*/ 	.short	(.L_739 - .L_738)
.L_738:
        /*004c*/ 	.word	0x00000000
        /*0050*/ 	.short	0x0000
        /*0052*/ 	.short	0x0000
        /*0054*/ 	.byte	0x00, 0xf5, 0x21, 0x00


	//----- nvinfo : EIATTR_SPARSE_MMA_MASK
	.align		4
.L_739:
        /*0058*/ 	.byte	0x03, 0x50
        /*005a*/ 	.short	0x0000


	//----- nvinfo : EIATTR_MAXREG_COUNT
	.align		4
        /*005c*/ 	.byte	0x03, 0x1b
        /*005e*/ 	.short	0x00ff


	//----- nvinfo : EIATTR_MERCURY_ISA_VERSION
	.align		4
        /*0060*/ 	.byte	0x03, 0x5f
        /*0062*/ 	.short	0x0101


	//----- nvinfo : EIATTR_VRC_CTA_INIT_COUNT
	.align		4
        /*0064*/ 	.byte	0x02, 0x4a
	.zero		1
	.zero		1


	//----- nvinfo : EIATTR_EXIT_INSTR_OFFSETS
	.align		4
        /*0068*/ 	.byte	0x04, 0x1c
        /*006a*/ 	.short	(.L_741 - .L_740)


	//   ....[0]....
.L_740:
        /*006c*/ 	.word	0x000000a0


	//   ....[1]....
        /*0070*/ 	.word	0x00000600


	//----- nvinfo : EIATTR_CBANK_PARAM_SIZE
	.align		4
.L_741:
        /*0074*/ 	.byte	0x03, 0x19
        /*0076*/ 	.short	0x001c


	//----- nvinfo : EIATTR_PARAM_CBANK
	.align		4
        /*0078*/ 	.byte	0x04, 0x0a
        /*007a*/ 	.short	(.L_743 - .L_742)
	.align		4
.L_742:
        /*007c*/ 	.word	index@(.nv.constant0._ZN17fastertransformer15transposeAxis01I6__halfEEvPT_S3_iii)
        /*0080*/ 	.short	0x0380
        /*0082*/ 	.short	0x001c


	//----- nvinfo : EIATTR_SW_WAR
	.align		4
.L_743:
        /*0084*/ 	.byte	0x04, 0x36
        /*0086*/ 	.short	(.L_745 - .L_744)
.L_744:
        /*0088*/ 	.word	0x00000008
.L_745:


//--------------------- .nv.info._ZN17fastertransformer15transposeAxis01IfEEvPT_S2_iii --------------------------
	.section	.nv.info._ZN17fastertransformer15transposeAxis01IfEEvPT_S2_iii,"",@"SHT_CUDA_INFO"
	.sectionflags	@""
	.align	4


	//----- nvinfo : EIATTR_CUDA_API_VERSION
	.align		4
        /*0000*/ 	.byte	0x04, 0x37
        /*0002*/ 	.short	(.L_747 - .L_746)
.L_746:
        /*0004*/ 	.word	0x00000082


	//----- nvinfo : EIATTR_KPARAM_INFO
	.align		4
.L_747:
        /*0008*/ 	.byte	0x04, 0x17
        /*000a*/ 	.short	(.L_749 - .L_748)
.L_748:
        /*000c*/ 	.word	0x00000000
        /*0010*/ 	.short	0x0004
        /*0012*/ 	.short	0x0018
        /*0014*/ 	.byte	0x00, 0xf0, 0x11, 0x00


	//----- nvinfo : EIATTR_KPARAM_INFO
	.align		4
.L_749:
        /*0018*/ 	.byte	0x04, 0x17
        /*001a*/ 	.short	(.L_751 - .L_750)
.L_750:
        /*001c*/ 	.word	0x00000000
        /*0020*/ 	.short	0x0003
        /*0022*/ 	.short	0x0014
        /*0024*/ 	.byte	0x00, 0xf0, 0x11, 0x00


	//----- nvinfo : EIATTR_KPARAM_INFO
	.align		4
.L_751:
        /*0028*/ 	.byte	0x04, 0x17
        /*002a*/ 	.short	(.L_753 - .L_752)
.L_752:
        /*002c*/ 	.word	0x00000000
        /*0030*/ 	.short	0x0002
        /*0032*/ 	.short	0x0010
        /*0034*/ 	.byte	0x00, 0xf0, 0x11, 0x00


	//----- nvinfo : EIATTR_KPARAM_INFO
	.align		4
.L_753:
        /*0038*/ 	.byte	0x04, 0x17
        /*003a*/ 	.short	(.L_755 - .L_754)
.L_754:
        /*003c*/ 	.word	0x00000000
        /*0040*/ 	.short	0x0001
        /*0042*/ 	.short	0x0008
        /*0044*/ 	.byte	0x00, 0xf5, 0x21, 0x00


	//----- nvinfo : EIATTR_KPARAM_INFO
	.align		4
.L_755:
        /*0048*/ 	.byte	0x04, 0x17
        /*004a*/ 	.short	(.L_757 - .L_756)
.L_756:
        /*004c*/ 	.word	0x00000000
        /*0050*/ 	.short	0x0000
        /*0052*/ 	.short	0x0000
        /*0054*/ 	.byte	0x00, 0xf5, 0x21, 0x00


	//----- nvinfo : EIATTR_SPARSE_MMA_MASK
	.align		4
.L_757:
        /*0058*/ 	.byte	0x03, 0x50
        /*005a*/ 	.short	0x0000


	//----- nvinfo : EIATTR_MAXREG_COUNT
	.align		4
        /*005c*/ 	.byte	0x03, 0x1b
        /*005e*/ 	.short	0x00ff


	//----- nvinfo : EIATTR_MERCURY_ISA_VERSION
	.align		4
        /*0060*/ 	.byte	0x03, 0x5f
        /*0062*/ 	.short	0x0101


	//----- nvinfo : EIATTR_VRC_CTA_INIT_COUNT
	.align		4
        /*0064*/ 	.byte	0x02, 0x4a
	.zero		1
	.zero		1


	//----- nvinfo : EIATTR_EXIT_INSTR_OFFSETS
	.align		4
        /*0068*/ 	.byte	0x04, 0x1c
        /*006a*/ 	.short	(.L_759 - .L_758)


	//   ....[0]....
.L_758:
        /*006c*/ 	.word	0x000000a0


	//   ....[1]....
        /*0070*/ 	.word	0x00000600


	//----- nvinfo : EIATTR_CBANK_PARAM_SIZE
	.align		4
.L_759:
        /*0074*/ 	.byte	0x03, 0x19
        /*0076*/ 	.short	0x001c


	//----- nvinfo : EIATTR_PARAM_CBANK
	.align		4
        /*0078*/ 	.byte	0x04, 0x0a
        /*007a*/ 	.short	(.L_761 - .L_760)
	.align		4
.L_760:
        /*007c*/ 	.word	index@(.nv.constant0._ZN17fastertransformer15transposeAxis01IfEEvPT_S2_iii)
        /*0080*/ 	.short	0x0380
        /*0082*/ 	.short	0x001c


	//----- nvinfo : EIATTR_SW_WAR
	.align		4
.L_761:
        /*0084*/ 	.byte	0x04, 0x36
        /*0086*/ 	.short	(.L_763 - .L_762)
.L_762:
        /*0088*/ 	.word	0x00000008
.L_763:


//--------------------- .nv.info._ZN17fastertransformer44inputIdsEmbeddingLookupPosEncodingSoftPromptI6__halfEEvNS_49inputIdsEmbeddingLookupPosEncodingSoftPromptParamIT_EE --------------------------
	.section	.nv.info._ZN17fastertransformer44inputIdsEmbeddingLookupPosEncodingSoftPromptI6__halfEEvNS_49inputIdsEmbeddingLookupPosEncodingSoftPromptParamIT_EE,"",@"SHT_CUDA_INFO"
	.sectionflags	@""
	.align	4


	//----- nvinfo : EIATTR_CUDA_API_VERSION
	.align		4
        /*0000*/ 	.byte	0x04, 0x37
        /*0002*/ 	.short	(.L_765 - .L_764)
.L_764:
        /*0004*/ 	.word	0x00000082


	//----- nvinfo : EIATTR_KPARAM_INFO
	.align		4
.L_765:
        /*0008*/ 	.byte	0x04, 0x17
        /*000a*/ 	.short	(.L_767 - .L_766)
.L_766:
        /*000c*/ 	.word	0x00000000
        /*0010*/ 	.short	0x0000
        /*0012*/ 	.short	0x0000
        /*0014*/ 	.byte	0x00, 0xf0, 0x81, 0x01


	//----- nvinfo : EIATTR_SPARSE_MMA_MASK
	.align		4
.L_767:
        /*0018*/ 	.byte	0x03, 0x50
        /*001a*/ 	.short	0x0000


	//----- nvinfo : EIATTR_MAXREG_COUNT
	.align		4
        /*001c*/ 	.byte	0x03, 0x1b
        /*001e*/ 	.short	0x00ff


	//----- nvinfo : EIATTR_MERCURY_ISA_VERSION
	.align		4
        /*0020*/ 	.byte	0x03, 0x5f
        /*0022*/ 	.short	0x0101


	//----- nvinfo : EIATTR_VRC_CTA_INIT_COUNT
	.align		4
        /*0024*/ 	.byte	0x02, 0x4a
	.zero		1
	.zero		1


	//----- nvinfo : EIATTR_EXIT_INSTR_OFFSETS
	.align		4
        /*0028*/ 	.byte	0x04, 0x1c
        /*002a*/ 	.short	(.L_769 - .L_768)


	//   ....[0]....
.L_768:
        /*002c*/ 	.word	0x000000d0


	//   ....[1]....
        /*0030*/ 	.word	0x00001210


	//   ....[2]....
        /*0034*/ 	.word	0x00002190


	//   ....[3]....
        /*0038*/ 	.word	0x00002c60


	//   ....[4]....
        /*003c*/ 	.word	0x00003640


	//----- nvinfo : EIATTR_CRS_STACK_SIZE
	.align		4
.L_769:
        /*0040*/ 	.byte	0x04, 0x1e
        /*0042*/ 	.short	(.L_771 - .L_770)
.L_770:
        /*0044*/ 	.word	0x00000000


	//----- nvinfo : EIATTR_CBANK_PARAM_SIZE
	.align		4
.L_771:
        /*0048*/ 	.byte	0x03, 0x19
        /*004a*/ 	.short	0x0060


	//----- nvinfo : EIATTR_PARAM_CBANK
	.align		4
        /*004c*/ 	.byte	0x04, 0x0a
        /*004e*/ 	.short	(.L_773 - .L_772)
	.align		4
.L_772:
        /*0050*/ 	.word	index@(.nv.constant0._ZN17fastertransformer44inputIdsEmbeddingLookupPosEncodingSoftPromptI6__halfEEvNS_49inputIdsEmbeddingLookupPosEncodingSoftPromptParamIT_EE)
        /*0054*/ 	.short	0x0380
        /*0056*/ 	.short	0x0060


	//----- nvinfo : EIATTR_SW_WAR
	.align		4
.L_773:
        /*0058*/ 	.byte	0x04, 0x36
        /*005a*/ 	.short	(.L_775 - .L_774)
.L_774:
        /*005c*/ 	.word	0x00000008
.L_775:


//--------------------- .nv.info._ZN17fastertransformer44inputIdsEmbeddingLookupPosEncodingSoftPromptIfEEvNS_49inputIdsEmbeddingLookupPosEncodingSoftPromptParamIT_EE --------------------------
	.section	.nv.info._ZN17fastertransformer44inputIdsEmbeddingLookupPosEncodingSoftPromptIfEEvNS_49inputIdsEmbeddingLookupPosEncodingSoftPromptParamIT_EE,"",@"SHT_CUDA_INFO"
	.sectionflags	@""
	.align	4


	//----- nvinfo : EIATTR_CUDA_API_VERSION
	.align		4
        /*0000*/ 	.byte	0x04, 0x37
        /*0002*/ 	.short	(.L_777 - .L_776)
.L_776:
        /*0004*/ 	.word	0x00000082


	//----- nvinfo : EIATTR_KPARAM_INFO
	.align		4
.L_777:
        /*0008*/ 	.byte	0x04, 0x17
        /*000a*/ 	.short	(.L_779 - .L_778)
.L_778:
        /*000c*/ 	.word	0x00000000
        /*0010*/ 	.short	0x0000
        /*0012*/ 	.short	0x0000
        /*0014*/ 	.byte	0x00, 0xf0, 0x81, 0x01


	//----- nvinfo : EIATTR_SPARSE_MMA_MASK
	.align		4
.L_779:
        /*0018*/ 	.byte	0x03, 0x50
        /*001a*/ 	.short	0x0000


	//----- nvinfo : EIATTR_MAXREG_COUNT
	.align		4
        /*001c*/ 	.byte	0x03, 0x1b
        /*001e*/ 	.short	0x00ff


	//----- nvinfo : EIATTR_MERCURY_ISA_VERSION
	.align		4
        /*0020*/ 	.byte	0x03, 0x5f
        /*0022*/ 	.short	0x0101


	//----- nvinfo : EIATTR_VRC_CTA_INIT_COUNT
	.align		4
        /*0024*/ 	.byte	0x02, 0x4a
	.zero		1
	.zero		1


	//----- nvinfo : EIATTR_EXIT_INSTR_OFFSETS
	.align		4
        /*0028*/ 	.byte	0x04, 0x1c
        /*002a*/ 	.short	(.L_781 - .L_780)


	//   ....[0]....
.L_780:
        /*002c*/ 	.word	0x000000d0


	//   ....[1]....
        /*0030*/ 	.word	0x00001220


	//   ....[2]....
        /*0034*/ 	.word	0x00002180


	//   ....[3]....
        /*0038*/ 	.word	0x00002c80


	//   ....[4]....
        /*003c*/ 	.word	0x00003650


	//----- nvinfo : EIATTR_CRS_STACK_SIZE
	.align		4
.L_781:
        /*0040*/ 	.byte	0x04, 0x1e
        /*0042*/ 	.short	(.L_783 - .L_782)
.L_782:
        /*0044*/ 	.word	0x00000000


	//----- nvinfo : EIATTR_CBANK_PARAM_SIZE
	.align		4
.L_783:
        /*0048*/ 	.byte	0x03, 0x19
        /*004a*/ 	.short	0x0060


	//----- nvinfo : EIATTR_PARAM_CBANK
	.align		4
        /*004c*/ 	.byte	0x04, 0x0a
        /*004e*/ 	.short	(.L_785 - .L_784)
	.align		4
.L_784:
        /*0050*/ 	.word	index@(.nv.constant0._ZN17fastertransformer44inputIdsEmbeddingLookupPosEncodingSoftPromptIfEEvNS_49inputIdsEmbeddingLookupPosEncodingSoftPromptParamIT_EE)
        /*0054*/ 	.short	0x0380
        /*0056*/ 	.short	0x0060


	//----- nvinfo : EIATTR_SW_WAR
	.align		4
.L_785:
        /*0058*/ 	.byte	0x04, 0x36
        /*005a*/ 	.short	(.L_787 - .L_786)
.L_786:
        /*005c*/ 	.word	0x00000008
.L_787:


//--------------------- .nv.info._ZN17fastertransformer42start_id_embedding_position_lookups_kernelI6__halfLb0ELi0EEEvPT_PiPKS2_S6_NS_18pPromptTuningParamIS2_EEPKiiiiil --------------------------
	.section	.nv.info._ZN17fastertransformer42start_id_embedding_position_lookups_kernelI6__halfLb0ELi0EEEvPT_PiPKS2_S6_NS_18pPromptTuningParamIS2_EEPKiiiiil,"",@"SHT_CUDA_INFO"
	.sectionflags	@""
	.align	4


	//----- nvinfo : EIATTR_CUDA_API_VERSION
	.align		4
        /*0000*/ 	.byte	0x04, 0x37
        /*0002*/ 	.short	(.L_789 - .L_788)
.L_788:
        /*0004*/ 	.word	0x00000082


	//----- nvinfo : EIATTR_KPARAM_INFO
	.align		4
.L_789:
        /*0008*/ 	.byte	0x04, 0x17
        /*000a*/ 	.short	(.L_791 - .L_790)
.L_790:
        /*000c*/ 	.word	0x00000000
        /*0010*/ 	.short	0x000a
        /*0012*/ 	.short	0x0058
        /*0014*/ 	.byte	0x00, 0xf0, 0x21, 0x00


	//----- nvinfo : EIATTR_KPARAM_INFO
	.align		4
.L_791:
        /*0018*/ 	.byte	0x04, 0x17
        /*001a*/ 	.short	(.L_793 - .L_792)
.L_792:
        /*001c*/ 	.word	0x00000000
        /*0020*/ 	.short	0x0009
        /*0022*/ 	.short	0x0054
        /*0024*/ 	.byte	0x00, 0xf0, 0x11, 0x00


	//----- nvinfo : EIATTR_KPARAM_INFO
	.align		4
.L_793:
        /*0028*/ 	.byte	0x04, 0x17
        /*002a*/ 	.short	(.L_795 - .L_794)
.L_794:
        /*002c*/ 	.word	0x00000000
        /*0030*/ 	.short	0x0008
        /*0032*/ 	.short	0x0050
        /*0034*/ 	.byte	0x00, 0xf0, 0x11, 0x00


	//----- nvinfo : EIATTR_KPARAM_INFO
	.align		4
.L_795:
        /*0038*/ 	.byte	0x04, 0x17
        /*003a*/ 	.short	(.L_797 - .L_796)
.L_796:
        /*003c*/ 	.word	0x00000000
        /*0040*/ 	.short	0x0007
        /*0042*/ 	.short	0x004c
        /*0044*/ 	.byte	0x00, 0xf0, 0x11, 0x00


	//----- nvinfo : EIATTR_KPARAM_INFO
	.align		4
.L_797:
        /*0048*/ 	.byte	0x04, 0x17
        /*004a*/ 	.short	(.L_799 - .L_798)
.L_798:
        /*004c*/ 	.word	0x00000000
        /*0050*/ 	.short	0x0006
        /*0052*/ 	.short	0x0048
        /*0054*/ 	.byte	0x00, 0xf0, 0x11, 0x00


	//----- nvinfo : EIATTR_KPARAM_INFO
	.align		4
.L_799:
        /*0058*/ 	.byte	0x04, 0x17
        /*005a*/ 	.short	(.L_801 - .L_800)
.L_800:
        /*005c*/ 	.word	0x00000000
        /*0060*/ 	.short	0x0005
        /*0062*/ 	.short	0x0040
        /*0064*/ 	.byte	0x00, 0xf5, 0x21, 0x00


	//----- nvinfo : EIATTR_KPARAM_INFO
	.align		4
.L_801:
        /*0068*/ 	.byte	0x04, 0x17
        /*006a*/ 	.short	(.L_803 - .L_802)
.L_802:
        /*006c*/ 	.word	0x00000000
        /*0070*/ 	.short	0x0004
        /*0072*/ 	.short	0x0020
        /*0074*/ 	.byte	0x00, 0xf0, 0x81, 0x00


	//----- nvinfo : EIATTR_KPARAM_INFO
	.align		4
.L_803:
        /*0078*/ 	.byte	0x04, 0x17
        /*007a*/ 	.short	(.L_805 - .L_804)
.L_804:
        /*007c*/ 	.word	0x00000000
        /*0080*/ 	.short	0x0003
        /*0082*/ 	.short	0x0018
        /*0084*/ 	.byte	0x00, 0xf5, 0x21, 0x00


	//----- nvinfo : EIATTR_KPARAM_INFO
	.align		4
.L_805:
        /*0088*/ 	.byte	0x04, 0x17
        /*008a*/ 	.short	(.L_807 - .L_806)
.L_806:
        /*008c*/ 	.word	0x00000000
        /*0090*/ 	.short	0x0002
        /*0092*/ 	.short	0x0010
        /*0094*/ 	.byte	0x00, 0xf5, 0x21, 0x00


	//----- nvinfo : EIATTR_KPARAM_INFO
	.align		4
.L_807:
        /*0098*/ 	.byte	0x04, 0x17
        /*009a*/ 	.short	(.L_809 - .L_808)
.L_808:
        /*009c*/ 	.word	0x00000000
        /*00a0*/ 	.short	0x0001
        /*00a2*/ 	.short	0x0008
        /*00a4*/ 	.byte	0x00, 0xf5, 0x21, 0x00


	//----- nvinfo : EIATTR_KPARAM_INFO
	.align		4
.L_809:
        /*00a8*/ 	.byte	0x04, 0x17
        /*00aa*/ 	.short	(.L_811 - .L_810)
.L_810:
        /*00ac*/ 	.word	0x00000000
        /*00b0*/ 	.short	0x0000
        /*00b2*/ 	.short	0x0000
        /*00b4*/ 	.byte	0x00, 0xf5, 0x21, 0x00


	//----- nvinfo : EIATTR_SPARSE_MMA_MASK
	.align		4
.L_811:
        /*00b8*/ 	.byte	0x03, 0x50
        /*00ba*/ 	.short	0x0000


	//----- nvinfo : EIATTR_MAXREG_COUNT
	.align		4
        /*00bc*/ 	.byte	0x03, 0x1b
        /*00be*/ 	.short	0x00ff


	//----- nvinfo : EIATTR_MERCURY_ISA_VERSION
	.align		4
        /*00c0*/ 	.byte	0x03, 0x5f
        /*00c2*/ 	.short	0x0101


	//----- nvinfo : EIATTR_VRC_CTA_INIT_COUNT
	.align		4
        /*00c4*/ 	.byte	0x02, 0x4a
	.zero		1
	.zero		1


	//----- nvinfo : EIATTR_EXIT_INSTR_OFFSETS
	.align		4
        /*00c8*/ 	.byte	0x04, 0x1c
        /*00ca*/ 	.short	(.L_813 - .L_812)


	//   ....[0]....
.L_812:
        /*00cc*/ 	.word	0x00000120


	//   ....[1]....
        /*00d0*/ 	.word	0x000008a0


	//   ....[2]....
        /*00d4*/ 	.word	0x00000e90


	//   ....[3]....
        /*00d8*/ 	.word	0x00001600


	//   ....[4]....
        /*00dc*/ 	.word	0x00001c30


	//----- nvinfo : EIATTR_CRS_STACK_SIZE
	.align		4
.L_813:
        /*00e0*/ 	.byte	0x04, 0x1e
        /*00e2*/ 	.short	(.L_815 - .L_814)
.L_814:
        /*00e4*/ 	.word	0x00000000


	//----- nvinfo : EIATTR_CBANK_PARAM_SIZE
	.align		4
.L_815:
        /*00e8*/ 	.byte	0x03, 0x19
        /*00ea*/ 	.short	0x0060


	//----- nvinfo : EIATTR_PARAM_CBANK
	.align		4
        /*00ec*/ 	.byte	0x04, 0x0a
        /*00ee*/ 	.short	(.L_817 - .L_816)
	.align		4
.L_816:
        /*00f0*/ 	.word	index@(.nv.constant0._ZN17fastertransformer42start_id_embedding_position_lookups_kernelI6__halfLb0ELi0EEEvPT_PiPKS2_S6_NS_18pPromptTuningParamIS2_EEPKiiiiil)
        /*00f4*/ 	.short	0x0380
        /*00f6*/ 	.short	0x0060


	//----- nvinfo : EIATTR_SW_WAR
	.align		4
.L_817:
        /*00f8*/ 	.byte	0x04, 0x36
        /*00fa*/ 	.short	(.L_819 - .L_818)
.L_818:
        /*00fc*/ 	.word	0x00000008
.L_819:


//--------------------- .nv.info._ZN17fastertransformer42start_id_embedding_position_lookups_kernelI6__halfLb0ELi1EEEvPT_PiPKS2_S6_NS_18pPromptTuningParamIS2_EEPKiiiiil --------------------------
	.section	.nv.info._ZN17fastertransformer42start_id_embedding_position_lookups_kernelI6__halfLb0ELi1EEEvPT_PiPKS2_S6_NS_18pPromptTuningParamIS2_EEPKiiiiil,"",@"SHT_CUDA_INFO"
	.sectionflags	@""
	.align	4


	//----- nvinfo : EIATTR_CUDA_API_VERSION
	.align		4
        /*0000*/ 	.byte	0x04, 0x37
        /*0002*/ 	.short	(.L_821 - .L_820)
.L_820:
        /*0004*/ 	.word	0x00000082


	//----- nvinfo : EIATTR_KPARAM_INFO
	.align		4
.L_821:
        /*0008*/ 	.byte	0x04, 0x17
        /*000a*/ 	.short	(.L_823 - .L_822)
.L_822:
        /*000c*/ 	.word	0x00000000
        /*0010*/ 	.short	0x000a
        /*0012*/ 	.short	0x0058
        /*0014*/ 	.byte	0x00, 0xf0, 0x21, 0x00


	//----- nvinfo : EIATTR_KPARAM_INFO
	.align		4
.L_823:
        /*0018*/ 	.byte	0x04, 0x17
        /*001a*/ 	.short	(.L_825 - .L_824)
.L_824:
        /*001c*/ 	.word	0x00000000
        /*0020*/ 	.short	0x0009
        /*0022*/ 	.short	0x0054
        /*0024*/ 	.byte	0x00, 0xf0, 0x11, 0x00


	//----- nvinfo : EIATTR_KPARAM_INFO
	.align		4
.L_825:
        /*0028*/ 	.byte	0x04, 0x17
        /*002a*/ 	.short	(.L_827 - .L_826)
.L_826:
        /*002c*/ 	.word	0x00000000
        /*0030*/ 	.short	0x0008
        /*0032*/ 	.short	0x0050
        /*0034*/ 	.byte	0x00, 0xf0, 0x11, 0x00


	//----- nvinfo : EIATTR_KPARAM_INFO
	.align		4
.L_827:
        /*0038*/ 	.byte	0x04, 0x17
        /*003a*/ 	.short	(.L_829 - .L_828)
.L_828:
        /*003c*/ 	.word	0x00000000
        /*0040*/ 	.short	0x0007
        /*0042*/ 	.short	0x004c
        /*0044*/ 	.byte	0x00, 0xf0, 0x11, 0x00


	//----- nvinfo : EIATTR_KPARAM_INFO
	.align		4
.L_829:
        /*0048*/ 	.byte	0x04, 0x17
        /*004a*/ 	.short	(.L_831 - .L_830)
.L_830:
        /*004c*/ 	.word	0x00000000
        /*0050*/ 	.short	0x0006
        /*0052*/ 	.short	0x0048
        /*0054*/ 	.byte	0x00, 0xf0, 0x11, 0x00


	//----- nvinfo : EIATTR_KPARAM_INFO
	.align		4
.L_831:
        /*0058*/ 	.byte	0x04, 0x17
        /*005a*/ 	.short	(.L_833 - .L_832)
.L_832:
        /*005c*/ 	.word	0x00000000
        /*0060*/ 	.short	0x0005
        /*0062*/ 	.short	0x0040
        /*0064*/ 	.byte	0x00, 0xf5, 0x21, 0x00


	//----- nvinfo : EIATTR_KPARAM_INFO
	.align		4
.L_833:
        /*0068*/ 	.byte	0x04, 0x17
        /*006a*/ 	.short	(.L_835 - .L_834)
.L_834:
        /*006c*/ 	.word	0x00000000
        /*0070*/ 	.short	0x0004
        /*0072*/ 	.short	0x0020
        /*0074*/ 	.byte	0x00, 0xf0, 0x81, 0x00


	//----- nvinfo : EIATTR_KPARAM_INFO
	.align		4
.L_835:
        /*0078*/ 	.byte	0x04, 0x17
        /*007a*/ 	.short	(.L_837 - .L_836)
.L_836:
        /*007c*/ 	.word	0x00000000
        /*0080*/ 	.short	0x0003
        /*0082*/ 	.short	0x0018
        /*0084*/ 	.byte	0x00, 0xf5, 0x21, 0x00


	//----- nvinfo : EIATTR_KPARAM_INFO
	.align		4
.L_837:
        /*0088*/ 	.byte	0x04, 0x17
        /*008a*/ 	.short	(.L_839 - .L_838)
.L_838:
        /*008c*/ 	.word	0x00000000
        /*0090*/ 	.short	0x0002
        /*0092*/ 	.short	0x0010
        /*0094*/ 	.byte	0x00, 0xf5, 0x21, 0x00


	//----- nvinfo : EIATTR_KPARAM_INFO
	.align		4
.L_839:
        /*0098*/ 	.byte	0x04, 0x17
        /*009a*/ 	.short	(.L_841 - .L_840)
.L_840:
        /*009c*/ 	.word	0x00000000
        /*00a0*/ 	.short	0x0001
        /*00a2*/ 	.short	0x0008
        /*00a4*/ 	.byte	0x00, 0xf5, 0x21, 0x00


	//----- nvinfo : EIATTR_KPARAM_INFO
	.align		4
.L_841:
        /*00a8*/ 	.byte	0x04, 0x17
        /*00aa*/ 	.short	(.L_843 - .L_842)
.L_842:
        /*00ac*/ 	.word	0x00000000
        /*00b0*/ 	.short	0x0000
        /*00b2*/ 	.short	0x0000
        /*00b4*/ 	.byte	0x00, 0xf5, 0x21, 0x00


	//----- nvinfo : EIATTR_SPARSE_MMA_MASK
	.align		4
.L_843:
        /*00b8*/ 	.byte	0x03, 0x50
        /*00ba*/ 	.short	0x0000


	//----- nvinfo : EIATTR_MAXREG_COUNT
	.align		4
        /*00bc*/ 	.byte	0x03, 0x1b
        /*00be*/ 	.short	0x00ff


	//----- nvinfo : EIATTR_MERCURY_ISA_VERSION
	.align		4
        /*00c0*/ 	.byte	0x03, 0x5f
        /*00c2*/ 	.short	0x0101


	//----- nvinfo : EIATTR_VRC_CTA_INIT_COUNT
	.align		4
        /*00c4*/ 	.byte	0x02, 0x4a
	.zero		1
	.zero		1


	//----- nvinfo : EIATTR_EXIT_INSTR_OFFSETS
	.align		4
        /*00c8*/ 	.byte	0x04, 0x1c
        /*00ca*/ 	.short	(.L_845 - .L_844)


	//   ....[0]....
.L_844:
        /*00cc*/ 	.word	0x00000120


	//   ....[1]....
        /*00d0*/ 	.word	0x00000950


	//   ....[2]....
        /*00d4*/ 	.word	0x00000fb0


	//   ....[3]....
        /*00d8*/ 	.word	0x00001850


	//   ....[4]....
        /*00dc*/ 	.word	0x00001f70


	//----- nvinfo : EIATTR_CRS_STACK_SIZE
	.align		4
.L_845:
        /*00e0*/ 	.byte	0x04, 0x1e
        /*00e2*/ 	.short	(.L_847 - .L_846)
.L_846:
        /*00e4*/ 	.word	0x00000000


	//----- nvinfo : EIATTR_CBANK_PARAM_SIZE
	.align		4
.L_847:
        /*00e8*/ 	.byte	0x03, 0x19
        /*00ea*/ 	.short	0x0060


	//----- nvinfo : EIATTR_PARAM_CBANK
	.align		4
        /*00ec*/ 	.byte	0x04, 0x0a
        /*00ee*/ 	.short	(.L_849 - .L_848)
	.align		4
.L_848:
        /*00f0*/ 	.word	index@(.nv.constant0._ZN17fastertransformer42start_id_embedding_position_lookups_kernelI6__halfLb0ELi1EEEvPT_PiPKS2_S6_NS_18pPromptTuningParamIS2_EEPKiiiiil)
        /*00f4*/ 	.short	0x0380
        /*00f6*/ 	.short	0x0060


	//----- nvinfo : EIATTR_SW_WAR
	.align		4
.L_849:
        /*00f8*/ 	.byte	0x04, 0x36
        /*00fa*/ 	.short	(.L_851 - .L_850)
.L_850:
        /*00fc*/ 	.word	0x00000008
.L_851:


//--------------------- .nv.info._ZN17fastertransformer42start_id_embedding_position_lookups_kernelI6__halfLb0ELi2EEEvPT_PiPKS2_S6_NS_18pPromptTuningParamIS2_EEPKiiiiil --------------------------
	.section	.nv.info._ZN17fastertransformer42start_id_embedding_position_lookups_kernelI6__halfLb0ELi2EEEvPT_PiPKS2_S6_NS_18pPromptTuningParamIS2_EEPKiiiiil,"",@"SHT_CUDA_INFO"
	.sectionflags	@""
	.align	4


	//----- nvinfo : EIATTR_CUDA_API_VERSION
	.align		4
        /*0000*/ 	.byte	0x04, 0x37
        /*0002*/ 	.short	(.L_853 - .L_852)
.L_852:
        /*0004*/ 	.word	0x00000082


	//----- nvinfo : EIATTR_KPARAM_INFO
	.align		4
.L_853:
        /*0008*/ 	.byte	0x04, 0x17
        /*000a*/ 	.short	(.L_855 - .L_854)
.L_854:
        /*000c*/ 	.word	0x00000000
        /*0010*/ 	.short	0x000a
        /*0012*/ 	.short	0x0058
        /*0014*/ 	.byte	0x00, 0xf0, 0x21, 0x00


	//----- nvinfo : EIATTR_KPARAM_INFO
	.align		4
.L_855:
        /*0018*/ 	.byte	0x04, 0x17
        /*001a*/ 	.short	(.L_857 - .L_856)
.L_856:
        /*001c*/ 	.word	0x00000000
        /*0020*/ 	.short	0x0009
        /*0022*/ 	.short	0x0054
        /*0024*/ 	.byte	0x00, 0xf0, 0x11, 0x00


	//----- nvinfo : EIATTR_KPARAM_INFO
	.align		4
.L_857:
        /*0028*/ 	.byte	0x04, 0x17
        /*002a*/ 	.short	(.L_859 - .L_858)
.L_858:
        /*002c*/ 	.word	0x00000000
        /*0030*/ 	.short	0x0008
        /*0032*/ 	.short	0x0050
        /*0034*/ 	.byte	0x00, 0xf0, 0x11, 0x00


	//----- nvinfo : EIATTR_KPARAM_INFO
	.align		4
.L_859:
        /*0038*/ 	.byte	0x04, 0x17
        /*003a*/ 	.short	(.L_861 - .L_860)
.L_860:
        /*003c*/ 	.word	0x00000000
        /*0040*/ 	.short	0x0007
        /*0042*/ 	.short	0x004c
        /*0044*/ 	.byte	0x00, 0xf0, 0x11, 0x00


	//----- nvinfo : EIATTR_KPARAM_INFO
	.align		4
.L_861:
        /*0048*/ 	.byte	0x04, 0x17
        /*004a*/ 	.short	(.L_863 - .L_862)
.L_862:
        /*004c*/ 	.word	0x00000000
        /*0050*/ 	.short	0x0006
        /*0052*/ 	.short	0x0048
        /*0054*/ 	.byte	0x00, 0xf0, 0x11, 0x00


	//----- nvinfo : EIATTR_KPARAM_INFO
	.align		4
.L_863:
        /*0058*/ 	.byte	0x04, 0x17
        /*005a*/ 	.short	(.L_865 - .L_864)
.L_864:
        /*005c*/ 	.word	0x00000000
        /*0060*/ 	.short	0x0005
        /*0062*/ 	.short	0x0040
        /*0064*/ 	.byte	0x00, 0xf5, 0x21, 0x00


	//----- nvinfo : EIATTR_KPARAM_INFO
	.align		4
.L_865:
        /*0068*/ 	.byte	0x04, 0x17
        /*006a*/ 	.short	(.L_867 - .L_866)
.L_866:
        /*006c*/ 	.word	0x00000000
        /*0070*/ 	.short	0x0004
        /*0072*/ 	.short	0x0020
        /*0074*/ 	.byte	0x00, 0xf0, 0x81, 0x00


	//----- nvinfo : EIATTR_KPARAM_INFO
	.align		4
.L_867:
        /*0078*/ 	.byte	0x04, 0x17
        /*007a*/ 	.short	(.L_869 - .L_868)
.L_868:
        /*007c*/ 	.word	0x00000000
        /*0080*/ 	.short	0x0003
        /*0082*/ 	.short	0x0018
        /*0084*/ 	.byte	0x00, 0xf5, 0x21, 0x00


	//----- nvinfo : EIATTR_KPARAM_INFO
	.align		4
.L_869:
        /*0088*/ 	.byte	0x04, 0x17
        /*008a*/ 	.short	(.L_871 - .L_870)
.L_870:
        /*008c*/ 	.word	0x00000000
        /*0090*/ 	.short	0x0002
        /*0092*/ 	.short	0x0010
        /*0094*/ 	.byte	0x00, 0xf5, 0x21, 0x00


	//----- nvinfo : EIATTR_KPARAM_INFO
	.align		4
.L_871:
        /*0098*/ 	.byte	0x04, 0x17
        /*009a*/ 	.short	(.L_873 - .L_872)
.L_872:
        /*009c*/ 	.word	0x00000000
        /*00a0*/ 	.short	0x0001
        /*00a2*/ 	.short	0x0008
        /*00a4*/ 	.byte	0x00, 0xf5, 0x21, 0x00


	//----- nvinfo : EIATTR_KPARAM_INFO
	.align		4
.L_873:
        /*00a8*/ 	.byte	0x04, 0x17
        /*00aa*/ 	.short	(.L_875 - .L_874)
.L_874:
        /*00ac*/ 	.word	0x00000000
        /*00b0*/ 	.short	0x0000
        /*00b2*/ 	.short	0x0000
        /*00b4*/ 	.byte	0x00, 0xf5, 0x21, 0x00


	//----- nvinfo : EIATTR_SPARSE_MMA_MASK
	.align		4
.L_875:
        /*00b8*/ 	.byte	0x03, 0x50
        /*00ba*/ 	.short	0x0000


	//----- nvinfo : EIATTR_MAXREG_COUNT
	.align		4
        /*00bc*/ 	.byte	0x03, 0x1b
        /*00be*/ 	.short	0x00ff


	//----- nvinfo : EIATTR_MERCURY_ISA_VERSION
	.align		4
        /*00c0*/ 	.byte	0x03, 0x5f
        /*00c2*/ 	.short	0x0101


	//----- nvinfo : EIATTR_VRC_CTA_INIT_COUNT
	.align		4
        /*00c4*/ 	.byte	0x02, 0x4a
	.zero		1
	.zero		1


	//----- nvinfo : EIATTR_EXIT_INSTR_OFFSETS
	.align		4
        /*00c8*/ 	.byte	0x04, 0x1c
        /*00ca*/ 	.short	(.L_877 - .L_876)


	//   ....[0]....
.L_876:
        /*00cc*/ 	.word	0x00000120


	//   ....[1]....
        /*00d0*/ 	.word	0x00000990


	//   ....[2]....
        /*00d4*/ 	.word	0x00001020


	//   ....[3]....
        /*00d8*/ 	.word	0x00001900


	//   ....[4]....
        /*00dc*/ 	.word	0x00002040


	//----- nvinfo : EIATTR_CRS_STACK_SIZE
	.align		4
.L_877:
        /*00e0*/ 	.byte	0x04, 0x1e
        /*00e2*/ 	.short	(.L_879 - .L_878)
.L_878:
        /*00e4*/ 	.word	0x00000000


	//----- nvinfo : EIATTR_CBANK_PARAM_SIZE
	.align		4
.L_879:
        /*00e8*/ 	.byte	0x03, 0x19
        /*00ea*/ 	.short	0x0060


	//----- nvinfo : EIATTR_PARAM_CBANK
	.align		4
        /*00ec*/ 	.byte	0x04, 0x0a
        /*00ee*/ 	.short	(.L_881 - .L_880)
	.align		4
.L_880:
        /*00f0*/ 	.word	index@(.nv.constant0._ZN17fastertransformer42start_id_embedding_position_lookups_kernelI6__halfLb0ELi2EEEvPT_PiPKS2_S6_NS_18pPromptTuningParamIS2_EEPKiiiiil)
        /*00f4*/ 	.short	0x0380
        /*00f6*/ 	.short	0x0060


	//----- nvinfo : EIATTR_SW_WAR
	.align		4
.L_881:
        /*00f8*/ 	.byte	0x04, 0x36
        /*00fa*/ 	.short	(.L_883 - .L_882)
.L_882:
        /*00fc*/ 	.word	0x00000008
.L_883:


//--------------------- .nv.info._ZN17fastertransformer42start_id_embedding_position_lookups_kernelI6__halfLb1ELi0EEEvPT_PiPKS2_S6_NS_18pPromptTuningParamIS2_EEPKiiiiil --------------------------
	.section	.nv.info._ZN17fastertransformer42start_id_embedding_position_lookups_kernelI6__halfLb1ELi0EEEvPT_PiPKS2_S6_NS_18pPromptTuningParamIS2_EEPKiiiiil,"",@"SHT_CUDA_INFO"
	.sectionflags	@""
	.align	4


	//----- nvinfo : EIATTR_CUDA_API_VERSION
	.align		4
        /*0000*/ 	.byte	0x04, 0x37
        /*0002*/ 	.short	(.L_885 - .L_884)
.L_884:
        /*0004*/ 	.word	0x00000082


	//----- nvinfo : EIATTR_KPARAM_INFO
	.align		4
.L_885:
        /*0008*/ 	.byte	0x04, 0x17
        /*000a*/ 	.short	(.L_887 - .L_886)
.L_886:
        /*000c*/ 	.word	0x00000000
        /*0010*/ 	.short	0x000a
        /*0012*/ 	.short	0x0058
        /*0014*/ 	.byte	0x00, 0xf0, 0x21, 0x00


	//----- nvinfo : EIATTR_KPARAM_INFO
	.align		4
.L_887:
        /*0018*/ 	.byte	0x04, 0x17
        /*001a*/ 	.short	(.L_889 - .L_888)
.L_888:
        /*001c*/ 	.word	0x00000000
        /*0020*/ 	.short	0x0009
        /*0022*/ 	.short	0x0054
        /*0024*/ 	.byte	0x00, 0xf0, 0x11, 0x00


	//----- nvinfo : EIATTR_KPARAM_INFO
	.align		4
.L_889:
        /*0028*/ 	.byte	0x04, 0x17
        /*002a*/ 	.short	(.L_891 - .L_890)
.L_890:
        /*002c*/ 	.word	0x00000000
        /*0030*/ 	.short	0x0008
        /*0032*/ 	.short	0x0050
        /*0034*/ 	.byte	0x00, 0xf0, 0x11, 0x00


	//----- nvinfo : EIATTR_KPARAM_INFO
	.align		4
.L_891:
        /*0038*/ 	.byte	0x04, 0x17
        /*003a*/ 	.short	(.L_893 - .L_892)
.L_892:
        /*003c*/ 	.word	0x00000000
        /*0040*/ 	.short	0x0007
        /*0042*/ 	.short	0x004c
        /*0044*/ 	.byte	0x00, 0xf0, 0x11, 0x00


	//----- nvinfo : EIATTR_KPARAM_INFO
	.align		4
.L_893:
        /*0048*/ 	.byte	0x04, 0x17
        /*004a*/ 	.short	(.L_895 - .L_894)
.L_894:
        /*004c*/ 	.word	0x00000000
        /*0050*/ 	.short	0x0006
        /*0052*/ 	.short	0x0048
        /*0054*/ 	.byte	0x00, 0xf0, 0x11, 0x00


	//----- nvinfo : EIATTR_KPARAM_INFO
	.align		4
.L_895:
        /*0058*/ 	.byte	0x04, 0x17
        /*005a*/ 	.short	(.L_897 - .L_896)
.L_896:
        /*005c*/ 	.word	0x00000000
        /*0060*/ 	.short	0x0005
        /*0062*/ 	.short	0x0040
        /*0064*/ 	.byte	0x00, 0xf5, 0x21, 0x00


	//----- nvinfo : EIATTR_KPARAM_INFO
	.align		4
.L_897:
        /*0068*/ 	.byte	0x04, 0x17
        /*006a*/ 	.short	(.L_899 - .L_898)
.L_898:
        /*006c*/ 	.word	0x00000000
        /*0070*/ 	.short	0x0004
        /*0072*/ 	.short	0x0020
        /*0074*/ 	.byte	0x00, 0xf0, 0x81, 0x00


	//----- nvinfo : EIATTR_KPARAM_INFO
	.align		4
.L_899:
        /*0078*/ 	.byte	0x04, 0x17
        /*007a*/ 	.short	(.L_901 - .L_900)
.L_900:
        /*007c*/ 	.word	0x00000000
        /*0080*/ 	.short	0x0003
        /*0082*/ 	.short	0x0018
        /*0084*/ 	.byte	0x00, 0xf5, 0x21, 0x00


	//----- nvinfo : EIATTR_KPARAM_INFO
	.align		4
.L_901:
        /*0088*/ 	.byte	0x04, 0x17
        /*008a*/ 	.short	(.L_903 - .L_902)
.L_902:
        /*008c*/ 	.word	0x00000000
        /*0090*/ 	.short	0x0002
        /*0092*/ 	.short	0x0010
        /*0094*/ 	.byte	0x00, 0xf5, 0x21, 0x00


	//----- nvinfo : EIATTR_KPARAM_INFO
	.align		4
.L_903:
        /*0098*/ 	.byte	0x04, 0x17
        /*009a*/ 	.short	(.L_905 - .L_904)
.L_904:
        /*009c*/ 	.word	0x00000000
        /*00a0*/ 	.short	0x0001
        /*00a2*/ 	.short	0x0008
        /*00a4*/ 	.byte	0x00, 0xf5, 0x21, 0x00


	//----- nvinfo : EIATTR_KPARAM_INFO
	.align		4
.L_905:
        /*00a8*/ 	.byte	0x04, 0x17
        /*00aa*/ 	.short	(.L_907 - .L_906)
.L_906:
        /*00ac*/ 	.word	0x00000000
        /*00b0*/ 	.short	0x0000
        /*00b2*/ 	.short	0x0000
        /*00b4*/ 	.byte	0x00, 0xf5, 0x21, 0x00


	//----- nvinfo : EIATTR_SPARSE_MMA_MASK
	.align		4
.L_907:
        /*00b8*/ 	.byte	0x03, 0x50
        /*00ba*/ 	.short	0x0000


	//----- nvinfo : EIATTR_MAXREG_COUNT
	.align		4
        /*00bc*/ 	.byte	0x03, 0x1b
        /*00be*/ 	.short	0x00ff


	//----- nvinfo : EIATTR_MERCURY_ISA_VERSION
	.align		4
        /*00c0*/ 	.byte	0x03, 0x5f
        /*00c2*/ 	.short	0x0101


	//----- nvinfo : EIATTR_VRC_CTA_INIT_COUNT
	.align		4
        /*00c4*/ 	.byte	0x02, 0x4a
	.zero		1
	.zero		1


	//----- nvinfo : EIATTR_EXIT_INSTR_OFFSETS
	.align		4
        /*00c8*/ 	.byte	0x04, 0x1c
        /*00ca*/ 	.short	(.L_909 - .L_908)


	//   ....[0]....
.L_908:
        /*00cc*/ 	.word	0x00000120


	//   ....[1]....
        /*00d0*/ 	.word	0x00000bd0


	//   ....[2]....
        /*00d4*/ 	.word	0x00001470


	//   ....[3]....
        /*00d8*/ 	.word	0x00001f50


	//   ....[4]....
        /*00dc*/ 	.word	0x00002870


	//----- nvinfo : EIATTR_CRS_STACK_SIZE
	.align		4
.L_909:
        /*00e0*/ 	.byte	0x04, 0x1e
        /*00e2*/ 	.short	(.L_911 - .L_910)
.L_910:
        /*00e4*/ 	.word	0x00000000


	//----- nvinfo : EIATTR_CBANK_PARAM_SIZE
	.align		4
.L_911:
        /*00e8*/ 	.byte	0x03, 0x19
        /*00ea*/ 	.short	0x0060


	//----- nvinfo : EIATTR_PARAM_CBANK
	.align		4
        /*00ec*/ 	.byte	0x04, 0x0a
        /*00ee*/ 	.short	(.L_913 - .L_912)
	.align		4
.L_912:
        /*00f0*/ 	.word	index@(.nv.constant0._ZN17fastertransformer42start_id_embedding_position_lookups_kernelI6__halfLb1ELi0EEEvPT_PiPKS2_S6_NS_18pPromptTuningParamIS2_EEPKiiiiil)
        /*00f4*/ 	.short	0x0380
        /*00f6*/ 	.short	0x0060


	//----- nvinfo : EIATTR_SW_WAR
	.align		4
.L_913:
        /*00f8*/ 	.byte	0x04, 0x36
        /*00fa*/ 	.short	(.L_915 - .L_914)
.L_914:
        /*00fc*/ 	.word	0x00000008
.L_915:


//--------------------- .nv.info._ZN17fastertransformer42start_id_embedding_position_lookups_kernelI6__halfLb1ELi1EEEvPT_PiPKS2_S6_NS_18pPromptTuningParamIS2_EEPKiiiiil --------------------------
	.section	.nv.info._ZN17fastertransformer42start_id_embedding_position_lookups_kernelI6__halfLb1ELi1EEEvPT_PiPKS2_S6_NS_18pPromptTuningParamIS2_EEPKiiiiil,"",@"SHT_CUDA_INFO"
	.sectionflags	@""
	.align	4


	//----- nvinfo : EIATTR_CUDA_API_VERSION
	.align		4
        /*0000*/ 	.byte	0x04, 0x37
        /*0002*/ 	.short	(.L_917 - .L_916)
.L_916:
        /*0004*/ 	.word	0x00000082


	//----- nvinfo : EIATTR_KPARAM_INFO
	.align		4
.L_917:
        /*0008*/ 	.byte	0x04, 0x17
        /*000a*/ 	.short	(.L_919 - .L_918)
.L_918:
        /*000c*/ 	.word	0x00000000
        /*0010*/ 	.short	0x000a
        /*0012*/ 	.short	0x0058
        /*0014*/ 	.byte	0x00, 0xf0, 0x21, 0x00


	//----- nvinfo : EIATTR_KPARAM_INFO
	.align		4
.L_919:
        /*0018*/ 	.byte	0x04, 0x17
        /*001a*/ 	.short	(.L_921 - .L_920)
.L_920:
        /*001c*/ 	.word	0x00000000
        /*0020*/ 	.short	0x0009
        /*0022*/ 	.short	0x0054
        /*0024*/ 	.byte	0x00, 0xf0, 0x11, 0x00


	//----- nvinfo : EIATTR_KPARAM_INFO
	.align		4
.L_921:
        /*0028*/ 	.byte	0x04, 0x17
        /*002a*/ 	.short	(.L_923 - .L_922)
.L_922:
        /*002c*/ 	.word	0x00000000
        /*0030*/ 	.short	0x0008
        /*0032*/ 	.short	0x0050
        /*0034*/ 	.byte	0x00, 0xf0, 0x11, 0x00


	//----- nvinfo : EIATTR_KPARAM_INFO
	.align		4
.L_923:
        /*0038*/ 	.byte	0x04, 0x17
        /*003a*/ 	.short	(.L_925 - .L_924)
.L_924:
        /*003c*/ 	.word	0x00000000
        /*0040*/ 	.short	0x0007
        /*0042*/ 	.short	0x004c
        /*0044*/ 	.byte	0x00, 0xf0, 0x11, 0x00


	//----- nvinfo : EIATTR_KPARAM_INFO
	.align		4
.L_925:
        /*0048*/ 	.byte	0x04, 0x17
        /*004a*/ 	.short	(.L_927 - .L_926)
.L_926:
        /*004c*/ 	.word	0x00000000
        /*0050*/ 	.short	0x0006
        /*0052*/ 	.short	0x0048
        /*0054*/ 	.byte	0x00, 0xf0, 0x11, 0x00


	//----- nvinfo : EIATTR_KPARAM_INFO
	.align		4
.L_927:
        /*0058*/ 	.byte	0x04, 0x17
        /*005a*/ 	.short	(.L_929 - .L_928)
.L_928:
        /*005c*/ 	.word	0x00000000
        /*0060*/ 	.short	0x0005
        /*0062*/ 	.short	0x0040
        /*0064*/ 	.byte	0x00, 0xf5, 0x21, 0x00


	//----- nvinfo : EIATTR_KPARAM_INFO
	.align		4
.L_929:
        /*0068*/ 	.byte	0x04, 0x17
        /*006a*/ 	.short	(.L_931 - .L_930)
.L_930:
        /*006c*/ 	.word	0x00000000
        /*0070*/ 	.short	0x0004
        /*0072*/ 	.short	0x0020
        /*0074*/ 	.byte	0x00, 0xf0, 0x81, 0x00


	//----- nvinfo : EIATTR_KPARAM_INFO
	.align		4
.L_931:
        /*0078*/ 	.byte	0x04, 0x17
        /*007a*/ 	.short	(.L_933 - .L_932)
.L_932:
        /*007c*/ 	.word	0x00000000
        /*0080*/ 	.short	0x0003
        /*0082*/ 	.short	0x0018
        /*0084*/ 	.byte	0x00, 0xf5, 0x21, 0x00


	//----- nvinfo : EIATTR_KPARAM_INFO
	.align		4
.L_933:
        /*0088*/ 	.byte	0x04, 0x17
        /*008a*/ 	.short	(.L_935 - .L_934)
.L_934:
        /*008c*/ 	.word	0x00000000
        /*0090*/ 	.short	0x0002
        /*0092*/ 	.short	0x0010
        /*0094*/ 	.byte	0x00, 0xf5, 0x21, 0x00


	//----- nvinfo : EIATTR_KPARAM_INFO
	.align		4
.L_935:
        /*0098*/ 	.byte	0x04, 0x17
        /*009a*/ 	.short	(.L_937 - .L_936)
.L_936:
        /*009c*/ 	.word	0x00000000
        /*00a0*/ 	.short	0x0001
        /*00a2*/ 	.short	0x0008
        /*00a4*/ 	.byte	0x00, 0xf5, 0x21, 0x00


	//----- nvinfo : EIATTR_KPARAM_INFO
	.align		4
.L_937:
        /*00a8*/ 	.byte	0x04, 0x17
        /*00aa*/ 	.short	(.L_939 - .L_938)
.L_938:
        /*00ac*/ 	.word	0x00000000
        /*00b0*/ 	.short	0x0000
        /*00b2*/ 	.short	0x0000
        /*00b4*/ 	.byte	0x00, 0xf5, 0x21, 0x00


	//----- nvinfo : EIATTR_SPARSE_MMA_MASK
	.align		4
.L_939:
        /*00b8*/ 	.byte	0x03, 0x50
        /*00ba*/ 	.short	0x0000


	//----- nvinfo : EIATTR_MAXREG_COUNT
	.align		4
        /*00bc*/ 	.byte	0x03, 0x1b
        /*00be*/ 	.short	0x00ff


	//----- nvinfo : EIATTR_MERCURY_ISA_VERSION
	.align		4
        /*00c0*/ 	.byte	0x03, 0x5f
        /*00c2*/ 	.short	0x0101


	//----- nvinfo : EIATTR_VRC_CTA_INIT_COUNT
	.align		4
        /*00c4*/ 	.byte	0x02, 0x4a
	.zero		1
	.zero		1


	//----- nvinfo : EIATTR_EXIT_INSTR_OFFSETS
	.align		4
        /*00c8*/ 	.byte	0x04, 0x1c
        /*00ca*/ 	.short	(.L_941 - .L_940)


	//   ....[0]....
.L_940:
        /*00cc*/ 	.word	0x00000120


	//   ....[1]....
        /*00d0*/ 	.word	0x00000a70


	//   ....[2]....
        /*00d4*/ 	.word	0x000012d0


	//   ....[3]....
        /*00d8*/ 	.word	0x00001c40


	//   ....[4]....
        /*00dc*/ 	.word	0x00002520


	//----- nvinfo : EIATTR_CRS_STACK_SIZE
	.align		4
.L_941:
        /*00e0*/ 	.byte	0x04, 0x1e
        /*00e2*/ 	.short	(.L_943 - .L_942)
.L_942:
        /*00e4*/ 	.word	0x00000000


	//----- nvinfo : EIATTR_CBANK_PARAM_SIZE
	.align		4
.L_943:
        /*00e8*/ 	.byte	0x03, 0x19
        /*00ea*/ 	.short	0x0060


	//----- nvinfo : EIATTR_PARAM_CBANK
	.align		4
        /*00ec*/ 	.byte	0x04, 0x0a
        /*00ee*/ 	.short	(.L_945 - .L_944)
	.align		4
.L_944:
        /*00f0*/ 	.word	index@(.nv.constant0._ZN17fastertransformer42start_id_embedding_position_lookups_kernelI6__halfLb1ELi1EEEvPT_PiPKS2_S6_NS_18pPromptTuningParamIS2_EEPKiiiiil)
        /*00f4*/ 	.short	0x0380
        /*00f6*/ 	.short	0x0060


	//----- nvinfo : EIATTR_SW_WAR
	.align		4
.L_945:
        /*00f8*/ 	.byte	0x04, 0x36
        /*00fa*/ 	.short	(.L_947 - .L_946)
.L_946:
        /*00fc*/ 	.word	0x00000008
.L_947:


//--------------------- .nv.info._ZN17fastertransformer42start_id_embedding_position_lookups_kernelI6__halfLb1ELi2EEEvPT_PiPKS2_S6_NS_18pPromptTuningParamIS2_EEPKiiiiil --------------------------
	.section	.nv.info._ZN17fastertransformer42start_id_embedding_position_lookups_kernelI6__halfLb1ELi2EEEvPT_PiPKS2_S6_NS_18pPromptTuningParamIS2_EEPKiiiiil,"",@"SHT_CUDA_INFO"
	.sectionflags	@""
	.align	4


	//----- nvinfo : EIATTR_CUDA_API_VERSION
	.align		4
        /*0000*/ 	.byte	0x04, 0x37
        /*0002*/ 	.short	(.L_949 - .L_948)
.L_948:
        /*0004*/ 	.word	0x00000082


	//----- nvinfo : EIATTR_KPARAM_INFO
	.align		4
.L_949:
        /*0008*/ 	.byte	0x04, 0x17
        /*000a*/ 	.short	(.L_951 - .L_950)
.L_950:
        /*000c*/ 	.word	0x00000000
        /*0010*/ 	.short	0x000a
        /*0012*/ 	.short	0x0058
        /*0014*/ 	.byte	0x00, 0xf0, 0x21, 0x00


	//----- nvinfo : EIATTR_KPARAM_INFO
	.align		4
.L_951:
        /*0018*/ 	.byte	0x04, 0x17
        /*001a*/ 	.short	(.L_953 - .L_952)
.L_952:
        /*001c*/ 	.word	0x00000000
        /*0020*/ 	.short	0x0009
        /*0022*/ 	.short	0x0054
        /*0024*/ 	.byte	0x00, 0xf0, 0x11, 0x00


	//----- nvinfo : EIATTR_KPARAM_INFO
	.align		4
.L_953:
        /*0028*/ 	.byte	0x04, 0x17
        /*002a*/ 	.short	(.L_955 - .L_954)
.L_954:
        /*002c*/ 	.word	0x00000000
        /*0030*/ 	.short	0x0008
        /*0032*/ 	.short	0x0050
        /*0034*/ 	.byte	0x00, 0xf0, 0x11, 0x00


	//----- nvinfo : EIATTR_KPARAM_INFO
	.align		4
.L_955:
        /*0038*/ 	.byte	0x04, 0x17
        /*003a*/ 	.short	(.L_957 - .L_956)
.L_956:
        /*003c*/ 	.word	0x00000000
        /*0040*/ 	.short	0x0007
        /*0042*/ 	.short	0x004c
        /*0044*/ 	.byte	0x00, 0xf0, 0x11, 0x00


	//----- nvinfo : EIATTR_KPARAM_INFO
	.align		4
.L_957:
        /*0048*/ 	.byte	0x04, 0x17
        /*004a*/ 	.short	(.L_959 - .L_958)
.L_958:
        /*004c*/ 	.word	0x00000000
        /*0050*/ 	.short	0x0006
        /*0052*/ 	.short	0x0048
        /*0054*/ 	.byte	0x00, 0xf0, 0x11, 0x00


	//----- nvinfo : EIATTR_KPARAM_INFO
	.align		4
.L_959:
        /*0058*/ 	.byte	0x04, 0x17
        /*005a*/ 	.short	(.L_961 - .L_960)
.L_960:
        /*005c*/ 	.word	0x00000000
        /*0060*/ 	.short	0x0005
        /*0062*/ 	.short	0x0040
        /*0064*/ 	.byte	0x00, 0xf5, 0x21, 0x00


	//----- nvinfo : EIATTR_KPARAM_INFO
	.align		4
.L_961:
        /*0068*/ 	.byte	0x04, 0x17
        /*006a*/ 	.short	(.L_963 - .L_962)
.L_962:
        /*006c*/ 	.word	0x00000000
        /*0070*/ 	.short	0x0004
        /*0072*/ 	.short	0x0020
        /*0074*/ 	.byte	0x00, 0xf0, 0x81, 0x00


	//----- nvinfo : EIATTR_KPARAM_INFO
	.align		4
.L_963:
        /*0078*/ 	.byte	0x04, 0x17
        /*007a*/ 	.short	(.L_965 - .L_964)
.L_964:
        /*007c*/ 	.word	0x00000000
        /*0080*/ 	.short	0x0003
        /*0082*/ 	.short	0x0018
        /*0084*/ 	.byte	0x00, 0xf5, 0x21, 0x00


	//----- nvinfo : EIATTR_KPARAM_INFO
	.align		4
.L_965:
        /*0088*/ 	.byte	0x04, 0x17
        /*008a*/ 	.short	(.L_967 - .L_966)
.L_966:
        /*008c*/ 	.word	0x00000000
        /*0090*/ 	.short	0x0002
        /*0092*/ 	.short	0x0010
        /*0094*/ 	.byte	0x00, 0xf5, 0x21, 0x00


	//----- nvinfo : EIATTR_KPARAM_INFO
	.align		4
.L_967:
        /*0098*/ 	.byte	0x04, 0x17
        /*009a*/ 	.short	(.L_969 - .L_968)
.L_968:
        /*009c*/ 	.word	0x00000000
        /*00a0*/ 	.short	0x0001
        /*00a2*/ 	.short	0x0008
        /*00a4*/ 	.byte	0x00, 0xf5, 0x21, 0x00


	//----- nvinfo : EIATTR_KPARAM_INFO
	.align		4
.L_969:
        /*00a8*/ 	.byte	0x04, 0x17
        /*00aa*/ 	.short	(.L_971 - .L_970)
.L_970:
        /*00ac*/ 	.word	0x00000000
        /*00b0*/ 	.short	0x0000
        /*00b2*/ 	.short	0x0000
        /*00b4*/ 	.byte	0x00, 0xf5, 0x21, 0x00


	//----- nvinfo : EIATTR_SPARSE_MMA_MASK
	.align		4
.L_971:
        /*00b8*/ 	.byte	0x03, 0x50
        /*00ba*/ 	.short	0x0000


	//----- nvinfo : EIATTR_MAXREG_COUNT
	.align		4
        /*00bc*/ 	.byte	0x03, 0x1b
        /*00be*/ 	.short	0x00ff


	//----- nvinfo : EIATTR_MERCURY_ISA_VERSION
	.align		4
        /*00c0*/ 	.byte	0x03, 0x5f
        /*00c2*/ 	.short	0x0101


	//----- nvinfo : EIATTR_VRC_CTA_INIT_COUNT
	.align		4
        /*00c4*/ 	.byte	0x02, 0x4a
	.zero		1
	.zero		1


	//----- nvinfo : EIATTR_EXIT_INSTR_OFFSETS
	.align		4
        /*00c8*/ 	.byte	0x04, 0x1c
        /*00ca*/ 	.short	(.L_973 - .L_972)


	//   ....[0]....
.L_972:
        /*00cc*/ 	.word	0x00000120


	//   ....[1]....
        /*00d0*/ 	.word	0x00000ab0


	//   ....[2]....
        /*00d4*/ 	.word	0x00001330


	//   ....[3]....
        /*00d8*/ 	.word	0x00001cc0


	//   ....[4]....
        /*00dc*/ 	.word	0x000025d0


	//----- nvinfo : EIATTR_CRS_STACK_SIZE
	.align		4
.L_973:
        /*00e0*/ 	.byte	0x04, 0x1e
        /*00e2*/ 	.short	(.L_975 - .L_974)
.L_974:
        /*00e4*/ 	.word	0x00000000


	//----- nvinfo : EIATTR_CBANK_PARAM_SIZE
	.align		4
.L_975:
        /*00e8*/ 	.byte	0x03, 0x19
        /*00ea*/ 	.short	0x0060


	//----- nvinfo : EIATTR_PARAM_CBANK
	.align		4
        /*00ec*/ 	.byte	0x04, 0x0a
        /*00ee*/ 	.short	(.L_977 - .L_976)
	.align		4
.L_976:
        /*00f0*/ 	.word	index@(.nv.constant0._ZN17fastertransformer42start_id_embedding_position_lookups_kernelI6__halfLb1ELi2EEEvPT_PiPKS2_S6_NS_18pPromptTuningParamIS2_EEPKiiiiil)
        /*00f4*/ 	.short	0x0380
        /*00f6*/ 	.short	0x0060


	//----- nvinfo : EIATTR_SW_WAR
	.align		4
.L_977:
        /*00f8*/ 	.byte	0x04, 0x36
        /*00fa*/ 	.short	(.L_979 - .L_978)
.L_978:
        /*00fc*/ 	.word	0x00000008
.L_979:


//--------------------- .nv.info._ZN17fastertransformer42start_id_embedding_position_lookups_kernelIfLb0ELi0EEEvPT_PiPKS1_S5_NS_18pPromptTuningParamIS1_EEPKiiiiil --------------------------
	.section	.nv.info._ZN17fastertransformer42start_id_embedding_position_lookups_kernelIfLb0ELi0EEEvPT_PiPKS1_S5_NS_18pPromptTuningParamIS1_EEPKiiiiil,"",@"SHT_CUDA_INFO"
	.sectionflags	@""
	.align	4


	//----- nvinfo : EIATTR_CUDA_API_VERSION
	.align		4
        /*0000*/ 	.byte	0x04, 0x37
        /*0002*/ 	.short	(.L_981 - .L_980)
.L_980:
        /*0004*/ 	.word	0x00000082


	//----- nvinfo : EIATTR_KPARAM_INFO
	.align		4
.L_981:
        /*0008*/ 	.byte	0x04, 0x17
        /*000a*/ 	.short	(.L_983 - .L_982)
.L_982:
        /*000c*/ 	.word	0x00000000
        /*0010*/ 	.short	0x000a
        /*0012*/ 	.short	0x0058
        /*0014*/ 	.byte	0x00, 0xf0, 0x21, 0x00


	//----- nvinfo : EIATTR_KPARAM_INFO
	.align		4
.L_983:
        /*0018*/ 	.byte	0x04, 0x17
        /*001a*/ 	.short	(.L_985 - .L_984)
.L_984:
        /*001c*/ 	.word	0x00000000
        /*0020*/ 	.short	0x0009
        /*0022*/ 	.short	0x0054
        /*0024*/ 	.byte	0x00, 0xf0, 0x11, 0x00


	//----- nvinfo : EIATTR_KPARAM_INFO
	.align		4
.L_985:
        /*0028*/ 	.byte	0x04, 0x17
        /*002a*/ 	.short	(.L_987 - .L_986)
.L_986:
        /*002c*/ 	.word	0x00000000
        /*0030*/ 	.short	0x0008
        /*0032*/ 	.short	0x0050
        /*0034*/ 	.byte	0x00, 0xf0, 0x11, 0x00


	//----- nvinfo : EIATTR_KPARAM_INFO
	.align		4
.L_987:
        /*0038*/ 	.byte	0x04, 0x17
        /*003a*/ 	.short	(.L_989 - .L_988)
.L_988:
        /*003c*/ 	.word	0x00000000
        /*0040*/ 	.short	0x0007
        /*0042*/ 	.short	0x004c
        /*0044*/ 	.byte	0x00, 0xf0, 0x11, 0x00


	//----- nvinfo : EIATTR_KPARAM_INFO
	.align		4
.L_989:
        /*0048*/ 	.byte	0x04, 0x17
        /*004a*/ 	.short	(.L_991 - .L_990)
.L_990:
        /*004c*/ 	.word	0x00000000
        /*0050*/ 	.short	0x0006
        /*0052*/ 	.short	0x0048
        /*0054*/ 	.byte	0x00, 0xf0, 0x11, 0x00


	//----- nvinfo : EIATTR_KPARAM_INFO
	.align		4
.L_991:
        /*0058*/ 	.byte	0x04, 0x17
        /*005a*/ 	.short	(.L_993 - .L_992)
.L_992:
        /*005c*/ 	.word	0x00000000
        /*0060*/ 	.short	0x0005
        /*0062*/ 	.short	0x0040
        /*0064*/ 	.byte	0x00, 0xf5, 0x21, 0x00


	//----- nvinfo : EIATTR_KPARAM_INFO
	.align		4
.L_993:
        /*0068*/ 	.byte	0x04, 0x17
        /*006a*/ 	.short	(.L_995 - .L_994)
.L_994:
        /*006c*/ 	.word	0x00000000
        /*0070*/ 	.short	0x0004
        /*0072*/ 	.short	0x0020
        /*0074*/ 	.byte	0x00, 0xf0, 0x81, 0x00


	//----- nvinfo : EIATTR_KPARAM_INFO
	.align		4
.L_995:
        /*0078*/ 	.byte	0x04, 0x17
        /*007a*/ 	.short	(.L_997 - .L_996)
.L_996:
        /*007c*/ 	.word	0x00000000
        /*0080*/ 	.short	0x0003
        /*0082*/ 	.short	0x0018
        /*0084*/ 	.byte	0x00, 0xf5, 0x21, 0x00


	//----- nvinfo : EIATTR_KPARAM_INFO
	.align		4
.L_997:
        /*0088*/ 	.byte	0x04, 0x17
        /*008a*/ 	.short	(.L_999 - .L_998)
.L_998:
        /*008c*/ 	.word	0x00000000
        /*0090*/ 	.short	0x0002
        /*0092*/ 	.short	0x0010
        /*0094*/ 	.byte	0x00, 0xf5, 0x21, 0x00


	//----- nvinfo : EIATTR_KPARAM_INFO
	.align		4
.L_999:
        /*0098*/ 	.byte	0x04, 0x17
        /*009a*/ 	.short	(.L_1001 - .L_1000)
.L_1000:
        /*009c*/ 	.word	0x00000000
        /*00a0*/ 	.short	0x0001
        /*00a2*/ 	.short	0x0008
        /*00a4*/ 	.byte	0x00, 0xf5, 0x21, 0x00


	//----- nvinfo : EIATTR_KPARAM_INFO
	.align		4
.L_1001:
        /*00a8*/ 	.byte	0x04, 0x17
        /*00aa*/ 	.short	(.L_1003 - .L_1002)
.L_1002:
        /*00ac*/ 	.word	0x00000000
        /*00b0*/ 	.short	0x0000
        /*00b2*/ 	.short	0x0000
        /*00b4*/ 	.byte	0x00, 0xf5, 0x21, 0x00


	//----- nvinfo : EIATTR_SPARSE_MMA_MASK
	.align		4
.L_1003:
        /*00b8*/ 	.byte	0x03, 0x50
        /*00ba*/ 	.short	0x0000


	//----- nvinfo : EIATTR_MAXREG_COUNT
	.align		4
        /*00bc*/ 	.byte	0x03, 0x1b
        /*00be*/ 	.short	0x00ff


	//----- nvinfo : EIATTR_MERCURY_ISA_VERSION
	.align		4
        /*00c0*/ 	.byte	0x03, 0x5f
        /*00c2*/ 	.short	0x0101


	//----- nvinfo : EIATTR_VRC_CTA_INIT_COUNT
	.align		4
        /*00c4*/ 	.byte	0x02, 0x4a
	.zero		1
	.zero		1


	//----- nvinfo : EIATTR_EXIT_INSTR_OFFSETS
	.align		4
        /*00c8*/ 	.byte	0x04, 0x1c
        /*00ca*/ 	.short	(.L_1005 - .L_1004)


	//   ....[0]....
.L_1004:
        /*00cc*/ 	.word	0x00000120


	//   ....[1]....
        /*00d0*/ 	.word	0x000008a0


	//   ....[2]....
        /*00d4*/ 	.word	0x00000e90


	//   ....[3]....
        /*00d8*/ 	.word	0x00001600


	//   ....[4]....
        /*00dc*/ 	.word	0x00001c30


	//----- nvinfo : EIATTR_CRS_STACK_SIZE
	.align		4
.L_1005:
        /*00e0*/ 	.byte	0x04, 0x1e
        /*00e2*/ 	.short	(.L_1007 - .L_1006)
.L_1006:
        /*00e4*/ 	.word	0x00000000


	//----- nvinfo : EIATTR_CBANK_PARAM_SIZE
	.align		4
.L_1007:
        /*00e8*/ 	.byte	0x03, 0x19
        /*00ea*/ 	.short	0x0060


	//----- nvinfo : EIATTR_PARAM_CBANK
	.align		4
        /*00ec*/ 	.byte	0x04, 0x0a
        /*00ee*/ 	.short	(.L_1009 - .L_1008)
	.align		4
.L_1008:
        /*00f0*/ 	.word	index@(.nv.constant0._ZN17fastertransformer42start_id_embedding_position_lookups_kernelIfLb0ELi0EEEvPT_PiPKS1_S5_NS_18pPromptTuningParamIS1_EEPKiiiiil)
        /*00f4*/ 	.short	0x0380
        /*00f6*/ 	.short	0x0060


	//----- nvinfo : EIATTR_SW_WAR
	.align		4
.L_1009:
        /*00f8*/ 	.byte	0x04, 0x36
        /*00fa*/ 	.short	(.L_1011 - .L_1010)
.L_1010:
        /*00fc*/ 	.word	0x00000008
.L_1011:


//--------------------- .nv.info._ZN17fastertransformer42start_id_embedding_position_lookups_kernelIfLb0ELi1EEEvPT_PiPKS1_S5_NS_18pPromptTuningParamIS1_EEPKiiiiil --------------------------
	.section	.nv.info._ZN17fastertransformer42start_id_embedding_position_lookups_kernelIfLb0ELi1EEEvPT_PiPKS1_S5_NS_18pPromptTuningParamIS1_EEPKiiiiil,"",@"SHT_CUDA_INFO"
	.sectionflags	@""
	.align	4


	//----- nvinfo : EIATTR_CUDA_API_VERSION
	.align		4
        /*0000*/ 	.byte	0x04, 0x37
        /*0002*/ 	.short	(.L_1013 - .L_1012)
.L_1012:
        /*0004*/ 	.word	0x00000082


	//----- nvinfo : EIATTR_KPARAM_INFO
	.align		4
.L_1013:
        /*0008*/ 	.byte	0x04, 0x17
        /*000a*/ 	.short	(.L_1015 - .L_1014)
.L_1014:
        /*000c*/ 	.word	0x00000000
        /*0010*/ 	.short	0x000a
        /*0012*/ 	.short	0x0058
        /*0014*/ 	.byte	0x00, 0xf0, 0x21, 0x00


	//----- nvinfo : EIATTR_KPARAM_INFO
	.align		4
.L_1015:
        /*0018*/ 	.byte	0x04, 0x17
        /*001a*/ 	.short	(.L_1017 - .L_1016)
.L_1016:
        /*001c*/ 	.word	0x00000000
        /*0020*/ 	.short	0x0009
        /*0022*/ 	.short	0x0054
        /*0024*/ 	.byte	0x00, 0xf0, 0x11, 0x00


	//----- nvinfo : EIATTR_KPARAM_INFO
	.align		4
.L_1017:
        /*0028*/ 	.byte	0x04, 0x17
        /*002a*/ 	.short	(.L_1019 - .L_1018)
.L_1018:
        /*002c*/ 	.word	0x00000000
        /*0030*/ 	.short	0x0008
        /*0032*/ 	.short	0x0050
        /*0034*/ 	.byte	0x00, 0xf0, 0x11, 0x00


	//----- nvinfo : EIATTR_KPARAM_INFO
	.align		4
.L_1019:
        /*0038*/ 	.byte	0x04, 0x17
        /*003a*/ 	.short	(.L_1021 - .L_1020)
.L_1020:
        /*003c*/ 	.word	0x00000000
        /*0040*/ 	.short	0x0007
        /*0042*/ 	.short	0x004c
        /*0044*/ 	.byte	0x00, 0xf0, 0x11, 0x00


	//----- nvinfo : EIATTR_KPARAM_INFO
	.align		4
.L_1021:
        /*0048*/ 	.byte	0x04, 0x17
        /*004a*/ 	.short	(.L_1023 - .L_1022)
.L_1022:
        /*004c*/ 	.word	0x00000000
        /*0050*/ 	.short	0x0006
        /*0052*/ 	.short	0x0048
        /*0054*/ 	.byte	0x00, 0xf0, 0x11, 0x00


	//----- nvinfo : EIATTR_KPARAM_INFO
	.align		4
.L_1023:
        /*0058*/ 	.byte	0x04, 0x17
        /*005a*/ 	.short	(.L_1025 - .L_1024)
.L_1024:
        /*005c*/ 	.word	0x00000000
        /*0060*/ 	.short	0x0005
        /*0062*/ 	.short	0x0040
        /*0064*/ 	.byte	0x00, 0xf5, 0x21, 0x00


	//----- nvinfo : EIATTR_KPARAM_INFO
	.align		4
.L_1025:
        /*0068*/ 	.byte	0x04, 0x17
        /*006a*/ 	.short	(.L_1027 - .L_1026)
.L_1026:
        /*006c*/ 	.word	0x00000000
        /*0070*/ 	.short	0x0004
        /*0072*/ 	.short	0x0020
        /*0074*/ 	.byte	0x00, 0xf0, 0x81, 0x00


	//----- nvinfo : EIATTR_KPARAM_INFO
	.align		4
.L_1027:
        /*0078*/ 	.byte	0x04, 0x17
        /*007a*/ 	.short	(.L_1029 - .L_1028)
.L_1028:
        /*007c*/ 	.word	0x00000000
        /*0080*/ 	.short	0x0003
        /*0082*/ 	.short	0x0018
        /*0084*/ 	.byte	0x00, 0xf5, 0x21, 0x00


	//----- nvinfo : EIATTR_KPARAM_INFO
	.align		4
.L_1029:
        /*0088*/ 	.byte	0x04, 0x17
        /*008a*/ 	.short	(.L_1031 - .L_1030)
.L_1030:
        /*008c*/ 	.word	0x00000000
        /*0090*/ 	.short	0x0002
        /*0092*/ 	.short	0x0010
        /*0094*/ 	.byte	0x00, 0xf5, 0x21, 0x00


	//----- nvinfo : EIATTR_KPARAM_INFO
	.align		4
.L_1031:
        /*0098*/ 	.byte	0x04, 0x17
        /*009a*/ 	.short	(.L_1033 - .L_1032)
.L_1032:
        /*009c*/ 	.word	0x00000000
        /*00a0*/ 	.short	0x0001
        /*00a2*/ 	.short	0x0008
        /*00a4*/ 	.byte	0x00, 0xf5, 0x21, 0x00


	//----- nvinfo : EIATTR_KPARAM_INFO
	.align		4
.L_1033:
        /*00a8*/ 	.byte	0x04, 0x17
        /*00aa*/ 	.short	(.L_1035 - .L_1034)
.L_1034:
        /*00ac*/ 	.word	0x00000000
        /*00b0*/ 	.short	0x0000
        /*00b2*/ 	.short	0x0000
        /*00b4*/ 	.byte	0x00, 0xf5, 0x21, 0x00


	//----- nvinfo : EIATTR_SPARSE_MMA_MASK
	.align		4
.L_1035:
        /*00b8*/ 	.byte	0x03, 0x50
        /*00ba*/ 	.short	0x0000


	//----- nvinfo : EIATTR_MAXREG_COUNT
	.align		4
        /*00bc*/ 	.byte	0x03, 0x1b
        /*00be*/ 	.short	0x00ff


	//----- nvinfo : EIATTR_MERCURY_ISA_VERSION
	.align		4
        /*00c0*/ 	.byte	0x03, 0x5f
        /*00c2*/ 	.short	0x0101


	//----- nvinfo : EIATTR_VRC_CTA_INIT_COUNT
	.align		4
        /*00c4*/ 	.byte	0x02, 0x4a
	.zero		1
	.zero		1


	//----- nvinfo : EIATTR_EXIT_INSTR_OFFSETS
	.align		4
        /*00c8*/ 	.byte	0x04, 0x1c
        /*00ca*/ 	.short	(.L_1037 - .L_1036)


	//   ....[0]....
.L_1036:
        /*00cc*/ 	.word	0x00000120


	//   ....[1]....
        /*00d0*/ 	.word	0x00000950


	//   ....[2]....
        /*00d4*/ 	.word	0x00000fb0


	//   ....[3]....
        /*00d8*/ 	.word	0x00001850


	//   ....[4]....
        /*00dc*/ 	.word	0x00001f60


	//----- nvinfo : EIATTR_CRS_STACK_SIZE
	.align		4
.L_1037:
        /*00e0*/ 	.byte	0x04, 0x1e
        /*00e2*/ 	.short	(.L_1039 - .L_1038)
.L_1038:
        /*00e4*/ 	.word	0x00000000


	//----- nvinfo : EIATTR_CBANK_PARAM_SIZE
	.align		4
.L_1039:
        /*00e8*/ 	.byte	0x03, 0x19
        /*00ea*/ 	.short	0x0060


	//----- nvinfo : EIATTR_PARAM_CBANK
	.align		4
        /*00ec*/ 	.byte	0x04, 0x0a
        /*00ee*/ 	.short	(.L_1041 - .L_1040)
	.align		4
.L_1040:
        /*00f0*/ 	.word	index@(.nv.constant0._ZN17fastertransformer42start_id_embedding_position_lookups_kernelIfLb0ELi1EEEvPT_PiPKS1_S5_NS_18pPromptTuningParamIS1_EEPKiiiiil)
        /*00f4*/ 	.short	0x0380
        /*00f6*/ 	.short	0x0060


	//----- nvinfo : EIATTR_SW_WAR
	.align		4
.L_1041:
        /*00f8*/ 	.byte	0x04, 0x36
        /*00fa*/ 	.short	(.L_1043 - .L_1042)
.L_1042:
        /*00fc*/ 	.word	0x00000008
.L_1043:


//--------------------- .nv.info._ZN17fastertransformer42start_id_embedding_position_lookups_kernelIfLb0ELi2EEEvPT_PiPKS1_S5_NS_18pPromptTuningParamIS1_EEPKiiiiil --------------------------
	.section	.nv.info._ZN17fastertransformer42start_id_embedding_position_lookups_kernelIfLb0ELi2EEEvPT_PiPKS1_S5_NS_18pPromptTuningParamIS1_EEPKiiiiil,"",@"SHT_CUDA_INFO"
	.sectionflags	@""
	.align	4


	//----- nvinfo : EIATTR_CUDA_API_VERSION
	.align		4
        /*0000*/ 	.byte	0x04, 0x37
        /*0002*/ 	.short	(.L_1045 - .L_1044)
.L_1044:
        /*0004*/ 	.word	0x00000082


	//----- nvinfo : EIATTR_KPARAM_INFO
	.align		4
.L_1045:
        /*0008*/ 	.byte	0x04, 0x17
        /*000a*/ 	.short	(.L_1047 - .L_1046)
.L_1046:
        /*000c*/ 	.word	0x00000000
        /*0010*/ 	.short	0x000a
        /*0012*/ 	.short	0x0058
        /*0014*/ 	.byte	0x00, 0xf0, 0x21, 0x00


	//----- nvinfo : EIATTR_KPARAM_INFO
	.align		4
.L_1047:
        /*0018*/ 	.byte	0x04, 0x17
        /*001a*/ 	.short	(.L_1049 - .L_1048)
.L_1048:
        /*001c*/ 	.word	0x00000000
        /*0020*/ 	.short	0x0009
        /*0022*/ 	.short	0x0054
        /*0024*/ 	.byte	0x00, 0xf0, 0x11, 0x00


	//----- nvinfo : EIATTR_KPARAM_INFO
	.align		4
.L_1049:
        /*0028*/ 	.byte	0x04, 0x17
        /*002a*/ 	.short	(.L_1051 - .L_1050)
.L_1050:
        /*002c*/ 	.word	0x00000000
        /*0030*/ 	.short	0x0008
        /*0032*/ 	.short	0x0050
        /*0034*/ 	.byte	0x00, 0xf0, 0x11, 0x00


	//----- nvinfo : EIATTR_KPARAM_INFO
	.align		4
.L_1051:
        /*0038*/ 	.byte	0x04, 0x17
        /*003a*/ 	.short	(.L_1053 - .L_1052)
.L_1052:
        /*003c*/ 	.word	0x00000000
        /*0040*/ 	.short	0x0007
        /*0042*/ 	.short	0x004c
        /*0044*/ 	.byte	0x00, 0xf0, 0x11, 0x00


	//----- nvinfo : EIATTR_KPARAM_INFO
	.align		4
.L_1053:
        /*0048*/ 	.byte	0x04, 0x17
        /*004a*/ 	.short	(.L_1055 - .L_1054)
.L_1054:
        /*004c*/ 	.word	0x00000000
        /*0050*/ 	.short	0x0006
        /*0052*/ 	.short	0x0048
        /*0054*/ 	.byte	0x00, 0xf0, 0x11, 0x00


	//----- nvinfo : EIATTR_KPARAM_INFO
	.align		4
.L_1055:
        /*0058*/ 	.byte	0x04, 0x17
        /*005a*/ 	.short	(.L_1057 - .L_1056)
.L_1056:
        /*005c*/ 	.word	0x00000000
        /*0060*/ 	.short	0x0005
        /*0062*/ 	.short	0x0040
        /*0064*/ 	.byte	0x00, 0xf5, 0x21, 0x00


	//----- nvinfo : EIATTR_KPARAM_INFO
	.align		4
.L_1057:
        /*0068*/ 	.byte	0x04, 0x17
        /*006a*/ 	.short	(.L_1059 - .L_1058)
.L_1058:
        /*006c*/ 	.word	0x00000000
        /*0070*/ 	.short	0x0004
        /*0072*/ 	.short	0x0020
        /*0074*/ 	.byte	0x00, 0xf0, 0x81, 0x00


	//----- nvinfo : EIATTR_KPARAM_INFO
	.align		4
.L_1059:
        /*0078*/ 	.byte	0x04, 0x17
        /*007a*/ 	.short	(.L_1061 - .L_1060)
.L_1060:
        /*007c*/ 	.word	0x00000000
        /*0080*/ 	.short	0x0003
        /*0082*/ 	.short	0x0018
        /*0084*/ 	.byte	0x00, 0xf5, 0x21, 0x00


	//----- nvinfo : EIATTR_KPARAM_INFO
	.align		4
.L_1061:
        /*0088*/ 	.byte	0x04, 0x17
        /*008a*/ 	.short	(.L_1063 - .L_1062)
.L_1062:
        /*008c*/ 	.word	0x00000000
        /*0090*/ 	.short	0x0002
        /*0092*/ 	.short	0x0010
        /*0094*/ 	.byte	0x00, 0xf5, 0x21, 0x00


	//----- nvinfo : EIATTR_KPARAM_INFO
	.align		4
.L_1063:
        /*0098*/ 	.byte	0x04, 0x17
        /*009a*/ 	.short	(.L_1065 - .L_1064)
.L_1064:
        /*009c*/ 	.word	0x00000000
        /*00a0*/ 	.short	0x0001
        /*00a2*/ 	.short	0x0008
        /*00a4*/ 	.byte	0x00, 0xf5, 0x21, 0x00


	//----- nvinfo : EIATTR_KPARAM_INFO
	.align		4
.L_1065:
        /*00a8*/ 	.byte	0x04, 0x17
        /*00aa*/ 	.short	(.L_1067 - .L_1066)
.L_1066:
        /*00ac*/ 	.word	0x00000000
        /*00b0*/ 	.short	0x0000
        /*00b2*/ 	.short	0x0000
        /*00b4*/ 	.byte	0x00, 0xf5, 0x21, 0x00


	//----- nvinfo : EIATTR_SPARSE_MMA_MASK
	.align		4
.L_1067:
        /*00b8*/ 	.byte	0x03, 0x50
        /*00ba*/ 	.short	0x0000


	//----- nvinfo : EIATTR_MAXREG_COUNT
	.align		4
        /*00bc*/ 	.byte	0x03, 0x1b
        /*00be*/ 	.short	0x00ff


	//----- nvinfo : EIATTR_MERCURY_ISA_VERSION
	.align		4
        /*00c0*/ 	.byte	0x03, 0x5f
        /*00c2*/ 	.short	0x0101


	//----- nvinfo : EIATTR_VRC_CTA_INIT_COUNT
	.align		4
        /*00c4*/ 	.byte	0x02, 0x4a
	.zero		1
	.zero		1


	//----- nvinfo : EIATTR_EXIT_INSTR_OFFSETS
	.align		4
        /*00c8*/ 	.byte	0x04, 0x1c
        /*00ca*/ 	.short	(.L_1069 - .L_1068)


	//   ....[0]....
.L_1068:
        /*00cc*/ 	.word	0x00000120


	//   ....[1]....
        /*00d0*/ 	.word	0x00000990


	//   ....[2]....
        /*00d4*/ 	.word	0x00001020


	//   ....[3]....
        /*00d8*/ 	.word	0x00001900


	//   ....[4]....
        /*00dc*/ 	.word	0x00002040


	//----- nvinfo : EIATTR_CRS_STACK_SIZE
	.align		4
.L_1069:
        /*00e0*/ 	.byte	0x04, 0x1e
        /*00e2*/ 	.short	(.L_1071 - .L_1070)
.L_1070:
        /*00e4*/ 	.word	0x00000000


	//----- nvinfo : EIATTR_CBANK_PARAM_SIZE
	.align		4
.L_1071:
        /*00e8*/ 	.byte	0x03, 0x19
        /*00ea*/ 	.short	0x0060


	//----- nvinfo : EIATTR_PARAM_CBANK
	.align		4
        /*00ec*/ 	.byte	0x04, 0x0a
        /*00ee*/ 	.short	(.L_1073 - .L_1072)
	.align		4
.L_1072:
        /*00f0*/ 	.word	index@(.nv.constant0._ZN17fastertransformer42start_id_embedding_position_lookups_kernelIfLb0ELi2EEEvPT_PiPKS1_S5_NS_18pPromptTuningParamIS1_EEPKiiiiil)
        /*00f4*/ 	.short	0x0380
        /*00f6*/ 	.short	0x0060


	//----- nvinfo : EIATTR_SW_WAR
	.align		4
.L_1073:
        /*00f8*/ 	.byte	0x04, 0x36
        /*00fa*/ 	.short	(.L_1075 - .L_1074)
.L_1074:
        /*00fc*/ 	.word	0x00000008
.L_1075:


//--------------------- .nv.info._ZN17fastertransformer42start_id_embedding_position_lookups_kernelIfLb1ELi0EEEvPT_PiPKS1_S5_NS_18pPromptTuningParamIS1_EEPKiiiiil --------------------------
	.section	.nv.info._ZN17fastertransformer42start_id_embedding_position_lookups_kernelIfLb1ELi0EEEvPT_PiPKS1_S5_NS_18pPromptTuningParamIS1_EEPKiiiiil,"",@"SHT_CUDA_INFO"
	.sectionflags	@""
	.align	4


	//----- nvinfo : EIATTR_CUDA_API_VERSION
	.align		4
        /*0000*/ 	.byte	0x04, 0x37
        /*0002*/ 	.short	(.L_1077 - .L_1076)
.L_1076:
        /*0004*/ 	.word	0x00000082


	//----- nvinfo : EIATTR_KPARAM_INFO
	.align		4
.L_1077:
        /*0008*/ 	.byte	0x04, 0x17
        /*000a*/ 	.short	(.L_1079 - .L_1078)
.L_1078:
        /*000c*/ 	.word	0x00000000
        /*0010*/ 	.short	0x000a
        /*0012*/ 	.short	0x0058
        /*0014*/ 	.byte	0x00, 0xf0, 0x21, 0x00


	//----- nvinfo : EIATTR_KPARAM_INFO
	.align		4
.L_1079:
        /*0018*/ 	.byte	0x04, 0x17
        /*001a*/ 	.short	(.L_1081 - .L_1080)
.L_1080:
        /*001c*/ 	.word	0x00000000
        /*0020*/ 	.short	0x0009
        /*0022*/ 	.short	0x0054
        /*0024*/ 	.byte	0x00, 0xf0, 0x11, 0x00


	//----- nvinfo : EIATTR_KPARAM_INFO
	.align		4
.L_1081:
        /*0028*/ 	.byte	0x04, 0x17
        /*002a*/ 	.short	(.L_1083 - .L_1082)
.L_1082:
        /*002c*/ 	.word	0x00000000
        /*0030*/ 	.short	0x0008
        /*0032*/ 	.short	0x0050
        /*0034*/ 	.byte	0x00, 0xf0, 0x11, 0x00


	//----- nvinfo : EIATTR_KPARAM_INFO
	.align		4
.L_1083:
        /*0038*/ 	.byte	0x04, 0x17
        /*003a*/ 	.short	(.L_1085 - .L_1084)
.L_1084:
        /*003c*/ 	.word	0x00000000
        /*0040*/ 	.short	0x0007
        /*0042*/ 	.short	0x004c
        /*0044*/ 	.byte	0x00, 0xf0, 0x11, 0x00


	//----- nvinfo : EIATTR_KPARAM_INFO
	.align		4
.L_1085:
        /*0048*/ 	.byte	0x04, 0x17
        /*004a*/ 	.short	(.L_1087 - .L_1086)
.L_1086:
        /*004c*/ 	.word	0x00000000
        /*0050*/ 	.short	0x0006
        /*0052*/ 	.short	0x0048
        /*0054*/ 	.byte	0x00, 0xf0, 0x11, 0x00


	//----- nvinfo : EIATTR_KPARAM_INFO
	.align		4
.L_1087:
        /*0058*/ 	.byte	0x04, 0x17
        /*005a*/ 	.short	(.L_1089 - .L_1088)
.L_1088:
        /*005c*/ 	.word	0x00000000
        /*0060*/ 	.short	0x0005
        /*0062*/ 	.short	0x0040
        /*0064*/ 	.byte	0x00, 0xf5, 0x21, 0x00


	//----- nvinfo : EIATTR_KPARAM_INFO
	.align		4
.L_1089:
        /*0068*/ 	.byte	0x04, 0x17
        /*006a*/ 	.short	(.L_1091 - .L_1090)
.L_1090:
        /*006c*/ 	.word	0x00000000
        /*0070*/ 	.short	0x0004
        /*0072*/ 	.short	0x0020
        /*0074*/ 	.byte	0x00, 0xf0, 0x81, 0x00


	//----- nvinfo : EIATTR_KPARAM_INFO
	.align		4
.L_1091:
        /*0078*/ 	.byte	0x04, 0x17
        /*007a*/ 	.short	(.L_1093 - .L_1092)
.L_1092:
        /*007c*/ 	.word	0x00000000
        /*0080*/ 	.short	0x0003
        /*0082*/ 	.short	0x0018
        /*0084*/ 	.byte	0x00, 0xf5, 0x21, 0x00


	//----- nvinfo : EIATTR_KPARAM_INFO
	.align		4
.L_1093:
        /*0088*/ 	.byte	0x04, 0x17
        /*008a*/ 	.short	(.L_1095 - .L_1094)
.L_1094:
        /*008c*/ 	.word	0x00000000
        /*0090*/ 	.short	0x0002
        /*0092*/ 	.short	0x0010
        /*0094*/ 	.byte	0x00, 0xf5, 0x21, 0x00


	//----- nvinfo : EIATTR_KPARAM_INFO
	.align		4
.L_1095:
        /*0098*/ 	.byte	0x04, 0x17
        /*009a*/ 	.short	(.L_1097 - .L_1096)
.L_1096:
        /*009c*/ 	.word	0x00000000
        /*00a0*/ 	.short	0x0001
        /*00a2*/ 	.short	0x0008
        /*00a4*/ 	.byte	0x00, 0xf5, 0x21, 0x00


	//----- nvinfo : EIATTR_KPARAM_INFO
	.align		4
.L_1097:
        /*00a8*/ 	.byte	0x04, 0x17
        /*00aa*/ 	.short	(.L_1099 - .L_1098)
.L_1098:
        /*00ac*/ 	.word	0x00000000
        /*00b0*/ 	.short	0x0000
        /*00b2*/ 	.short	0x0000
        /*00b4*/ 	.byte	0x00, 0xf5, 0x21, 0x00


	//----- nvinfo : EIATTR_SPARSE_MMA_MASK
	.align		4
.L_1099:
        /*00b8*/ 	.byte	0x03, 0x50
        /*00ba*/ 	.short	0x0000


	//----- nvinfo : EIATTR_MAXREG_COUNT
	.align		4
        /*00bc*/ 	.byte	0x03, 0x1b
        /*00be*/ 	.short	0x00ff


	//----- nvinfo : EIATTR_MERCURY_ISA_VERSION
	.align		4
        /*00c0*/ 	.byte	0x03, 0x5f
        /*00c2*/ 	.short	0x0101


	//----- nvinfo : EIATTR_VRC_CTA_INIT_COUNT
	.align		4
        /*00c4*/ 	.byte	0x02, 0x4a
	.zero		1
	.zero		1


	//----- nvinfo : EIATTR_EXIT_INSTR_OFFSETS
	.align		4
        /*00c8*/ 	.byte	0x04, 0x1c
        /*00ca*/ 	.short	(.L_1101 - .L_1100)


	//   ....[0]....
.L_1100:
        /*00cc*/ 	.word	0x00000120


	//   ....[1]....
        /*00d0*/ 	.word	0x00000bd0


	//   ....[2]....
        /*00d4*/ 	.word	0x00001460


	//   ....[3]....
        /*00d8*/ 	.word	0x00001f40


	//   ....[4]....
        /*00dc*/ 	.word	0x00002860


	//----- nvinfo : EIATTR_CRS_STACK_SIZE
	.align		4
.L_1101:
        /*00e0*/ 	.byte	0x04, 0x1e
        /*00e2*/ 	.short	(.L_1103 - .L_1102)
.L_1102:
        /*00e4*/ 	.word	0x00000000


	//----- nvinfo : EIATTR_CBANK_PARAM_SIZE
	.align		4
.L_1103:
        /*00e8*/ 	.byte	0x03, 0x19
        /*00ea*/ 	.short	0x0060


	//----- nvinfo : EIATTR_PARAM_CBANK
	.align		4
        /*00ec*/ 	.byte	0x04, 0x0a
        /*00ee*/ 	.short	(.L_1105 - .L_1104)
	.align		4
.L_1104:
        /*00f0*/ 	.word	index@(.nv.constant0._ZN17fastertransformer42start_id_embedding_position_lookups_kernelIfLb1ELi0EEEvPT_PiPKS1_S5_NS_18pPromptTuningParamIS1_EEPKiiiiil)
        /*00f4*/ 	.short	0x0380
        /*00f6*/ 	.short	0x0060


	//----- nvinfo : EIATTR_SW_WAR
	.align		4
.L_1105:
        /*00f8*/ 	.byte	0x04, 0x36
        /*00fa*/ 	.short	(.L_1107 - .L_1106)
.L_1106:
        /*00fc*/ 	.word	0x00000008
.L_1107:


//--------------------- .nv.info._ZN17fastertransformer42start_id_embedding_position_lookups_kernelIfLb1ELi1EEEvPT_PiPKS1_S5_NS_18pPromptTuningParamIS1_EEPKiiiiil --------------------------
	.section	.nv.info._ZN17fastertransformer42start_id_embedding_position_lookups_kernelIfLb1ELi1EEEvPT_PiPKS1_S5_NS_18pPromptTuningParamIS1_EEPKiiiiil,"",@"SHT_CUDA_INFO"
	.sectionflags	@""
	.align	4


	//----- nvinfo : EIATTR_CUDA_API_VERSION
	.align		4
        /*0000*/ 	.byte	0x04, 0x37
        /*0002*/ 	.short	(.L_1109 - .L_1108)
.L_1108:
        /*0004*/ 	.word	0x00000082


	//----- nvinfo : EIATTR_KPARAM_INFO
	.align		4
.L_1109:
        /*0008*/ 	.byte	0x04, 0x17
        /*000a*/ 	.short	(.L_1111 - .L_1110)
.L_1110:
        /*000c*/ 	.word	0x00000000
        /*0010*/ 	.short	0x000a
        /*0012*/ 	.short	0x0058
        /*0014*/ 	.byte	0x00, 0xf0, 0x21, 0x00


	//----- nvinfo : EIATTR_KPARAM_INFO
	.align		4
.L_1111:
        /*0018*/ 	.byte	0x04, 0x17
        /*001a*/ 	.short	(.L_1113 - .L_1112)
.L_1112:
        /*001c*/ 	.word	0x00000000
        /*0020*/ 	.short	0x0009
        /*0022*/ 	.short	0x0054
        /*0024*/ 	.byte	0x00, 0xf0, 0x11, 0x00


	//----- nvinfo : EIATTR_KPARAM_INFO
	.align		4
.L_1113:
        /*0028*/ 	.byte	0x04, 0x17
        /*002a*/ 	.short	(.L_1115 - .L_1114)
.L_1114:
        /*002c*/ 	.word	0x00000000
        /*0030*/ 	.short	0x0008
        /*0032*/ 	.short	0x0050
        /*0034*/ 	.byte	0x00, 0xf0, 0x11, 0x00


	//----- nvinfo : EIATTR_KPARAM_INFO
	.align		4
.L_1115:
        /*0038*/ 	.byte	0x04, 0x17
        /*003a*/ 	.short	(.L_1117 - .L_1116)
.L_1116:
        /*003c*/ 	.word	0x00000000
        /*0040*/ 	.short	0x0007
        /*0042*/ 	.short	0x004c
        /*0044*/ 	.byte	0x00, 0xf0, 0x11, 0x00


	//----- nvinfo : EIATTR_KPARAM_INFO
	.align		4
.L_1117:
        /*0048*/ 	.byte	0x04, 0x17
        /*004a*/ 	.short	(.L_1119 - .L_1118)
.L_1118:
        /*004c*/ 	.word	0x00000000
        /*0050*/ 	.short	0x0006
        /*0052*/ 	.short	0x0048
        /*0054*/ 	.byte	0x00, 0xf0, 0x11, 0x00


	//----- nvinfo : EIATTR_KPARAM_INFO
	.align		4
.L_1119:
        /*0058*/ 	.byte	0x04, 0x17
        /*005a*/ 	.short	(.L_1121 - .L_1120)
.L_1120:
        /*005c*/ 	.word	0x00000000
        /*0060*/ 	.short	0x0005
        /*0062*/ 	.short	0x0040
        /*0064*/ 	.byte	0x00, 0xf5, 0x21, 0x00


	//----- nvinfo : EIATTR_KPARAM_INFO
	.align		4
.L_1121:
        /*0068*/ 	.byte	0x04, 0x17
        /*006a*/ 	.short	(.L_1123 - .L_1122)
.L_1122:
        /*006c*/ 	.word	0x00000000
        /*0070*/ 	.short	0x0004
        /*0072*/ 	.short	0x0020
        /*0074*/ 	.byte	0x00, 0xf0, 0x81, 0x00


	//----- nvinfo : EIATTR_KPARAM_INFO
	.align		4
.L_1123:
        /*0078*/ 	.byte	0x04, 0x17
        /*007a*/ 	.short	(.L_1125 - .L_1124)
.L_1124:
        /*007c*/ 	.word	0x00000000
        /*0080*/ 	.short	0x0003
        /*0082*/ 	.short	0x0018
        /*0084*/ 	.byte	0x00, 0xf5, 0x21, 0x00


	//----- nvinfo : EIATTR_KPARAM_INFO
	.align		4
.L_1125:
        /*0088*/ 	.byte	0x04, 0x17
        /*008a*/ 	.short	(.L_1127 - .L_1126)
.L_1126:
        /*008c*/ 	.word	0x00000000
        /*0090*/ 	.short	0x0002
        /*0092*/ 	.short	0x0010
        /*0094*/ 	.byte	0x00, 0xf5, 0x21, 0x00


	//----- nvinfo : EIATTR_KPARAM_INFO
	.align		4
.L_1127:
        /*0098*/ 	.byte	0x04, 0x17
        /*009a*/ 	.short	(.L_1129 - .L_1128)
.L_1128:
        /*009c*/ 	.word	0x00000000
        /*00a0*/ 	.short	0x0001
        /*00a2*/ 	.short	0x0008
        /*00a4*/ 	.byte	0x00, 0xf5, 0x21, 0x00


	//----- nvinfo : EIATTR_KPARAM_INFO
	.align		4
.L_1129:
        /*00a8*/ 	.byte	0x04, 0x17
        /*00aa*/ 	.short	(.L_1131 - .L_1130)
.L_1130:
        /*00ac*/ 	.word	0x00000000
        /*00b0*/ 	.short	0x0000
        /*00b2*/ 	.short	0x0000
        /*00b4*/ 	.byte	0x00, 0xf5, 0x21, 0x00


	//----- nvinfo : EIATTR_SPARSE_MMA_MASK
	.align		4
.L_1131:
        /*00b8*/ 	.byte	0x03, 0x50
        /*00ba*/ 	.short	0x0000


	//----- nvinfo : EIATTR_MAXREG_COUNT
	.align		4
        /*00bc*/ 	.byte	0x03, 0x1b
        /*00be*/ 	.short	0x00ff


	//----- nvinfo : EIATTR_MERCURY_ISA_VERSION
	.align		4
        /*00c0*/ 	.byte	0x03, 0x5f
        /*00c2*/ 	.short	0x0101


	//----- nvinfo : EIATTR_VRC_CTA_INIT_COUNT
	.align		4
        /*00c4*/ 	.byte	0x02, 0x4a
	.zero		1
	.zero		1


	//----- nvinfo : EIATTR_EXIT_INSTR_OFFSETS
	.align		4
        /*00c8*/ 	.byte	0x04, 0x1c
        /*00ca*/ 	.short	(.L_1133 - .L_1132)


	//   ....[0]....
.L_1132:
        /*00cc*/ 	.word	0x00000120


	//   ....[1]....
        /*00d0*/ 	.word	0x00000a70


	//   ....[2]....
        /*00d4*/ 	.word	0x000012d0


	//   ....[3]....
        /*00d8*/ 	.word	0x00001c40


	//   ....[4]....
        /*00dc*/ 	.word	0x00002520


	//----- nvinfo : EIATTR_CRS_STACK_SIZE
	.align		4
.L_1133:
        /*00e0*/ 	.byte	0x04, 0x1e
        /*00e2*/ 	.short	(.L_1135 - .L_1134)
.L_1134:
        /*00e4*/ 	.word	0x00000000


	//----- nvinfo : EIATTR_CBANK_PARAM_SIZE
	.align		4
.L_1135:
        /*00e8*/ 	.byte	0x03, 0x19
        /*00ea*/ 	.short	0x0060


	//----- nvinfo : EIATTR_PARAM_CBANK
	.align		4
        /*00ec*/ 	.byte	0x04, 0x0a
        /*00ee*/ 	.short	(.L_1137 - .L_1136)
	.align		4
.L_1136:
        /*00f0*/ 	.word	index@(.nv.constant0._ZN17fastertransformer42start_id_embedding_position_lookups_kernelIfLb1ELi1EEEvPT_PiPKS1_S5_NS_18pPromptTuningParamIS1_EEPKiiiiil)
        /*00f4*/ 	.short	0x0380
        /*00f6*/ 	.short	0x0060


	//----- nvinfo : EIATTR_SW_WAR
	.align		4
.L_1137:
        /*00f8*/ 	.byte	0x04, 0x36
        /*00fa*/ 	.short	(.L_1139 - .L_1138)
.L_1138:
        /*00fc*/ 	.word	0x00000008
.L_1139:


//--------------------- .nv.info._ZN17fastertransformer42start_id_embedding_position_lookups_kernelIfLb1ELi2EEEvPT_PiPKS1_S5_NS_18pPromptTuningParamIS1_EEPKiiiiil --------------------------
	.section	.nv.info._ZN17fastertransformer42start_id_embedding_position_lookups_kernelIfLb1ELi2EEEvPT_PiPKS1_S5_NS_18pPromptTuningParamIS1_EEPKiiiiil,"",@"SHT_CUDA_INFO"
	.sectionflags	@""
	.align	4


	//----- nvinfo : EIATTR_CUDA_API_VERSION
	.align		4
        /*0000*/ 	.byte	0x04, 0x37
        /*0002*/ 	.short	(.L_1141 - .L_1140)
.L_1140:
        /*0004*/ 	.word	0x00000082


	//----- nvinfo : EIATTR_KPARAM_INFO
	.align		4
.L_1141:
        /*0008*/ 	.byte	0x04, 0x17
        /*000a*/ 	.short	(.L_1143 - .L_1142)
.L_1142:
        /*000c*/ 	.word	0x00000000
        /*0010*/ 	.short	0x000a
        /*0012*/ 	.short	0x0058
        /*0014*/ 	.byte	0x00, 0xf0, 0x21, 0x00


	//----- nvinfo : EIATTR_KPARAM_INFO
	.align		4
.L_1143:
        /*0018*/ 	.byte	0x04, 0x17
        /*001a*/ 	.short	(.L_1145 - .L_1144)
.L_1144:
        /*001c*/ 	.word	0x00000000
        /*0020*/ 	.short	0x0009
        /*0022*/ 	.short	0x0054
        /*0024*/ 	.byte	0x00, 0xf0, 0x11, 0x00


	//----- nvinfo : EIATTR_KPARAM_INFO
	.align		4
.L_1145:
        /*0028*/ 	.byte	0x04, 0x17
        /*002a*/ 	.short	(.L_1147 - .L_1146)
.L_1146:
        /*002c*/ 	.word	0x00000000
        /*0030*/ 	.short	0x0008
        /*0032*/ 	.short	0x0050
        /*0034*/ 	.byte	0x00, 0xf0, 0x11, 0x00


	//----- nvinfo : EIATTR_KPARAM_INFO
	.align		4
.L_1147:
        /*0038*/ 	.byte	0x04, 0x17
        /*003a*/ 	.short	(.L_1149 - .L_1148)
.L_1148:
        /*003c*/ 	.word	0x00000000
        /*0040*/ 	.short	0x0007
        /*0042*/ 	.short	0x004c
        /*0044*/ 	.byte	0x00, 0xf0, 0x11, 0x00


	//----- nvinfo : EIATTR_KPARAM_INFO
	.align		4
.L_1149:
        /*0048*/ 	.byte	0x04, 0x17
        /*004a*/ 	.short	(.L_1151 - .L_1150)
.L_1150:
        /*004c*/ 	.word	0x00000000
        /*0050*/ 	.short	0x0006
        /*0052*/ 	.short	0x0048
        /*0054*/ 	.byte	0x00, 0xf0, 0x11, 0x00


	//----- nvinfo : EIATTR_KPARAM_INFO
	.align		4
.L_1151:
        /*0058*/ 	.byte	0x04, 0x17
        /*005a*/ 	.short	(.L_1153 - .L_1152)
.L_1152:
        /*005c*/ 	.word	0x00000000
        /*0060*/ 	.short	0x0005
        /*0062*/ 	.short	0x0040
        /*0064*/ 	.byte	0x00, 0xf5, 0x21, 0x00


	//----- nvinfo : EIATTR_KPARAM_INFO
	.align		4
.L_1153:
        /*0068*/ 	.byte	0x04, 0x17
        /*006a*/ 	.short	(.L_1155 - .L_1154)
.L_1154:
        /*006c*/ 	.word	0x00000000
        /*0070*/ 	.short	0x0004
        /*0072*/ 	.short	0x0020
        /*0074*/ 	.byte	0x00, 0xf0, 0x81, 0x00


	//----- nvinfo : EIATTR_KPARAM_INFO
	.align		4
.L_1155:
        /*0078*/ 	.byte	0x04, 0x17
        /*007a*/ 	.short	(.L_1157 - .L_1156)
.L_1156:
        /*007c*/ 	.word	0x00000000
        /*0080*/ 	.short	0x0003
        /*0082*/ 	.short	0x0018
        /*0084*/ 	.byte	0x00, 0xf5, 0x21, 0x00


	//----- nvinfo : EIATTR_KPARAM_INFO
	.align		4
.L_1157:
        /*0088*/ 	.byte	0x04, 0x17
        /*008a*/ 	.short	(.L_1159 - .L_1158)
.L_1158:
        /*008c*/ 	.word	0x00000000
        /*0090*/ 	.short	0x0002
        /*0092*/ 	.short	0x0010
        /*0094*/ 	.byte	0x00, 0xf5, 0x21, 0x00


	//----- nvinfo : EIATTR_KPARAM_INFO
	.align		4
.L_1159:
        /*0098*/ 	.byte	0x04, 0x17
        /*009a*/ 	.short	(.L_1161 - .L_1160)
.L_1160:
        /*009c*/ 	.word	0x00000000
        /*00a0*/ 	.short	0x0001
        /*00a2*/ 	.short	0x0008
        /*00a4*/ 	.byte	0x00, 0xf5, 0x21, 0x00


	//----- nvinfo : EIATTR_KPARAM_INFO
	.align		4
.L_1161:
        /*00a8*/ 	.byte	0x04, 0x17
        /*00aa*/ 	.short	(.L_1163 - .L_1162)
.L_1162:
        /*00ac*/ 	.word	0x00000000
        /*00b0*/ 	.short	0x0000
        /*00b2*/ 	.short	0x0000
        /*00b4*/ 	.byte	0x00, 0xf5, 0x21, 0x00


	//----- nvinfo : EIATTR_SPARSE_MMA_MASK
	.align		4
.L_1163:
        /*00b8*/ 	.byte	0x03, 0x50
        /*00ba*/ 	.short	0x0000


	//----- nvinfo : EIATTR_MAXREG_COUNT
	.align		4
        /*00bc*/ 	.byte	0x03, 0x1b
        /*00be*/ 	.short	0x00ff


	//----- nvinfo : EIATTR_MERCURY_ISA_VERSION
	.align		4
        /*00c0*/ 	.byte	0x03, 0x5f
        /*00c2*/ 	.short	0x0101


	//----- nvinfo : EIATTR_VRC_CTA_INIT_COUNT
	.align		4
        /*00c4*/ 	.byte	0x02, 0x4a
	.zero		1
	.zero		1


	//----- nvinfo : EIATTR_EXIT_INSTR_OFFSETS
	.align		4
        /*00c8*/ 	.byte	0x04, 0x1c
        /*00ca*/ 	.short	(.L_1165 - .L_1164)


	//   ....[0]....
.L_1164:
        /*00cc*/ 	.word	0x00000120


	//   ....[1]....
        /*00d0*/ 	.word	0x00000ab0


	//   ....[2]....
        /*00d4*/ 	.word	0x00001340


	//   ....[3]....
        /*00d8*/ 	.word	0x00001cd0


	//   ....[4]....
        /*00dc*/ 	.word	0x000025e0


	//----- nvinfo : EIATTR_CRS_STACK_SIZE
	.align		4
.L_1165:
        /*00e0*/ 	.byte	0x04, 0x1e
        /*00e2*/ 	.short	(.L_1167 - .L_1166)
.L_1166:
        /*00e4*/ 	.word	0x00000000


	//----- nvinfo : EIATTR_CBANK_PARAM_SIZE
	.align		4
.L_1167:
        /*00e8*/ 	.byte	0x03, 0x19
        /*00ea*/ 	.short	0x0060


	//----- nvinfo : EIATTR_PARAM_CBANK
	.align		4
        /*00ec*/ 	.byte	0x04, 0x0a
        /*00ee*/ 	.short	(.L_1169 - .L_1168)
	.align		4
.L_1168:
        /*00f0*/ 	.word	index@(.nv.constant0._ZN17fastertransformer42start_id_embedding_position_lookups_kernelIfLb1ELi2EEEvPT_PiPKS1_S5_NS_18pPromptTuningParamIS1_EEPKiiiiil)
        /*00f4*/ 	.short	0x0380
        /*00f6*/ 	.short	0x0060


	//----- nvinfo : EIATTR_SW_WAR
	.align		4
.L_1169:
        /*00f8*/ 	.byte	0x04, 0x36
        /*00fa*/ 	.short	(.L_1171 - .L_1170)
.L_1170:
        /*00fc*/ 	.word	0x00000008
.L_1171:


//--------------------- .nv.info._ZN17fastertransformer19mask_padding_tokensILb0EEEvPbPKiS3_mmmm --------------------------
	.section	.nv.info._ZN17fastertransformer19mask_padding_tokensILb0EEEvPbPKiS3_mmmm,"",@"SHT_CUDA_INFO"
	.sectionflags	@""
	.align	4


	//----- nvinfo : EIATTR_CUDA_API_VERSION
	.align		4
        /*0000*/ 	.byte	0x04, 0x37
        /*0002*/ 	.short	(.L_1173 - .L_1172)
.L_1172:
        /*0004*/ 	.word	0x00000082


	//----- nvinfo : EIATTR_KPARAM_INFO
	.align		4
.L_1173:
        /*0008*/ 	.byte	0x04, 0x17
        /*000a*/ 	.short	(.L_1175 - .L_1174)
.L_1174:
        /*000c*/ 	.word	0x00000000
        /*0010*/ 	.short	0x0006
        /*0012*/ 	.short	0x0030
        /*0014*/ 	.byte	0x00, 0xf0, 0x21, 0x00


	//----- nvinfo : EIATTR_KPARAM_INFO
	.align		4
.L_1175:
        /*0018*/ 	.byte	0x04, 0x17
        /*001a*/ 	.short	(.L_1177 - .L_1176)
.L_1176:
        /*001c*/ 	.word	0x00000000
        /*0020*/ 	.short	0x0005
        /*0022*/ 	.short	0x0028
        /*0024*/ 	.byte	0x00, 0xf0, 0x21, 0x00


	//----- nvinfo : EIATTR_KPARAM_INFO
	.align		4
.L_1177:
        /*0028*/ 	.byte	0x04, 0x17
        /*002a*/ 	.short	(.L_1179 - .L_1178)
.L_1178:
        /*002c*/ 	.word	0x00000000
        /*0030*/ 	.short	0x0004
        /*0032*/ 	.short	0x0020
        /*0034*/ 	.byte	0x00, 0xf0, 0x21, 0x00


	//----- nvinfo : EIATTR_KPARAM_INFO
	.align		4
.L_1179:
        /*0038*/ 	.byte	0x04, 0x17
        /*003a*/ 	.short	(.L_1181 - .L_1180)
.L_1180:
        /*003c*/ 	.word	0x00000000
        /*0040*/ 	.short	0x0003
        /*0042*/ 	.short	0x0018
        /*0044*/ 	.byte	0x00, 0xf0, 0x21, 0x00


	//----- nvinfo : EIATTR_KPARAM_INFO
	.align		4
.L_1181:
        /*0048*/ 	.byte	0x04, 0x17
        /*004a*/ 	.short	(.L_1183 - .L_1182)
.L_1182:
        /*004c*/ 	.word	0x00000000
        /*0050*/ 	.short	0x0002
        /*0052*/ 	.short	0x0010
        /*0054*/ 	.byte	0x00, 0xf5, 0x21, 0x00


	//----- nvinfo : EIATTR_KPARAM_INFO
	.align		4
.L_1183:
        /*0058*/ 	.byte	0x04, 0x17
        /*005a*/ 	.short	(.L_1185 - .L_1184)
.L_1184:
        /*005c*/ 	.word	0x00000000
        /*0060*/ 	.short	0x0001
        /*0062*/ 	.short	0x0008
        /*0064*/ 	.byte	0x00, 0xf5, 0x21, 0x00


	//----- nvinfo : EIATTR_KPARAM_INFO
	.align		4
.L_1185:
        /*0068*/ 	.byte	0x04, 0x17
        /*006a*/ 	.short	(.L_1187 - .L_1186)
.L_1186:
        /*006c*/ 	.word	0x00000000
        /*0070*/ 	.short	0x0000
        /*0072*/ 	.short	0x0000
        /*0074*/ 	.byte	0x00, 0xf5, 0x21, 0x00


	//----- nvinfo : EIATTR_SPARSE_MMA_MASK
	.align		4
.L_1187:
        /*0078*/ 	.byte	0x03, 0x50
        /*007a*/ 	.short	0x0000


	//----- nvinfo : EIATTR_MAXREG_COUNT
	.align		4
        /*007c*/ 	.byte	0x03, 0x1b
        /*007e*/ 	.short	0x00ff


	//----- nvinfo : EIATTR_MERCURY_ISA_VERSION
	.align		4
        /*0080*/ 	.byte	0x03, 0x5f
        /*0082*/ 	.short	0x0101


	//----- nvinfo : EIATTR_VRC_CTA_INIT_COUNT
	.align		4
        /*0084*/ 	.byte	0x02, 0x4a
	.zero		1
	.zero		1


	//----- nvinfo : EIATTR_EXIT_INSTR_OFFSETS
	.align		4
        /*0088*/ 	.byte	0x04, 0x1c
        /*008a*/ 	.short	(.L_1189 - .L_1188)


	//   ....[0]....
.L_1188:
        /*008c*/ 	.word	0x000002c0


	//   ....[1]....
        /*0090*/ 	.word	0x000005d0


	//----- nvinfo : EIATTR_CRS_STACK_SIZE
	.align		4
.L_1189:
        /*0094*/ 	.byte	0x04, 0x1e
        /*0096*/ 	.short	(.L_1191 - .L_1190)
.L_1190:
        /*0098*/ 	.word	0x00000000


	//----- nvinfo : EIATTR_CBANK_PARAM_SIZE
	.align		4
.L_1191:
        /*009c*/ 	.byte	0x03, 0x19
        /*009e*/ 	.short	0x0038


	//----- nvinfo : EIATTR_PARAM_CBANK
	.align		4
        /*00a0*/ 	.byte	0x04, 0x0a
        /*00a2*/ 	.short	(.L_1193 - .L_1192)
	.align		4
.L_1192:
        /*00a4*/ 	.word	index@(.nv.constant0._ZN17fastertransformer19mask_padding_tokensILb0EEEvPbPKiS3_mmmm)
        /*00a8*/ 	.short	0x0380
        /*00aa*/ 	.short	0x0038


	//----- nvinfo : EIATTR_SW_WAR
	.align		4
.L_1193:
        /*00ac*/ 	.byte	0x04, 0x36
        /*00ae*/ 	.short	(.L_1195 - .L_1194)
.L_1194:
        /*00b0*/ 	.word	0x00000008
.L_1195:


//--------------------- .nv.info._ZN17fastertransformer19mask_padding_tokensILb1EEEvPbPKiS3_mmmm --------------------------
	.section	.nv.info._ZN17fastertransformer19mask_padding_tokensILb1EEEvPbPKiS3_mmmm,"",@"SHT_CUDA_INFO"
	.sectionflags	@""
	.align	4


	//----- nvinfo : EIATTR_CUDA_API_VERSION
	.align		4
        /*0000*/ 	.byte	0x04, 0x37
        /*0002*/ 	.short	(.L_1197 - .L_1196)
.L_1196:
        /*0004*/ 	.word	0x00000082


	//----- nvinfo : EIATTR_KPARAM_INFO
	.align		4
.L_1197:
        /*0008*/ 	.byte	0x04, 0x17
        /*000a*/ 	.short	(.L_1199 - .L_1198)
.L_1198:
        /*000c*/ 	.word	0x00000000
        /*0010*/ 	.short	0x0006
        /*0012*/ 	.short	0x0030
        /*0014*/ 	.byte	0x00, 0xf0, 0x21, 0x00


	//----- nvinfo : EIATTR_KPARAM_INFO
	.align		4
.L_1199:
        /*0018*/ 	.byte	0x04, 0x17
        /*001a*/ 	.short	(.L_1201 - .L_1200)
.L_1200:
        /*001c*/ 	.word	0x00000000
        /*0020*/ 	.short	0x0005
        /*0022*/ 	.short	0x0028
        /*0024*/ 	.byte	0x00, 0xf0, 0x21, 0x00


	//----- nvinfo : EIATTR_KPARAM_INFO
	.align		4
.L_1201:
        /*0028*/ 	.byte	0x04, 0x17
        /*002a*/ 	.short	(.L_1203 - .L_1202)
.L_1202:
        /*002c*/ 	.word	0x00000000
        /*0030*/ 	.short	0x0004
        /*0032*/ 	.short	0x0020
        /*0034*/ 	.byte	0x00, 0xf0, 0x21, 0x00


	//----- nvinfo : EIATTR_KPARAM_INFO
	.align		4
.L_1203:
        /*0038*/ 	.byte	0x04, 0x17
        /*003a*/ 	.short	(.L_1205 - .L_1204)
.L_1204:
        /*003c*/ 	.word	0x00000000
        /*0040*/ 	.short	0x0003
        /*0042*/ 	.short	0x0018
        /*0044*/ 	.byte	0x00, 0xf0, 0x21, 0x00


	//----- nvinfo : EIATTR_KPARAM_INFO
	.align		4
.L_1205:
        /*0048*/ 	.byte	0x04, 0x17
        /*004a*/ 	.short	(.L_1207 - .L_1206)
.L_1206:
        /*004c*/ 	.word	0x00000000
        /*0050*/ 	.short	0x0002
        /*0052*/ 	.short	0x0010
        /*0054*/ 	.byte	0x00, 0xf5, 0x21, 0x00


	//----- nvinfo : EIATTR_KPARAM_INFO
	.align		4
.L_1207:
        /*0058*/ 	.byte	0x04, 0x17
        /*005a*/ 	.short	(.L_1209 - .L_1208)
.L_1208:
        /*005c*/ 	.word	0x00000000
        /*0060*/ 	.short	0x0001
        /*0062*/ 	.short	0x0008
        /*0064*/ 	.byte	0x00, 0xf5, 0x21, 0x00


	//----- nvinfo : EIATTR_KPARAM_INFO
	.align		4
.L_1209:
        /*0068*/ 	.byte	0x04, 0x17
        /*006a*/ 	.short	(.L_1211 - .L_1210)
.L_1210:
        /*006c*/ 	.word	0x00000000
        /*0070*/ 	.short	0x0000
        /*0072*/ 	.short	0x0000
        /*0074*/ 	.byte	0x00, 0xf5, 0x21, 0x00


	//----- nvinfo : EIATTR_SPARSE_MMA_MASK
	.align		4
.L_1211:
        /*0078*/ 	.byte	0x03, 0x50
        /*007a*/ 	.short	0x0000


	//----- nvinfo : EIATTR_MAXREG_COUNT
	.align		4
        /*007c*/ 	.byte	0x03, 0x1b
        /*007e*/ 	.short	0x00ff


	//----- nvinfo : EIATTR_MERCURY_ISA_VERSION
	.align		4
        /*0080*/ 	.byte	0x03, 0x5f
        /*0082*/ 	.short	0x0101


	//----- nvinfo : EIATTR_VRC_CTA_INIT_COUNT
	.align		4
        /*0084*/ 	.byte	0x02, 0x4a
	.zero		1
	.zero		1


	//----- nvinfo : EIATTR_EXIT_INSTR_OFFSETS
	.align		4
        /*0088*/ 	.byte	0x04, 0x1c
        /*008a*/ 	.short	(.L_1213 - .L_1212)


	//   ....[0]....
.L_1212:
        /*008c*/ 	.word	0x00000330


	//   ....[1]....
        /*0090*/ 	.word	0x00000640


	//----- nvinfo : EIATTR_CRS_STACK_SIZE
	.align		4
.L_1213:
        /*0094*/ 	.byte	0x04, 0x1e
        /*0096*/ 	.short	(.L_1215 - .L_1214)
.L_1214:
        /*0098*/ 	.word	0x00000000


	//----- nvinfo : EIATTR_CBANK_PARAM_SIZE
	.align		4
.L_1215:
        /*009c*/ 	.byte	0x03, 0x19
        /*009e*/ 	.short	0x0038


	//----- nvinfo : EIATTR_PARAM_CBANK
	.align		4
        /*00a0*/ 	.byte	0x04, 0x0a
        /*00a2*/ 	.short	(.L_1217 - .L_1216)
	.align		4
.L_1216:
        /*00a4*/ 	.word	index@(.nv.constant0._ZN17fastertransformer19mask_padding_tokensILb1EEEvPbPKiS3_mmmm)
        /*00a8*/ 	.short	0x0380
        /*00aa*/ 	.short	0x0038


	//----- nvinfo : EIATTR_SW_WAR
	.align		4
.L_1217:
        /*00ac*/ 	.byte	0x04, 0x36
        /*00ae*/ 	.short	(.L_1219 - .L_1218)
.L_1218:
        /*00b0*/ 	.word	0x00000008
.L_1219:


//--------------------- .nv.info._ZN17fastertransformer20update_padding_countILb0EEEvPiPKiS3_mmmm --------------------------
	.section	.nv.info._ZN17fastertransformer20update_padding_countILb0EEEvPiPKiS3_mmmm,"",@"SHT_CUDA_INFO"
	.sectionflags	@""
	.align	4


	//----- nvinfo : EIATTR_CUDA_API_VERSION
	.align		4
        /*0000*/ 	.byte	0x04, 0x37
        /*0002*/ 	.short	(.L_1221 - .L_1220)
.L_1220:
        /*0004*/ 	.word	0x00000082


	//----- nvinfo : EIATTR_KPARAM_INFO
	.align		4
.L_1221:
        /*0008*/ 	.byte	0x04, 0x17
        /*000a*/ 	.short	(.L_1223 - .L_1222)
.L_1222:
        /*000c*/ 	.word	0x00000000
        /*0010*/ 	.short	0x0006
        /*0012*/ 	.short	0x0030
        /*0014*/ 	.byte	0x00, 0xf0, 0x21, 0x00


	//----- nvinfo : EIATTR_KPARAM_INFO
	.align		4
.L_1223:
        /*0018*/ 	.byte	0x04, 0x17
        /*001a*/ 	.short	(.L_1225 - .L_1224)
.L_1224:
        /*001c*/ 	.word	0x00000000
        /*0020*/ 	.short	0x0005
        /*0022*/ 	.short	0x0028
        /*0024*/ 	.byte	0x00, 0xf0, 0x21, 0x00


	//----- nvinfo : EIATTR_KPARAM_INFO
	.align		4
.L_1225:
        /*0028*/ 	.byte	0x04, 0x17
        /*002a*/ 	.short	(.L_1227 - .L_1226)
.L_1226:
        /*002c*/ 	.word	0x00000000
        /*0030*/ 	.short	0x0004
        /*0032*/ 	.short	0x0020
        /*0034*/ 	.byte	0x00, 0xf0, 0x21, 0x00


	//----- nvinfo : EIATTR_KPARAM_INFO
	.align		4
.L_1227:
        /*0038*/ 	.byte	0x04, 0x17
        /*003a*/ 	.short	(.L_1229 - .L_1228)
.L_1228:
        /*003c*/ 	.word	0x00000000
        /*0040*/ 	.short	0x0003
        /*0042*/ 	.short	0x0018
        /*0044*/ 	.byte	0x00, 0xf0, 0x21, 0x00


	//----- nvinfo : EIATTR_KPARAM_INFO
	.align		4
.L_1229:
        /*0048*/ 	.byte	0x04, 0x17
        /*004a*/ 	.short	(.L_1231 - .L_1230)
.L_1230:
        /*004c*/ 	.word	0x00000000
        /*0050*/ 	.short	0x0002
        /*0052*/ 	.short	0x0010
        /*0054*/ 	.byte	0x00, 0xf5, 0x21, 0x00


	//----- nvinfo : EIATTR_KPARAM_INFO
	.align		4
.L_1231:
        /*0058*/ 	.byte	0x04, 0x17
        /*005a*/ 	.short	(.L_1233 - .L_1232)
.L_1232:
        /*005c*/ 	.word	0x00000000
        /*0060*/ 	.short	0x0001
        /*0062*/ 	.short	0x0008
        /*0064*/ 	.byte	0x00, 0xf5, 0x21, 0x00


	//----- nvinfo : EIATTR_KPARAM_INFO
	.align		4
.L_1233:
        /*0068*/ 	.byte	0x04, 0x17
        /*006a*/ 	.short	(.L_1235 - .L_1234)
.L_1234:
        /*006c*/ 	.word	0x00000000
        /*0070*/ 	.short	0x0000
        /*0072*/ 	.short	0x0000
        /*0074*/ 	.byte	0x00, 0xf5, 0x21, 0x00


	//----- nvinfo : EIATTR_SPARSE_MMA_MASK
	.align		4
.L_1235:
        /*0078*/ 	.byte	0x03, 0x50
        /*007a*/ 	.short	0x0000


	//----- nvinfo : EIATTR_MAXREG_COUNT
	.align		4
        /*007c*/ 	.byte	0x03, 0x1b
        /*007e*/ 	.short	0x00ff


	//----- nvinfo : EIATTR_MERCURY_ISA_VERSION
	.align		4
        /*0080*/ 	.byte	0x03, 0x5f
        /*0082*/ 	.short	0x0101


	//----- nvinfo : EIATTR_VRC_CTA_INIT_COUNT
	.align		4
        /*0084*/ 	.byte	0x02, 0x4a
	.zero		1
	.zero		1


	//----- nvinfo : EIATTR_EXIT_INSTR_OFFSETS
	.align		4
        /*0088*/ 	.byte	0x04, 0x1c
        /*008a*/ 	.short	(.L_1237 - .L_1236)


	//   ....[0]....
.L_1236:
        /*008c*/ 	.word	0x000000f0


	//   ....[1]....
        /*0090*/ 	.word	0x00000370


	//----- nvinfo : EIATTR_CRS_STACK_SIZE
	.align		4
.L_1237:
        /*0094*/ 	.byte	0x04, 0x1e
        /*0096*/ 	.short	(.L_1239 - .L_1238)
.L_1238:
        /*0098*/ 	.word	0x00000000


	//----- nvinfo : EIATTR_CBANK_PARAM_SIZE
	.align		4
.L_1239:
        /*009c*/ 	.byte	0x03, 0x19
        /*009e*/ 	.short	0x0038


	//----- nvinfo : EIATTR_PARAM_CBANK
	.align		4
        /*00a0*/ 	.byte	0x04, 0x0a
        /*00a2*/ 	.short	(.L_1241 - .L_1240)
	.align		4
.L_1240:
        /*00a4*/ 	.word	index@(.nv.constant0._ZN17fastertransformer20update_padding_countILb0EEEvPiPKiS3_mmmm)
        /*00a8*/ 	.short	0x0380
        /*00aa*/ 	.short	0x0038


	//----- nvinfo : EIATTR_SW_WAR
	.align		4
.L_1241:
        /*00ac*/ 	.byte	0x04, 0x36
        /*00ae*/ 	.short	(.L_1243 - .L_1242)
.L_1242:
        /*00b0*/ 	.word	0x00000008
.L_1243:


//--------------------- .nv.info._ZN17fastertransformer20update_padding_countILb1EEEvPiPKiS3_mmmm --------------------------
	.section	.nv.info._ZN17fastertransformer20update_padding_countILb1EEEvPiPKiS3_mmmm,"",@"SHT_CUDA_INFO"
	.sectionflags	@""
	.align	4


	//----- nvinfo : EIATTR_CUDA_API_VERSION
	.align		4
        /*0000*/ 	.byte	0x04, 0x37
        /*0002*/ 	.short	(.L_1245 - .L_1244)
.L_1244:
        /*0004*/ 	.word	0x00000082


	//----- nvinfo : EIATTR_KPARAM_INFO
	.align		4
.L_1245:
        /*0008*/ 	.byte	0x04, 0x17
        /*000a*/ 	.short	(.L_1247 - .L_1246)
.L_1246:
        /*000c*/ 	.word	0x00000000
        /*0010*/ 	.short	0x0006
        /*0012*/ 	.short	0x0030
        /*0014*/ 	.byte	0x00, 0xf0, 0x21, 0x00


	//----- nvinfo : EIATTR_KPARAM_INFO
	.align		4
.L_1247:
        /*0018*/ 	.byte	0x04, 0x17
        /*001a*/ 	.short	(.L_1249 - .L_1248)
.L_1248:
        /*001c*/ 	.word	0x00000000
        /*0020*/ 	.short	0x0005
        /*0022*/ 	.short	0x0028
        /*0024*/ 	.byte	0x00, 0xf0, 0x21, 0x00


	//----- nvinfo : EIATTR_KPARAM_INFO
	.align		4
.L_1249:
        /*0028*/ 	.byte	0x04, 0x17
        /*002a*/ 	.short	(.L_1251 - .L_1250)
.L_1250:
        /*002c*/ 	.word	0x00000000
        /*0030*/ 	.short	0x0004
        /*0032*/ 	.short	0x0020
        /*0034*/ 	.byte	0x00, 0xf0, 0x21, 0x00


	//----- nvinfo : EIATTR_KPARAM_INFO
	.align		4
.L_1251:
        /*0038*/ 	.byte	0x04, 0x17
        /*003a*/ 	.short	(.L_1253 - .L_1252)
.L_1252:
        /*003c*/ 	.word	0x00000000
        /*0040*/ 	.short	0x0003
        /*0042*/ 	.short	0x0018
        /*0044*/ 	.byte	0x00, 0xf0, 0x21, 0x00


	//----- nvinfo : EIATTR_KPARAM_INFO
	.align		4
.L_1253:
        /*0048*/ 	.byte	0x04, 0x17
        /*004a*/ 	.short	(.L_1255 - .L_1254)
.L_1254:
        /*004c*/ 	.word	0x00000000
        /*0050*/ 	.short	0x0002
        /*0052*/ 	.short	0x0010
        /*0054*/ 	.byte	0x00, 0xf5, 0x21, 0x00


	//----- nvinfo : EIATTR_KPARAM_INFO
	.align		4
.L_1255:
        /*0058*/ 	.byte	0x04, 0x17
        /*005a*/ 	.short	(.L_1257 - .L_1256)
.L_1256:
        /*005c*/ 	.word	0x00000000
        /*0060*/ 	.short	0x0001
        /*0062*/ 	.short	0x0008
        /*0064*/ 	.byte	0x00, 0xf5, 0x21, 0x00


	//----- nvinfo : EIATTR_KPARAM_INFO
	.align		4
.L_1257:
        /*0068*/ 	.byte	0x04, 0x17
        /*006a*/ 	.short	(.L_1259 - .L_1258)
.L_1258:
        /*006c*/ 	.word	0x00000000
        /*0070*/ 	.short	0x0000
        /*0072*/ 	.short	0x0000
        /*0074*/ 	.byte	0x00, 0xf5, 0x21, 0x00


	//----- nvinfo : EIATTR_SPARSE_MMA_MASK
	.align		4
.L_1259:
        /*0078*/ 	.byte	0x03, 0x50
        /*007a*/ 	.short	0x0000


	//----- nvinfo : EIATTR_MAXREG_COUNT
	.align		4
        /*007c*/ 	.byte	0x03, 0x1b
        /*007e*/ 	.short	0x00ff


	//----- nvinfo : EIATTR_MERCURY_ISA_VERSION
	.align		4
        /*0080*/ 	.byte	0x03, 0x5f
        /*0082*/ 	.short	0x0101


	//----- nvinfo : EIATTR_VRC_CTA_INIT_COUNT
	.align		4
        /*0084*/ 	.byte	0x02, 0x4a
	.zero		1
	.zero		1


	//----- nvinfo : EIATTR_EXIT_INSTR_OFFSETS
	.align		4
        /*0088*/ 	.byte	0x04, 0x1c
        /*008a*/ 	.short	(.L_1261 - .L_1260)


	//   ....[0]....
.L_1260:
        /*008c*/ 	.word	0x000000f0


	//   ....[1]....
        /*0090*/ 	.word	0x00000400


	//----- nvinfo : EIATTR_CRS_STACK_SIZE
	.align		4
.L_1261:
        /*0094*/ 	.byte	0x04, 0x1e
        /*0096*/ 	.short	(.L_1263 - .L_1262)
.L_1262:
        /*0098*/ 	.word	0x00000000


	//----- nvinfo : EIATTR_CBANK_PARAM_SIZE
	.align		4
.L_1263:
        /*009c*/ 	.byte	0x03, 0x19
        /*009e*/ 	.short	0x0038


	//----- nvinfo : EIATTR_PARAM_CBANK
	.align		4
        /*00a0*/ 	.byte	0x04, 0x0a
        /*00a2*/ 	.short	(.L_1265 - .L_1264)
	.align		4
.L_1264:
        /*00a4*/ 	.word	index@(.nv.constant0._ZN17fastertransformer20update_padding_countILb1EEEvPiPKiS3_mmmm)
        /*00a8*/ 	.short	0x0380
        /*00aa*/ 	.short	0x0038


	//----- nvinfo : EIATTR_SW_WAR
	.align		4
.L_1265:
        /*00ac*/ 	.byte	0x04, 0x36
        /*00ae*/ 	.short	(.L_1267 - .L_1266)
.L_1266:
        /*00b0*/ 	.word	0x00000008
.L_1267:


//--------------------- .nv.info._ZN17fastertransformer17find_context_dupsILi256EEEvPiPKimm --------------------------
	.section	.nv.info._ZN17fastertransformer17find_context_dupsILi256EEEvPiPKimm,"",@"SHT_CUDA_INFO"
	.sectionflags	@""
	.align	4


	//----- nvinfo : EIATTR_CUDA_API_VERSION
	.align		4
        /*0000*/ 	.byte	0x04, 0x37
        /*0002*/ 	.short	(.L_1269 - .L_1268)
.L_1268:
        /*0004*/ 	.word	0x00000082


	//----- nvinfo : EIATTR_KPARAM_INFO
	.align		4
.L_1269:
        /*0008*/ 	.byte	0x04, 0x17
        /*000a*/ 	.short	(.L_1271 - .L_1270)
.L_1270:
        /*000c*/ 	.word	0x00000000
        /*0010*/ 	.short	0x0003
        /*0012*/ 	.short	0x0018
        /*0014*/ 	.byte	0x00, 0xf0, 0x21, 0x00


	//----- nvinfo : EIATTR_KPARAM_INFO
	.align		4
.L_1271:
        /*0018*/ 	.byte	0x04, 0x17
        /*001a*/ 	.short	(.L_1273 - .L_1272)
.L_1272:
        /*001c*/ 	.word	0x00000000
        /*0020*/ 	.short	0x0002
        /*0022*/ 	.short	0x0010
        /*0024*/ 	.byte	0x00, 0xf0, 0x21, 0x00


	//----- nvinfo : EIATTR_KPARAM_INFO
	.align		4
.L_1273:
        /*0028*/ 	.byte	0x04, 0x17
        /*002a*/ 	.short	(.L_1275 - .L_1274)
.L_1274:
        /*002c*/ 	.word	0x00000000
        /*0030*/ 	.short	0x0001
        /*0032*/ 	.short	0x0008
        /*0034*/ 	.byte	0x00, 0xf5, 0x21, 0x00


	//----- nvinfo : EIATTR_KPARAM_INFO
	.align		4
.L_1275:
        /*0038*/ 	.byte	0x04, 0x17
        /*003a*/ 	.short	(.L_1277 - .L_1276)
.L_1276:
        /*003c*/ 	.word	0x00000000
        /*0040*/ 	.short	0x0000
        /*0042*/ 	.short	0x0000
        /*0044*/ 	.byte	0x00, 0xf5, 0x21, 0x00


	//----- nvinfo : EIATTR_SPARSE_MMA_MASK
	.align		4
.L_1277:
        /*0048*/ 	.byte	0x03, 0x50
        /*004a*/ 	.short	0x0000


	//----- nvinfo : EIATTR_MAXREG_COUNT
	.align		4
        /*004c*/ 	.byte	0x03, 0x1b
        /*004e*/ 	.short	0x00ff


	//----- nvinfo : EIATTR_NUM_BARRIERS
	.align		4
        /*0050*/ 	.byte	0x02, 0x4c
        /*0052*/ 	.byte	0x01
	.zero		1


	//----- nvinfo : EIATTR_MERCURY_ISA_VERSION
	.align		4
        /*0054*/ 	.byte	0x03, 0x5f
        /*0056*/ 	.short	0x0101


	//----- nvinfo : EIATTR_INT_WARP_WIDE_INSTR_OFFSETS
	.align		4
        /*0058*/ 	.byte	0x04, 0x31
        /*005a*/ 	.short	(.L_1279 - .L_1278)


	//   ....[0]....
.L_1278:
        /*005c*/ 	.word	0x00000600


	//   ....[1]....
        /*0060*/ 	.word	0x00000610


	//----- nvinfo : EIATTR_COOP_GROUP_MASK_REGIDS
	.align		4
.L_1279:
        /*0064*/ 	.byte	0x04, 0x29
        /*0066*/ 	.short	(.L_1281 - .L_1280)


	//   ....[0]....
.L_1280:
        /*0068*/ 	.word	0xffffffff


	//----- nvinfo : EIATTR_COOP_GROUP_INSTR_OFFSETS
	.align		4
.L_1281:
        /*006c*/ 	.byte	0x04, 0x28
        /*006e*/ 	.short	(.L_1283 - .L_1282)


	//   ....[0]....
.L_1282:
        /*0070*/ 	.word	0x000003f0


	//----- nvinfo : EIATTR_VRC_CTA_INIT_COUNT
	.align		4
.L_1283:
        /*0074*/ 	.byte	0x02, 0x4a
	.zero		1
	.zero		1


	//----- nvinfo : EIATTR_EXIT_INSTR_OFFSETS
	.align		4
        /*0078*/ 	.byte	0x04, 0x1c
        /*007a*/ 	.short	(.L_1285 - .L_1284)


	//   ....[0]....
.L_1284:
        /*007c*/ 	.word	0x000005d0


	//   ....[1]....
        /*0080*/ 	.word	0x00000670


	//----- nvinfo : EIATTR_CRS_STACK_SIZE
	.align		4
.L_1285:
        /*0084*/ 	.byte	0x04, 0x1e
        /*0086*/ 	.short	(.L_1287 - .L_1286)
.L_1286:
        /*0088*/ 	.word	0x00000000


	//----- nvinfo : EIATTR_CBANK_PARAM_SIZE
	.align		4
.L_1287:
        /*008c*/ 	.byte	0x03, 0x19
        /*008e*/ 	.short	0x0020


	//----- nvinfo : EIATTR_PARAM_CBANK
	.align		4
        /*0090*/ 	.byte	0x04, 0x0a
        /*0092*/ 	.short	(.L_1289 - .L_1288)
	.align		4
.L_1288:
        /*0094*/ 	.word	index@(.nv.constant0._ZN17fastertransformer17find_context_dupsILi256EEEvPiPKimm)
        /*0098*/ 	.short	0x0380
        /*009a*/ 	.short	0x0020


	//----- nvinfo : EIATTR_SW_WAR
	.align		4
.L_1289:
        /*009c*/ 	.byte	0x04, 0x36
        /*009e*/ 	.short	(.L_1291 - .L_1290)
.L_1290:
        /*00a0*/ 	.word	0x00000008
.L_1291:


//--------------------- .nv.info._ZN17fastertransformer17find_context_dupsILi128EEEvPiPKimm --------------------------
	.section	.nv.info._ZN17fastertransformer17find_context_dupsILi128EEEvPiPKimm,"",@"SHT_CUDA_INFO"
	.sectionflags	@""
	.align	4


	//----- nvinfo : EIATTR_CUDA_API_VERSION
	.align		4
        /*0000*/ 	.byte	0x04, 0x37
        /*0002*/ 	.short	(.L_1293 - .L_1292)
.L_1292:
        /*0004*/ 	.word	0x00000082


	//----- nvinfo : EIATTR_KPARAM_INFO
	.align		4
.L_1293:
        /*0008*/ 	.byte	0x04, 0x17
        /*000a*/ 	.short	(.L_1295 - .L_1294)
.L_1294:
        /*000c*/ 	.word	0x00000000
        /*0010*/ 	.short	0x0003
        /*0012*/ 	.short	0x0018
        /*0014*/ 	.byte	0x00, 0xf0, 0x21, 0x00


	//----- nvinfo : EIATTR_KPARAM_INFO
	.align		4
.L_1295:
        /*0018*/ 	.byte	0x04, 0x17
        /*001a*/ 	.short	(.L_1297 - .L_1296)
.L_1296:
        /*001c*/ 	.word	0x00000000
        /*0020*/ 	.short	0x0002
        /*0022*/ 	.short	0x0010
        /*0024*/ 	.byte	0x00, 0xf0, 0x21, 0x00


	//----- nvinfo : EIATTR_KPARAM_INFO
	.align		4
.L_1297:
        /*0028*/ 	.byte	0x04, 0x17
        /*002a*/ 	.short	(.L_1299 - .L_1298)
.L_1298:
        /*002c*/ 	.word	0x00000000
        /*0030*/ 	.short	0x0001
        /*0032*/ 	.short	0x0008
        /*0034*/ 	.byte	0x00, 0xf5, 0x21, 0x00


	//----- nvinfo : EIATTR_KPARAM_INFO
	.align		4
.L_1299:
        /*0038*/ 	.byte	0x04, 0x17
        /*003a*/ 	.short	(.L_1301 - .L_1300)
.L_1300:
        /*003c*/ 	.word	0x00000000
        /*0040*/ 	.short	0x0000
        /*0042*/ 	.short	0x0000
        /*0044*/ 	.byte	0x00, 0xf5, 0x21, 0x00


	//----- nvinfo : EIATTR_SPARSE_MMA_MASK
	.align		4
.L_1301:
        /*0048*/ 	.byte	0x03, 0x50
        /*004a*/ 	.short	0x0000


	//----- nvinfo : EIATTR_MAXREG_COUNT
	.align		4
        /*004c*/ 	.byte	0x03, 0x1b
        /*004e*/ 	.short	0x00ff


	//----- nvinfo : EIATTR_NUM_BARRIERS
	.align		4
        /*0050*/ 	.byte	0x02, 0x4c
        /*0052*/ 	.byte	0x01
	.zero		1


	//----- nvinfo : EIATTR_MERCURY_ISA_VERSION
	.align		4
        /*0054*/ 	.byte	0x03, 0x5f
        /*0056*/ 	.short	0x0101


	//----- nvinfo : EIATTR_INT_WARP_WIDE_INSTR_OFFSETS
	.align		4
        /*0058*/ 	.byte	0x04, 0x31
        /*005a*/ 	.short	(.L_1303 - .L_1302)


	//   ....[0]....
.L_1302:
        /*005c*/ 	.word	0x000005d0


	//   ....[1]....
        /*0060*/ 	.word	0x000005e0


	//----- nvinfo : EIATTR_COOP_GROUP_MASK_REGIDS
	.align		4
.L_1303:
        /*0064*/ 	.byte	0x04, 0x29
        /*0066*/ 	.short	(.L_1305 - .L_1304)


	//   ....[0]....
.L_1304:
        /*0068*/ 	.word	0xffffffff


	//----- nvinfo : EIATTR_COOP_GROUP_INSTR_OFFSETS
	.align		4
.L_1305:
        /*006c*/ 	.byte	0x04, 0x28
        /*006e*/ 	.short	(.L_1307 - .L_1306)


	//   ....[0]....
.L_1306:
        /*0070*/ 	.word	0x000003f0


	//----- nvinfo : EIATTR_VRC_CTA_INIT_COUNT
	.align		4
.L_1307:
        /*0074*/ 	.byte	0x02, 0x4a
	.zero		1
	.zero		1


	//----- nvinfo : EIATTR_EXIT_INSTR_OFFSETS
	.align		4
        /*0078*/ 	.byte	0x04, 0x1c
        /*007a*/ 	.short	(.L_1309 - .L_1308)


	//   ....[0]....
.L_1308:
        /*007c*/ 	.word	0x000005a0


	//   ....[1]....
        /*0080*/ 	.word	0x00000640


	//----- nvinfo : EIATTR_CRS_STACK_SIZE
	.align		4
.L_1309:
        /*0084*/ 	.byte	0x04, 0x1e
        /*0086*/ 	.short	(.L_1311 - .L_1310)
.L_1310:
        /*0088*/ 	.word	0x00000000


	//----- nvinfo : EIATTR_CBANK_PARAM_SIZE
	.align		4
.L_1311:
        /*008c*/ 	.byte	0x03, 0x19
        /*008e*/ 	.short	0x0020


	//----- nvinfo : EIATTR_PARAM_CBANK
	.align		4
        /*0090*/ 	.byte	0x04, 0x0a
        /*0092*/ 	.short	(.L_1313 - .L_1312)
	.align		4
.L_1312:
        /*0094*/ 	.word	index@(.nv.constant0._ZN17fastertransformer17find_context_dupsILi128EEEvPiPKimm)
        /*0098*/ 	.short	0x0380
        /*009a*/ 	.short	0x0020


	//----- nvinfo : EIATTR_SW_WAR
	.align		4
.L_1313:
        /*009c*/ 	.byte	0x04, 0x36
        /*009e*/ 	.short	(.L_1315 - .L_1314)
.L_1314:
        /*00a0*/ 	.word	0x00000008
.L_1315:


//--------------------- .nv.info._ZN17fastertransformer20init_shared_contextsEPim --------------------------
	.section	.nv.info._ZN17fastertransformer20init_shared_contextsEPim,"",@"SHT_CUDA_INFO"
	.sectionflags	@""
	.align	4


	//----- nvinfo : EIATTR_CUDA_API_VERSION
	.align		4
        /*0000*/ 	.byte	0x04, 0x37
        /*0002*/ 	.short	(.L_1317 - .L_1316)
.L_1316:
        /*0004*/ 	.word	0x00000082


	//----- nvinfo : EIATTR_KPARAM_INFO
	.align		4
.L_1317:
        /*0008*/ 	.byte	0x04, 0x17
        /*000a*/ 	.short	(.L_1319 - .L_1318)
.L_1318:
        /*000c*/ 	.word	0x00000000
        /*0010*/ 	.short	0x0001
        /*0012*/ 	.short	0x0008
        /*0014*/ 	.byte	0x00, 0xf0, 0x21, 0x00


	//----- nvinfo : EIATTR_KPARAM_INFO
	.align		4
.L_1319:
        /*0018*/ 	.byte	0x04, 0x17
        /*001a*/ 	.short	(.L_1321 - .L_1320)
.L_1320:
        /*001c*/ 	.word	0x00000000
        /*0020*/ 	.short	0x0000
        /*0022*/ 	.short	0x0000
        /*0024*/ 	.byte	0x00, 0xf5, 0x21, 0x00


	//----- nvinfo : EIATTR_SPARSE_MMA_MASK
	.align		4
.L_1321:
        /*0028*/ 	.byte	0x03, 0x50
        /*002a*/ 	.short	0x0000


	//----- nvinfo : EIATTR_MAXREG_COUNT
	.align		4
        /*002c*/ 	.byte	0x03, 0x1b
        /*002e*/ 	.short	0x00ff


	//----- nvinfo : EIATTR_MERCURY_ISA_VERSION
	.align		4
        /*0030*/ 	.byte	0x03, 0x5f
        /*0032*/ 	.short	0x0101


	//----- nvinfo : EIATTR_VRC_CTA_INIT_COUNT
	.align		4
        /*0034*/ 	.byte	0x02, 0x4a
	.zero		1
	.zero		1


	//----- nvinfo : EIATTR_EXIT_INSTR_OFFSETS
	.align		4
        /*0038*/ 	.byte	0x04, 0x1c
        /*003a*/ 	.short	(.L_1323 - .L_1322)


	//   ....[0]....
.L_1322:
        /*003c*/ 	.word	0x00000090


	//   ....[1]....
        /*0040*/ 	.word	0x000000f0


	//----- nvinfo : EIATTR_CBANK_PARAM_SIZE
	.align		4
.L_1323:
        /*0044*/ 	.byte	0x03, 0x19
        /*0046*/ 	.short	0x0010


	//----- nvinfo : EIATTR_PARAM_CBANK
	.align		4
        /*0048*/ 	.byte	0x04, 0x0a
        /*004a*/ 	.short	(.L_1325 - .L_1324)
	.align		4
.L_1324:
        /*004c*/ 	.word	index@(.nv.constant0._ZN17fastertransformer20init_shared_contextsEPim)
        /*0050*/ 	.short	0x0380
        /*0052*/ 	.short	0x0010


	//----- nvinfo : EIATTR_SW_WAR
	.align		4
.L_1325:
        /*0054*/ 	.byte	0x04, 0x36
        /*0056*/ 	.short	(.L_1327 - .L_1326)
.L_1326:
        /*0058*/ 	.word	0x00000008
.L_1327:


//--------------------- .nv.info._ZN17fastertransformer21generate_dups_indicesEPiS0_S0_PKimmm --------------------------
	.section	.nv.info._ZN17fastertransformer21generate_dups_indicesEPiS0_S0_PKimmm,"",@"SHT_CUDA_INFO"
	.sectionflags	@""
	.align	4


	//----- nvinfo : EIATTR_CUDA_API_VERSION
	.align		4
        /*0000*/ 	.byte	0x04, 0x37
        /*0002*/ 	.short	(.L_1329 - .L_1328)
.L_1328:
        /*0004*/ 	.word	0x00000082


	//----- nvinfo : EIATTR_KPARAM_INFO
	.align		4
.L_1329:
        /*0008*/ 	.byte	0x04, 0x17
        /*000a*/ 	.short	(.L_1331 - .L_1330)
.L_1330:
        /*000c*/ 	.word	0x00000000
        /*0010*/ 	.short	0x0006
        /*0012*/ 	.short	0x0030
        /*0014*/ 	.byte	0x00, 0xf0, 0x21, 0x00


	//----- nvinfo : EIATTR_KPARAM_INFO
	.align		4
.L_1331:
        /*0018*/ 	.byte	0x04, 0x17
        /*001a*/ 	.short	(.L_1333 - .L_1332)
.L_1332:
        /*001c*/ 	.word	0x00000000
        /*0020*/ 	.short	0x0005
        /*0022*/ 	.short	0x0028
        /*0024*/ 	.byte	0x00, 0xf0, 0x21, 0x00


	//----- nvinfo : EIATTR_KPARAM_INFO
	.align		4
.L_1333:
        /*0028*/ 	.byte	0x04, 0x17
        /*002a*/ 	.short	(.L_1335 - .L_1334)
.L_1334:
        /*002c*/ 	.word	0x00000000
        /*0030*/ 	.short	0x0004
        /*0032*/ 	.short	0x0020
        /*0034*/ 	.byte	0x00, 0xf0, 0x21, 0x00


	//----- nvinfo : EIATTR_KPARAM_INFO
	.align		4
.L_1335:
        /*0038*/ 	.byte	0x04, 0x17
        /*003a*/ 	.short	(.L_1337 - .L_1336)
.L_1336:
        /*003c*/ 	.word	0x00000000
        /*0040*/ 	.short	0x0003
        /*0042*/ 	.short	0x0018
        /*0044*/ 	.byte	0x00, 0xf5, 0x21, 0x00


	//----- nvinfo : EIATTR_KPARAM_INFO
	.align		4
.L_1337:
        /*0048*/ 	.byte	0x04, 0x17
        /*004a*/ 	.short	(.L_1339 - .L_1338)
.L_1338:
        /*004c*/ 	.word	0x00000000
        /*0050*/ 	.short	0x0002
        /*0052*/ 	.short	0x0010
        /*0054*/ 	.byte	0x00, 0xf5, 0x21, 0x00


	//----- nvinfo : EIATTR_KPARAM_INFO
	.align		4
.L_1339:
        /*0058*/ 	.byte	0x04, 0x17
        /*005a*/ 	.short	(.L_1341 - .L_1340)
.L_1340:
        /*005c*/ 	.word	0x00000000
        /*0060*/ 	.short	0x0001
        /*0062*/ 	.short	0x0008
        /*0064*/ 	.byte	0x00, 0xf5, 0x21, 0x00


	//----- nvinfo : EIATTR_KPARAM_INFO
	.align		4
.L_1341:
        /*0068*/ 	.byte	0x04, 0x17
        /*006a*/ 	.short	(.L_1343 - .L_1342)
.L_1342:
        /*006c*/ 	.word	0x00000000
        /*0070*/ 	.short	0x0000
        /*0072*/ 	.short	0x0000
        /*0074*/ 	.byte	0x00, 0xf5, 0x21, 0x00


	//----- nvinfo : EIATTR_SPARSE_MMA_MASK
	.align		4
.L_1343:
        /*0078*/ 	.byte	0x03, 0x50
        /*007a*/ 	.short	0x0000


	//----- nvinfo : EIATTR_MAXREG_COUNT
	.align		4
        /*007c*/ 	.byte	0x03, 0x1b
        /*007e*/ 	.short	0x00ff


	//----- nvinfo : EIATTR_NUM_BARRIERS
	.align		4
        /*0080*/ 	.byte	0x02, 0x4c
        /*0082*/ 	.byte	0x01
	.zero		1


	//----- nvinfo : EIATTR_MERCURY_ISA_VERSION
	.align		4
        /*0084*/ 	.byte	0x03, 0x5f
        /*0086*/ 	.short	0x0101


	//----- nvinfo : EIATTR_UNUSED_LOAD_BYTE_OFFSET
	.align		4
        /*0088*/ 	.byte	0x04, 0x44
        /*008a*/ 	.short	(.L_1345 - .L_1344)


	//   ....[0]....
.L_1344:
        /*008c*/ 	.word	0x00000690
        /*0090*/ 	.word	0x00000fff


	//----- nvinfo : EIATTR_COOP_GROUP_MASK_REGIDS
	.align		4
.L_1345:
        /*0094*/ 	.byte	0x04, 0x29
        /*0096*/ 	.short	(.L_1347 - .L_1346)


	//   ....[0]....
.L_1346:
        /*0098*/ 	.word	0xffffffff


	//   ....[1]....
        /*009c*/ 	.word	0xffffffff


	//   ....[2]....
        /*00a0*/ 	.word	0xffffffff


	//   ....[3]....
        /*00a4*/ 	.word	0xffffffff


	//   ....[4]....
        /*00a8*/ 	.word	0xffffffff


	//   ....[5]....
        /*00ac*/ 	.word	0x05000017


	//   ....[6]....
        /*00b0*/ 	.word	0x05000017


	//   ....[7]....
        /*00b4*/ 	.word	0x05000017


	//   ....[8]....
        /*00b8*/ 	.word	0x05000017


	//   ....[9]....
        /*00bc*/ 	.word	0x05000017


	//----- nvinfo : EIATTR_COOP_GROUP_INSTR_OFFSETS
	.align		4
.L_1347:
        /*00c0*/ 	.byte	0x04, 0x28
        /*00c2*/ 	.short	(.L_1349 - .L_1348)


	//   ....[0]....
.L_1348:
        /*00c4*/ 	.word	0x000004c0


	//   ....[1]....
        /*00c8*/ 	.word	0x000004e0


	//   ....[2]....
        /*00cc*/ 	.word	0x00000500


	//   ....[3]....
        /*00d0*/ 	.word	0x00000520


	//   ....[4]....
        /*00d4*/ 	.word	0x00000540


	//   ....[5]....
        /*00d8*/ 	.word	0x00001610


	//   ....[6]....
        /*00dc*/ 	.word	0x00001680


	//   ....[7]....
        /*00e0*/ 	.word	0x000016f0


	//   ....[8]....
        /*00e4*/ 	.word	0x00001760


	//   ....[9]....
        /*00e8*/ 	.word	0x000017d0


	//----- nvinfo : EIATTR_VRC_CTA_INIT_COUNT
	.align		4
.L_1349:
        /*00ec*/ 	.byte	0x02, 0x4a
	.zero		1
	.zero		1


	//----- nvinfo : EIATTR_EXIT_INSTR_OFFSETS
	.align		4
        /*00f0*/ 	.byte	0x04, 0x1c
        /*00f2*/ 	.short	(.L_1351 - .L_1350)


	//   ....[0]....
.L_1350:
        /*00f4*/ 	.word	0x00001540


	//   ....[1]....
        /*00f8*/ 	.word	0x000015b0


	//----- nvinfo : EIATTR_CRS_STACK_SIZE
	.align		4
.L_1351:
        /*00fc*/ 	.byte	0x04, 0x1e
        /*00fe*/ 	.short	(.L_1353 - .L_1352)
.L_1352:
        /*0100*/ 	.word	0x00000000


	//----- nvinfo : EIATTR_CBANK_PARAM_SIZE
	.align		4
.L_1353:
        /*0104*/ 	.byte	0x03, 0x19
        /*0106*/ 	.short	0x0038


	//----- nvinfo : EIATTR_PARAM_CBANK
	.align		4
        /*0108*/ 	.byte	0x04, 0x0a
        /*010a*/ 	.short	(.L_1355 - .L_1354)
	.align		4
.L_1354:
        /*010c*/ 	.word	index@(.nv.constant0._ZN17fastertransformer21generate_dups_indicesEPiS0_S0_PKimmm)
        /*0110*/ 	.short	0x0380
        /*0112*/ 	.short	0x0038


	//----- nvinfo : EIATTR_SW_WAR
	.align		4
.L_1355:
        /*0114*/ 	.byte	0x04, 0x36
        /*0116*/ 	.short	(.L_1357 - .L_1356)
.L_1356:
        /*0118*/ 	.word	0x00000008
.L_1357:


//--------------------- .nv.info._ZN17fastertransformer19tileGptPromptInputsILb0EEEvPiS1_S1_PKiS3_S3_i --------------------------
	.section	.nv.info._ZN17fastertransformer19tileGptPromptInputsILb0EEEvPiS1_S1_PKiS3_S3_i,"",@"SHT_CUDA_INFO"
	.sectionflags	@""
	.align	4


	//----- nvinfo : EIATTR_CUDA_API_VERSION
	.align		4
        /*0000*/ 	.byte	0x04, 0x37
        /*0002*/ 	.short	(.L_1359 - .L_1358)
.L_1358:
        /*0004*/ 	.word	0x00000082


	//----- nvinfo : EIATTR_KPARAM_INFO
	.align		4
.L_1359:
        /*0008*/ 	.byte	0x04, 0x17
        /*000a*/ 	.short	(.L_1361 - .L_1360)
.L_1360:
        /*000c*/ 	.word	0x00000000
        /*0010*/ 	.short	0x0006
        /*0012*/ 	.short	0x0030
        /*0014*/ 	.byte	0x00, 0xf0, 0x11, 0x00


	//----- nvinfo : EIATTR_KPARAM_INFO
	.align		4
.L_1361:
        /*0018*/ 	.byte	0x04, 0x17
        /*001a*/ 	.short	(.L_1363 - .L_1362)
.L_1362:
        /*001c*/ 	.word	0x00000000
        /*0020*/ 	.short	0x0005
        /*0022*/ 	.short	0x0028
        /*0024*/ 	.byte	0x00, 0xf5, 0x21, 0x00


	//----- nvinfo : EIATTR_KPARAM_INFO
	.align		4
.L_1363:
        /*0028*/ 	.byte	0x04, 0x17
        /*002a*/ 	.short	(.L_1365 - .L_1364)
.L_1364:
        /*002c*/ 	.word	0x00000000
        /*0030*/ 	.short	0x0004
        /*0032*/ 	.short	0x0020
        /*0034*/ 	.byte	0x00, 0xf5, 0x21, 0x00


	//----- nvinfo : EIATTR_KPARAM_INFO
	.align		4
.L_1365:
        /*0038*/ 	.byte	0x04, 0x17
        /*003a*/ 	.short	(.L_1367 - .L_1366)
.L_1366:
        /*003c*/ 	.word	0x00000000
        /*0040*/ 	.short	0x0003
        /*0042*/ 	.short	0x0018
        /*0044*/ 	.byte	0x00, 0xf5, 0x21, 0x00


	//----- nvinfo : EIATTR_KPARAM_INFO
	.align		4
.L_1367:
        /*0048*/ 	.byte	0x04, 0x17
        /*004a*/ 	.short	(.L_1369 - .L_1368)
.L_1368:
        /*004c*/ 	.word	0x00000000
        /*0050*/ 	.short	0x0002
        /*0052*/ 	.short	0x0010
        /*0054*/ 	.byte	0x00, 0xf5, 0x21, 0x00


	//----- nvinfo : EIATTR_KPARAM_INFO
	.align		4
.L_1369:
        /*0058*/ 	.byte	0x04, 0x17
        /*005a*/ 	.short	(.L_1371 - .L_1370)
.L_1370:
        /*005c*/ 	.word	0x00000000
        /*0060*/ 	.short	0x0001
        /*0062*/ 	.short	0x0008
        /*0064*/ 	.byte	0x00, 0xf5, 0x21, 0x00


	//----- nvinfo : EIATTR_KPARAM_INFO
	.align		4
.L_1371:
        /*0068*/ 	.byte	0x04, 0x17
        /*006a*/ 	.short	(.L_1373 - .L_1372)
.L_1372:
        /*006c*/ 	.word	0x00000000
        /*0070*/ 	.short	0x0000
        /*0072*/ 	.short	0x0000
        /*0074*/ 	.byte	0x00, 0xf5, 0x21, 0x00


	//----- nvinfo : EIATTR_SPARSE_MMA_MASK
	.align		4
.L_1373:
        /*0078*/ 	.byte	0x03, 0x50
        /*007a*/ 	.short	0x0000


	//----- nvinfo : EIATTR_MAXREG_COUNT
	.align		4
        /*007c*/ 	.byte	0x03, 0x1b
        /*007e*/ 	.short	0x00ff


	//----- nvinfo : EIATTR_MERCURY_ISA_VERSION
	.align		4
        /*0080*/ 	.byte	0x03, 0x5f
        /*0082*/ 	.short	0x0101


	//----- nvinfo : EIATTR_VRC_CTA_INIT_COUNT
	.align		4
        /*0084*/ 	.byte	0x02, 0x4a
	.zero		1
	.zero		1


	//----- nvinfo : EIATTR_EXIT_INSTR_OFFSETS
	.align		4
        /*0088*/ 	.byte	0x04, 0x1c
        /*008a*/ 	.short	(.L_1375 - .L_1374)


	//   ....[0]....
.L_1374:
        /*008c*/ 	.word	0x00000130


	//   ....[1]....
        /*0090*/ 	.word	0x00000240


	//----- nvinfo : EIATTR_CRS_STACK_SIZE
	.align		4
.L_1375:
        /*0094*/ 	.byte	0x04, 0x1e
        /*0096*/ 	.short	(.L_1377 - .L_1376)
.L_1376:
        /*0098*/ 	.word	0x00000000


	//----- nvinfo : EIATTR_CBANK_PARAM_SIZE
	.align		4
.L_1377:
        /*009c*/ 	.byte	0x03, 0x19
        /*009e*/ 	.short	0x0034


	//----- nvinfo : EIATTR_PARAM_CBANK
	.align		4
        /*00a0*/ 	.byte	0x04, 0x0a
        /*00a2*/ 	.short	(.L_1379 - .L_1378)
	.align		4
.L_1378:
        /*00a4*/ 	.word	index@(.nv.constant0._ZN17fastertransformer19tileGptPromptInputsILb0EEEvPiS1_S1_PKiS3_S3_i)
        /*00a8*/ 	.short	0x0380
        /*00aa*/ 	.short	0x0034


	//----- nvinfo : EIATTR_SW_WAR
	.align		4
.L_1379:
        /*00ac*/ 	.byte	0x04, 0x36
        /*00ae*/ 	.short	(.L_1381 - .L_1380)
.L_1380:
        /*00b0*/ 	.word	0x00000008
.L_1381:


//--------------------- .nv.info._ZN17fastertransformer19tileGptPromptInputsILb1EEEvPiS1_S1_PKiS3_S3_i --------------------------
	.section	.nv.info._ZN17fastertransformer19tileGptPromptInputsILb1EEEvPiS1_S1_PKiS3_S3_i,"",@"SHT_CUDA_INFO"
	.sectionflags	@""
	.align	4


	//----- nvinfo : EIATTR_CUDA_API_VERSION
	.align		4
        /*0000*/ 	.byte	0x04, 0x37
        /*0002*/ 	.short	(.L_1383 - .L_1382)
.L_1382:
        /*0004*/ 	.word	0x00000082


	//----- nvinfo : EIATTR_KPARAM_INFO
	.align		4
.L_1383:
        /*0008*/ 	.byte	0x04, 0x17
        /*000a*/ 	.short	(.L_1385 - .L_1384)
.L_1384:
        /*000c*/ 	.word	0x00000000
        /*0010*/ 	.short	0x0006
        /*0012*/ 	.short	0x0030
        /*0014*/ 	.byte	0x00, 0xf0, 0x11, 0x00


	//----- nvinfo : EIATTR_KPARAM_INFO
	.align		4
.L_1385:
        /*0018*/ 	.byte	0x04, 0x17
        /*001a*/ 	.short	(.L_1387 - .L_1386)
.L_1386:
        /*001c*/ 	.word	0x00000000
        /*0020*/ 	.short	0x0005
        /*0022*/ 	.short	0x0028
        /*0024*/ 	.byte	0x00, 0xf5, 0x21, 0x00


	//----- nvinfo : EIATTR_KPARAM_INFO
	.align		4
.L_1387:
        /*0028*/ 	.byte	0x04, 0x17
        /*002a*/ 	.short	(.L_1389 - .L_1388)
.L_1388:
        /*002c*/ 	.word	0x00000000
        /*0030*/ 	.short	0x0004
        /*0032*/ 	.short	0x0020
        /*0034*/ 	.byte	0x00, 0xf5, 0x21, 0x00


	//----- nvinfo : EIATTR_KPARAM_INFO
	.align		4
.L_1389:
        /*0038*/ 	.byte	0x04, 0x17
        /*003a*/ 	.short	(.L_1391 - .L_1390)
.L_1390:
        /*003c*/ 	.word	0x00000000
        /*0040*/ 	.short	0x0003
        /*0042*/ 	.short	0x0018
        /*0044*/ 	.byte	0x00, 0xf5, 0x21, 0x00


	//----- nvinfo : EIATTR_KPARAM_INFO
	.align		4
.L_1391:
        /*0048*/ 	.byte	0x04, 0x17
        /*004a*/ 	.short	(.L_1393 - .L_1392)
.L_1392:
        /*004c*/ 	.word	0x00000000
        /*0050*/ 	.short	0x0002
        /*0052*/ 	.short	0x0010
        /*0054*/ 	.byte	0x00, 0xf5, 0x21, 0x00


	//----- nvinfo : EIATTR_KPARAM_INFO
	.align		4
.L_1393:
        /*0058*/ 	.byte	0x04, 0x17
        /*005a*/ 	.short	(.L_1395 - .L_1394)
.L_1394:
        /*005c*/ 	.word	0x00000000
        /*0060*/ 	.short	0x0001
        /*0062*/ 	.short	0x0008
        /*0064*/ 	.byte	0x00, 0xf5, 0x21, 0x00


	//----- nvinfo : EIATTR_KPARAM_INFO
	.align		4
.L_1395:
        /*0068*/ 	.byte	0x04, 0x17
        /*006a*/ 	.short	(.L_1397 - .L_1396)
.L_1396:
        /*006c*/ 	.word	0x00000000
        /*0070*/ 	.short	0x0000
        /*0072*/ 	.short	0x0000
        /*0074*/ 	.byte	0x00, 0xf5, 0x21, 0x00


	//----- nvinfo : EIATTR_SPARSE_MMA_MASK
	.align		4
.L_1397:
        /*0078*/ 	.byte	0x03, 0x50
        /*007a*/ 	.short	0x0000


	//----- nvinfo : EIATTR_MAXREG_COUNT
	.align		4
        /*007c*/ 	.byte	0x03, 0x1b
        /*007e*/ 	.short	0x00ff


	//----- nvinfo : EIATTR_MERCURY_ISA_VERSION
	.align		4
        /*0080*/ 	.byte	0x03, 0x5f
        /*0082*/ 	.short	0x0101


	//----- nvinfo : EIATTR_VRC_CTA_INIT_COUNT
	.align		4
        /*0084*/ 	.byte	0x02, 0x4a
	.zero		1
	.zero		1


	//----- nvinfo : EIATTR_EXIT_INSTR_OFFSETS
	.align		4
        /*0088*/ 	.byte	0x04, 0x1c
        /*008a*/ 	.short	(.L_1399 - .L_1398)


	//   ....[0]....
.L_1398:
        /*008c*/ 	.word	0x00000190


	//   ....[1]....
        /*0090*/ 	.word	0x000002a0


	//----- nvinfo : EIATTR_CRS_STACK_SIZE
	.align		4
.L_1399:
        /*0094*/ 	.byte	0x04, 0x1e
        /*0096*/ 	.short	(.L_1401 - .L_1400)
.L_1400:
        /*0098*/ 	.word	0x00000000


	//----- nvinfo : EIATTR_CBANK_PARAM_SIZE
	.align		4
.L_1401:
        /*009c*/ 	.byte	0x03, 0x19
        /*009e*/ 	.short	0x0034


	//----- nvinfo : EIATTR_PARAM_CBANK
	.align		4
        /*00a0*/ 	.byte	0x04, 0x0a
        /*00a2*/ 	.short	(.L_1403 - .L_1402)
	.align		4
.L_1402:
        /*00a4*/ 	.word	index@(.nv.constant0._ZN17fastertransformer19tileGptPromptInputsILb1EEEvPiS1_S1_PKiS3_S3_i)
        /*00a8*/ 	.short	0x0380
        /*00aa*/ 	.short	0x0034


	//----- nvinfo : EIATTR_SW_WAR
	.align		4
.L_1403:
        /*00ac*/ 	.byte	0x04, 0x36
        /*00ae*/ 	.short	(.L_1405 - .L_1404)
.L_1404:
        /*00b0*/ 	.word	0x00000008
.L_1405:


//--------------------- .nv.info._ZN3cub18CUB_300001_SM_10006detail11EmptyKernelIvEEvv --------------------------
	.section	.nv.info._ZN3cub18CUB_300001_SM_10006detail11EmptyKernelIvEEvv,"",@"SHT_CUDA_INFO"
	.sectionflags	@""
	.align	4


	//----- nvinfo : EIATTR_CUDA_API_VERSION
	.align		4
        /*0000*/ 	.byte	0x04, 0x37
        /*0002*/ 	.short	(.L_1407 - .L_1406)
.L_1406:
        /*0004*/ 	.word	0x00000082


	//----- nvinfo : EIATTR_SPARSE_MMA_MASK
	.align		4
.L_1407:
        /*0008*/ 	.byte	0x03, 0x50
        /*000a*/ 	.short	0x0000


	//----- nvinfo : EIATTR_MAXREG_COUNT
	.align		4
        /*000c*/ 	.byte	0x03, 0x1b
        /*000e*/ 	.short	0x00ff


	//----- nvinfo : EIATTR_MERCURY_ISA_VERSION
	.align		4
        /*0010*/ 	.byte	0x03, 0x5f
        /*0012*/ 	.short	0x0101


	//----- nvinfo : EIATTR_VRC_CTA_INIT_COUNT
	.align		4
        /*0014*/ 	.byte	0x02, 0x4a
	.zero		1
	.zero		1


	//----- nvinfo : EIATTR_EXIT_INSTR_OFFSETS
	.align		4
        /*0018*/ 	.byte	0x04, 0x1c
        /*001a*/ 	.short	(.L_1409 - .L_1408)


	//   ....[0]....
.L_1408:
        /*001c*/ 	.word	0x00000010


	//----- nvinfo : EIATTR_SW_WAR
	.align		4
.L_1409:
        /*0020*/ 	.byte	0x04, 0x36
        /*0022*/ 	.short	(.L_1411 - .L_1410)
.L_1410:
        /*0024*/ 	.word	0x00000008
.L_1411:


//--------------------- .nv.callgraph             --------------------------
	.section	.nv.callgraph,"",@"SHT_CUDA_CALLGRAPH"
	.align	4
	.sectionentsize	8
	.align		4
        /*0000*/ 	.word	0x00000000
	.align		4
        /*0004*/ 	.word	0xffffffff
	.align		4
        /*0008*/ 	.word	0x00000000
	.align		4
        /*000c*/ 	.word	0xfffffffe
	.align		4
        /*0010*/ 	.word	0x00000000
	.align		4
        /*0014*/ 	.word	0xfffffffd
	.align		4
        /*0018*/ 	.word	0x00000000
	.align		4
        /*001c*/ 	.word	0xfffffffc


//--------------------- .nv.constant4             --------------------------
	.section	.nv.constant4,"a",@progbits
	.align	8
	.align		8
.nv.constant4:
        /*0000*/ 	.dword	_ZN45_INTERNAL_a6ca4d3c_14_gpt_kernels_cu_cabe7fe14cuda3std3__45__cpo5beginE
	.align		8
        /*0008*/ 	.dword	_ZN45_INTERNAL_a6ca4d3c_14_gpt_kernels_cu_cabe7fe14cuda3std3__45__cpo3endE
	.align		8
        /*0010*/ 	.dword	_ZN45_INTERNAL_a6ca4d3c_14_gpt_kernels_cu_cabe7fe14cuda3std3__45__cpo6cbeginE
	.align		8
        /*0018*/ 	.dword	_ZN45_INTERNAL_a6ca4d3c_14_gpt_kernels_cu_cabe7fe14cuda3std3__45__cpo4cendE
	.align		8
        /*0020*/ 	.dword	_ZN45_INTERNAL_a6ca4d3c_14_gpt_kernels_cu_cabe7fe14cuda3std3__45__cpo6rbeginE
	.align		8
        /*0028*/ 	.dword	_ZN45_INTERNAL_a6ca4d3c_14_gpt_kernels_cu_cabe7fe14cuda3std3__45__cpo4rendE
	.align		8
        /*0030*/ 	.dword	_ZN45_INTERNAL_a6ca4d3c_14_gpt_kernels_cu_cabe7fe14cuda3std3__45__cpo7crbeginE
	.align		8
        /*0038*/ 	.dword	_ZN45_INTERNAL_a6ca4d3c_14_gpt_kernels_cu_cabe7fe14cuda3std3__45__cpo5crendE
	.align		8
        /*0040*/ 	.dword	_ZN45_INTERNAL_a6ca4d3c_14_gpt_kernels_cu_cabe7fe14cuda3std3__447_GLOBAL__N__a6ca4d3c_14_gpt_kernels_cu_cabe7fe16ignoreE
	.align		8
        /*0048*/ 	.dword	_ZN45_INTERNAL_a6ca4d3c_14_gpt_kernels_cu_cabe7fe14cuda3std3__419piecewise_constructE
	.align		8
        /*0050*/ 	.dword	_ZN45_INTERNAL_a6ca4d3c_14_gpt_kernels_cu_cabe7fe14cuda3std3__48in_placeE
	.align		8
        /*0058*/ 	.dword	_ZN45_INTERNAL_a6ca4d3c_14_gpt_kernels_cu_cabe7fe14cuda3std3__420unreachable_sentinelE
	.align		8
        /*0060*/ 	.dword	_ZN45_INTERNAL_a6ca4d3c_14_gpt_kernels_cu_cabe7fe14cuda3std3__47nulloptE
	.align		8
        /*0068*/ 	.dword	_ZN45_INTERNAL_a6ca4d3c_14_gpt_kernels_cu_cabe7fe14cuda3std3__48unexpectE
	.align		8
        /*0070*/ 	.dword	_ZN45_INTERNAL_a6ca4d3c_14_gpt_kernels_cu_cabe7fe14cuda3std6ranges3__45__cpo4swapE
	.align		8
        /*0078*/ 	.dword	_ZN45_INTERNAL_a6ca4d3c_14_gpt_kernels_cu_cabe7fe14cuda3std6ranges3__45__cpo9iter_moveE
	.align		8
        /*0080*/ 	.dword	_ZN45_INTERNAL_a6ca4d3c_14_gpt_kernels_cu_cabe7fe14cuda3std6ranges3__45__cpo5beginE
	.align		8
        /*0088*/ 	.dword	_ZN45_INTERNAL_a6ca4d3c_14_gpt_kernels_cu_cabe7fe14cuda3std6ranges3__45__cpo3endE
	.align		8
        /*0090*/ 	.dword	_ZN45_INTERNAL_a6ca4d3c_14_gpt_kernels_cu_cabe7fe14cuda3std6ranges3__45__cpo6cbeginE
	.align		8
        /*0098*/ 	.dword	_ZN45_INTERNAL_a6ca4d3c_14_gpt_kernels_cu_cabe7fe14cuda3std6ranges3__45__cpo4cendE
	.align		8
        /*00a0*/ 	.dword	_ZN45_INTERNAL_a6ca4d3c_14_gpt_kernels_cu_cabe7fe14cuda3std6ranges3__45__cpo7advanceE
	.align		8
        /*00a8*/ 	.dword	_ZN45_INTERNAL_a6ca4d3c_14_gpt_kernels_cu_cabe7fe14cuda3std6ranges3__45__cpo9iter_swapE
	.align		8
        /*00b0*/ 	.dword	_ZN45_INTERNAL_a6ca4d3c_14_gpt_kernels_cu_cabe7fe14cuda3std6ranges3__45__cpo4nextE
	.align		8
        /*00b8*/ 	.dword	_ZN45_INTERNAL_a6ca4d3c_14_gpt_kernels_cu_cabe7fe14cuda3std6ranges3__45__cpo4prevE
	.align		8
        /*00c0*/ 	.dword	_ZN45_INTERNAL_a6ca4d3c_14_gpt_kernels_cu_cabe7fe14cuda3std6ranges3__45__cpo4dataE
	.align		8
        /*00c8*/ 	.dword	_ZN45_INTERNAL_a6ca4d3c_14_gpt_kernels_cu_cabe7fe14cuda3std6ranges3__45__cpo5cdataE
	.align		8
        /*00d0*/ 	.dword	_ZN45_INTERNAL_a6ca4d3c_14_gpt_kernels_cu_cabe7fe14cuda3std6ranges3__45__cpo4sizeE
	.align		8
        /*00d8*/ 	.dword	_ZN45_INTERNAL_a6ca4d3c_14_gpt_kernels_cu_cabe7fe14cuda3std6ranges3__45__cpo5ssizeE
	.align		8
        /*00e0*/ 	.dword	_ZN45_INTERNAL_a6ca4d3c_14_gpt_kernels_cu_cabe7fe14cuda3std6ranges3__45__cpo8distanceE
	.align		8
        /*00e8*/ 	.dword	_ZN45_INTERNAL_a6ca4d3c_14_gpt_kernels_cu_cabe7fe16thrust24THRUST_300001_SM_1000_NS6system6detail10sequential3seqE
	.align		8
        /*00f0*/ 	.dword	_ZN45_INTERNAL_a6ca4d3c_14_gpt_kernels_cu_cabe7fe16thrust24THRUST_300001_SM_1000_NS12placeholders2_1E
	.align		8
        /*00f8*/ 	.dword	_ZN45_INTERNAL_a6ca4d3c_14_gpt_kernels_cu_cabe7fe16thrust24THRUST_300001_SM_1000_NS12placeholders2_2E
	.align		8
        /*0100*/ 	.dword	_ZN45_INTERNAL_a6ca4d3c_14_gpt_kernels_cu_cabe7fe16thrust24THRUST_300001_SM_1000_NS12placeholders2_3E
	.align		8
        /*0108*/ 	.dword	_ZN45_INTERNAL_a6ca4d3c_14_gpt_kernels_cu_cabe7fe16thrust24THRUST_300001_SM_1000_NS12placeholders2_4E
	.align		8
        /*0110*/ 	.dword	_ZN45_INTERNAL_a6ca4d3c_14_gpt_kernels_cu_cabe7fe16thrust24THRUST_300001_SM_1000_NS12placeholders2_5E
	.align		8
        /*0118*/ 	.dword	_ZN45_INTERNAL_a6ca4d3c_14_gpt_kernels_cu_cabe7fe16thrust24THRUST_300001_SM_1000_NS12placeholders2_6E
	.align		8
        /*0120*/ 	.dword	_ZN45_INTERNAL_a6ca4d3c_14_gpt_kernels_cu_cabe7fe16thrust24THRUST_300001_SM_1000_NS12placeholders2_7E
	.align		8
        /*0128*/ 	.dword	_ZN45_INTERNAL_a6ca4d3c_14_gpt_kernels_cu_cabe7fe16thrust24THRUST_300001_SM_1000_NS12placeholders2_8E
	.align		8
        /*0130*/ 	.dword	_ZN45_INTERNAL_a6ca4d3c_14_gpt_kernels_cu_cabe7fe16thrust24THRUST_300001_SM_1000_NS12placeholders2_9E
	.align		8
        /*0138*/ 	.dword	_ZN45_INTERNAL_a6ca4d3c_14_gpt_kernels_cu_cabe7fe16thrust24THRUST_300001_SM_1000_NS12placeholders3_10E


//--------------------- .text._ZN17fastertransformer20sum_length_dimensionIfEEvPfPKT_mmm --------------------------
	.section	.text._ZN17fastertransformer20sum_length_dimensionIfEEvPfPKT_mmm,"ax",@progbits
	.align	128
        .global         _ZN17fastertransformer20sum_length_dimensionIfEEvPfPKT_mmm
        .type           _ZN17fastertransformer20sum_length_dimensionIfEEvPfPKT_mmm,@function
        .size           _ZN17fastertransformer20sum_length_dimensionIfEEvPfPKT_mmm,(.L_x_589 - _ZN17fastertransformer20sum_length_dimensionIfEEvPfPKT_mmm)
        .other          _ZN17fastertransformer20sum_length_dimensionIfEEvPfPKT_mmm,@"STO_CUDA_ENTRY STV_DEFAULT"
_ZN17fastertransformer20sum_length_dimensionIfEEvPfPKT_mmm:
.text._ZN17fastertransformer20sum_length_dimensionIfEEvPfPKT_mmm:
[----:B------:R-:W-:Y:S01]  /*0000*/  LDC R1, c[0x0][0x37c] ;  /* 0x0000df00ff017b82 */ /* 0x000fe20000000800 */
[----:B------:R-:W0:Y:S07]  /*0010*/  S2R R6, SR_TID.X ;  /* 0x0000000000067919 */ /* 0x000e2e0000002100 */
[----:B------:R-:W0:Y:S02]  /*0020*/  LDC.64 R8, c[0x0][0x3a0] ;  /* 0x0000e800ff087b82 */ /* 0x000e240000000a00 */
[----:B0-----:R-:W-:-:S04]  /*0030*/  ISETP.GE.U32.AND P0, PT, R6, R8, PT ;  /* 0x000000080600720c */ /* 0x001fc80003f06070 */
[----:B------:R-:W-:-:S13]  /*0040*/  ISETP.GE.U32.AND.EX P0, PT, RZ, R9, PT, P0 ;  /* 0x00000009ff00720c */ /* 0x000fda0003f06100 */
[----:B------:R-:W-:Y:S05]  /*0050*/  @P0 EXIT ;  /* 0x000000000000094d */ /* 0x000fea0003800000 */
[----:B------:R-:W0:Y:S01]  /*0060*/  LDC.64 R2, c[0x0][0x398] ;  /* 0x0000e600ff027b82 */ /* 0x000e220000000a00 */
[----:B------:R-:W1:Y:S01]  /*0070*/  LDCU UR5, c[0x0][0x360] ;  /* 0x00006c00ff0577ac */ /* 0x000e620008000800 */
[----:B------:R-:W-:Y:S01]  /*0080*/  MOV R20, R6 ;  /* 0x0000000600147202 */ /* 0x000fe20000000f00 */
[----:B------:R-:W-:Y:S01]  /*0090*/  IMAD.MOV.U32 R7, RZ, RZ, RZ ;  /* 0x000000ffff077224 */ /* 0x000fe200078e00ff */
[----:B------:R-:W2:Y:S04]  /*00a0*/  LDCU.64 UR6, c[0x0][0x358] ;  /* 0x00006b00ff0677ac */ /* 0x000ea80008000a00 */
[----:B------:R-:W3:Y:S01]  /*00b0*/  S2UR UR4, SR_CTAID.X ;  /* 0x00000000000479c3 */ /* 0x000ee20000002500 */
[----:B------:R-:W4:Y:S01]  /*00c0*/  LDCU.64 UR8, c[0x0][0x380] ;  /* 0x00007000ff0877ac */ /* 0x000f220008000a00 */
[----:B0-----:R-:W-:-:S04]  /*00d0*/  ISETP.NE.U32.AND P0, PT, R2, RZ, PT ;  /* 0x000000ff0200720c */ /* 0x001fc80003f05070 */
[----:B------:R-:W-:-:S13]  /*00e0*/  ISETP.NE.AND.EX P0, PT, R3, RZ, PT, P0 ;  /* 0x000000ff0300720c */ /* 0x000fda0003f05300 */
[----:B-1234-:R-:W-:Y:S05]  /*00f0*/  @P0 BRA `(.L_x_0) ;  /* 0x0000000000300947 */ /* 0x01efea0003800000 */
.L_x_1:
[----:B------:R-:W-:Y:S01]  /*0100*/  IMAD.WIDE.U32 R2, R8, UR4, R6 ;  /* 0x0000000408027c25 */ /* 0x000fe2000f8e0006 */
[----:B------:R-:W-:-:S03]  /*0110*/  IADD3 R6, PT, PT, R20, UR5, RZ ;  /* 0x0000000514067c10 */ /* 0x000fc6000fffe0ff */
[----:B------:R-:W-:Y:S01]  /*0120*/  IMAD R3, R9, UR4, R3 ;  /* 0x0000000409037c24 */ /* 0x000fe2000f8e0203 */
[C---:B------:R-:W-:Y:S01]  /*0130*/  LEA R4, P0, R2.reuse, UR8, 0x2 ;  /* 0x0000000802047c11 */ /* 0x040fe2000f8010ff */
[--C-:B------:R-:W-:Y:S01]  /*0140*/  IMAD.MOV.U32 R20, RZ, RZ, R6.reuse ;  /* 0x000000ffff147224 */ /* 0x100fe200078e0006 */
[----:B------:R-:W-:Y:S02]  /*0150*/  SHF.R.S32.HI R7, RZ, 0x1f, R6 ;  /* 0x0000001fff077819 */ /* 0x000fe40000011406 */
[----:B------:R-:W-:Y:S02]  /*0160*/  LEA.HI.X R5, R2, UR9, R3, 0x2, P0 ;  /* 0x0000000902057c11 */ /* 0x000fe400080f1403 */
[----:B------:R-:W-:-:S03]  /*0170*/  ISETP.GE.U32.AND P0, PT, R6, R8, PT ;  /* 0x000000080600720c */ /* 0x000fc60003f06070 */
[----:B------:R0:W-:Y:S01]  /*0180*/  STG.E desc[UR6][R4.64], RZ ;  /* 0x000000ff04007986 */ /* 0x0001e2000c101906 */
[----:B------:R-:W-:-:S13]  /*0190*/  ISETP.GE.U32.AND.EX P0, PT, R7, R9, PT, P0 ;  /* 0x000000090700720c */ /* 0x000fda0003f06100 */
[----:B0-----:R-:W-:Y:S05]  /*01a0*/  @!P0 BRA `(.L_x_1) ;  /* 0xfffffffc00d48947 */ /* 0x001fea000383ffff */
[----:B------:R-:W-:Y:S05]  /*01b0*/  EXIT ;  /* 0x000000000000794d */ /* 0x000fea0003800000 */
.L_x_0:
[-C--:B------:R-:W-:Y:S01]  /*01c0*/  IMAD R0, R9, R2.reuse, RZ ;  /* 0x0000000209007224 */ /* 0x080fe200078e02ff */
[----:B------:R-:W-:Y:S01]  /*01d0*/  LOP3.LUT R5, R2, 0xf, RZ, 0xc0, !PT ;  /* 0x0000000f02057812 */ /* 0x000fe200078ec0ff */
[----:B------:R-:W-:Y:S01]  /*01e0*/  IMAD.WIDE.U32 R10, R8, R2, RZ ;  /* 0x00000002080a7225 */ /* 0x000fe200078e00ff */
[----:B------:R-:W-:-:S03]  /*01f0*/  LOP3.LUT R4, R2, 0x7, RZ, 0xc0, !PT ;  /* 0x0000000702047812 */ /* 0x000fc600078ec0ff */
[----:B------:R-:W-:-:S05]  /*0200*/  IMAD R3, R8, R3, R0 ;  /* 0x0000000308037224 */ /* 0x000fca00078e0200 */
[----:B------:R-:W-:Y:S01]  /*0210*/  IADD3 R0, PT, PT, R11, R3, RZ ;  /* 0x000000030b007210 */ /* 0x000fe20007ffe0ff */
[----:B------:R-:W-:Y:S01]  /*0220*/  IMAD.WIDE.U32 R10, R10, UR4, RZ ;  /* 0x000000040a0a7c25 */ /* 0x000fe2000f8e00ff */
[C---:B------:R-:W-:Y:S02]  /*0230*/  LOP3.LUT R3, R2.reuse, 0xfffffff0, RZ, 0xc0, !PT ;  /* 0xfffffff002037812 */ /* 0x040fe400078ec0ff */
[----:B------:R-:W-:Y:S01]  /*0240*/  LOP3.LUT R2, R2, 0x3, RZ, 0xc0, !PT ;  /* 0x0000000302027812 */ /* 0x000fe200078ec0ff */
[----:B------:R-:W-:Y:S01]  /*0250*/  IMAD R13, R0, UR4, RZ ;  /* 0x00000004000d7c24 */ /* 0x000fe2000f8e02ff */
[C-C-:B------:R-:W-:Y:S02]  /*0260*/  SHF.L.U64.HI R0, R8.reuse, 0x6, R9.reuse ;  /* 0x0000000608007819 */ /* 0x140fe40000010209 */
[----:B------:R-:W-:Y:S01]  /*0270*/  SHF.L.U64.HI R9, R8, 0x2, R9 ;  /* 0x0000000208097819 */ /* 0x000fe20000010209 */
[----:B------:R-:W-:-:S07]  /*0280*/  IMAD.IADD R22, R11, 0x1, R13 ;  /* 0x000000010b167824 */ /* 0x000fce00078e020d */
.L_x_7:
[----:B------:R-:W0:Y:S01]  /*0290*/  LDC.64 R12, c[0x0][0x398] ;  /* 0x0000e600ff0c7b82 */ /* 0x000e220000000a00 */
[----:B------:R-:W-:Y:S01]  /*02a0*/  HFMA2 R21, -RZ, RZ, 0, 0 ;  /* 0x00000000ff157431 */ /* 0x000fe200000001ff */
[----:B------:R-:W-:Y:S02]  /*02b0*/  CS2R R24, SRZ ;  /* 0x0000000000187805 */ /* 0x000fe4000001ff00 */
[----:B0-----:R-:W-:-:S04]  /*02c0*/  ISETP.GE.U32.AND P0, PT, R12, 0x10, PT ;  /* 0x000000100c00780c */ /* 0x001fc80003f06070 */
[----:B------:R-:W-:-:S13]  /*02d0*/  ISETP.GE.U32.AND.EX P0, PT, R13, RZ, PT, P0 ;  /* 0x000000ff0d00720c */ /* 0x000fda0003f06100 */
[----:B------:R-:W-:Y:S05]  /*02e0*/  @!P0 BRA `(.L_x_2) ;  /* 0x00000004004c8947 */ /* 0x000fea0003800000 */
[----:B------:R-:W0:Y:S01]  /*02f0*/  LDC R24, c[0x0][0x39c] ;  /* 0x0000e700ff187b82 */ /* 0x000e220000000800 */
[----:B------:R-:W1:Y:S01]  /*0300*/  LDCU.64 UR8, c[0x0][0x388] ;  /* 0x00007100ff0877ac */ /* 0x000e620008000a00 */
[----:B------:R-:W-:Y:S01]  /*0310*/  IADD3 R27, P0, PT, R6, R10, RZ ;  /* 0x0000000a061b7210 */ /* 0x000fe20007f1e0ff */
[----:B------:R-:W-:Y:S01]  /*0320*/  IMAD.MOV.U32 R25, RZ, RZ, R3 ;  /* 0x000000ffff197224 */ /* 0x000fe200078e0003 */
[----:B------:R-:W-:-:S03]  /*0330*/  MOV R21, RZ ;  /* 0x000000ff00157202 */ /* 0x000fc60000000f00 */
[----:B------:R-:W-:Y:S01]  /*0340*/  IMAD.X R14, R7, 0x1, R22, P0 ;  /* 0x00000001070e7824 */ /* 0x000fe200000e0616 */
[----:B-1----:R-:W-:-:S04]  /*0350*/  LEA R23, P0, R27, UR8, 0x2 ;  /* 0x000000081b177c11 */ /* 0x002fc8000f8010ff */
[----:B------:R-:W-:Y:S02]  /*0360*/  LEA.HI.X R27, R27, UR9, R14, 0x2, P0 ;  /* 0x000000091b1b7c11 */ /* 0x000fe400080f140e */
[----:B0-----:R-:W-:-:S07]  /*0370*/  MOV R26, R24 ;  /* 0x00000018001a7202 */ /* 0x001fce0000000f00 */
.L_x_3:
[----:B------:R-:W-:Y:S01]  /*0380*/  IMAD.MOV.U32 R18, RZ, RZ, R23 ;  /* 0x000000ffff127224 */ /* 0x000fe200078e0017 */
[----:B------:R-:W-:Y:S01]  /*0390*/  MOV R19, R27 ;  /* 0x0000001b00137202 */ /* 0x000fe20000000f00 */
[----:B------:R-:W-:-:S04]  /*03a0*/  IMAD.SHL.U32 R29, R8, 0x4, RZ ;  /* 0x00000004081d7824 */ /* 0x000fc800078e00ff */
[----:B------:R-:W2:Y:S01]  /*03b0*/  LDG.E R16, desc[UR6][R18.64] ;  /* 0x0000000612107981 */ /* 0x000ea2000c1e1900 */
[----:B------:R-:W-:-:S04]  /*03c0*/  IADD3 R14, P0, PT, R23, R29, RZ ;  /* 0x0000001d170e7210 */ /* 0x000fc80007f1e0ff */
[----:B------:R-:W-:-:S05]  /*03d0*/  IADD3.X R15, PT, PT, R27, R9, RZ, P0, !PT ;  /* 0x000000091b0f7210 */ /* 0x000fca00007fe4ff */
[----:B------:R-:W3:Y:S01]  /*03e0*/  LDG.E R28, desc[UR6][R14.64] ;  /* 0x000000060e1c7981 */ /* 0x000ee2000c1e1900 */
[----:B--2---:R-:W-:Y:S01]  /*03f0*/  FADD.FTZ R21, R16, R21 ;  /* 0x0000001510157221 */ /* 0x004fe20000010000 */
[----:B------:R-:W-:-:S05]  /*0400*/  IADD3 R16, P0, PT, R14, R29, RZ ;  /* 0x0000001d0e107210 */ /* 0x000fca0007f1e0ff */
[----:B------:R-:W-:Y:S02]  /*0410*/  IMAD.X R17, R15, 0x1, R9, P0 ;  /* 0x000000010f117824 */ /* 0x000fe400000e0609 */
[----:B---3--:R-:W-:-:S03]  /*0420*/  FADD.FTZ R21, R21, R28 ;  /* 0x0000001c15157221 */ /* 0x008fc60000010000 */
[----:B------:R0:W2:Y:S01]  /*0430*/  LDG.E R28, desc[UR6][R16.64] ;  /* 0x00000006101c7981 */ /* 0x0000a2000c1e1900 */
[----:B------:R-:W-:-:S04]  /*0440*/  IADD3 R14, P0, PT, R16, R29, RZ ;  /* 0x0000001d100e7210 */ /* 0x000fc80007f1e0ff */
[----:B------:R-:W-:Y:S02]  /*0450*/  IADD3.X R15, PT, PT, R17, R9, RZ, P0, !PT ;  /* 0x00000009110f7210 */ /* 0x000fe400007fe4ff */
[----:B0-----:R-:W-:-:S03]  /*0460*/  IADD3 R16, P0, PT, R14, R29, RZ ;  /* 0x0000001d0e107210 */ /* 0x001fc60007f1e0ff */
[----:B------:R-:W3:Y:S02]  /*0470*/  LDG.E R18, desc[UR6][R14.64] ;  /* 0x000000060e127981 */ /* 0x000ee4000c1e1900 */
[----:B------:R-:W-:Y:S02]  /*0480*/  IMAD.X R17, R15, 0x1, R9, P0 ;  /* 0x000000010f117824 */ /* 0x000fe400000e0609 */
[----:B--2---:R-:W-:-:S03]  /*0490*/  FADD.FTZ R21, R21, R28 ;  /* 0x0000001c15157221 */ /* 0x004fc60000010000 */
[----:B------:R-:W2:Y:S01]  /*04a0*/  LDG.E R28, desc[UR6][R16.64] ;  /* 0x00000006101c7981 */ /* 0x000ea2000c1e1900 */
[----:B---3--:R-:W-:Y:S01]  /*04b0*/  FADD.FTZ R21, R21, R18 ;  /* 0x0000001215157221 */ /* 0x008fe20000010000 */
[----:B------:R-:W-:-:S04]  /*04c0*/  IADD3 R18, P0, PT, R16, R29, RZ ;  /* 0x0000001d10127210 */ /* 0x000fc80007f1e0ff */
[----:B------:R-:W-:Y:S01]  /*04d0*/  IADD3.X R19, PT, PT, R17, R9, RZ, P0, !PT ;  /* 0x0000000911137210 */ /* 0x000fe200007fe4ff */
[----:B--2---:R-:W-:-:S04]  /*04e0*/  FADD.FTZ R21, R21, R28 ;  /* 0x0000001c15157221 */ /* 0x004fc80000010000 */
[----:B------:R-:W2:Y:S01]  /*04f0*/  LDG.E R28, desc[UR6][R18.64] ;  /* 0x00000006121c7981 */ /* 0x000ea2000c1e1900 */
[----:B------:R-:W-:-:S05]  /*0500*/  IADD3 R16, P0, PT, R18, R29, RZ ;  /* 0x0000001d12107210 */ /* 0x000fca0007f1e0ff */
[----:B------:R-:W-:Y:S01]  /*0510*/  IMAD.X R17, R19, 0x1, R9, P0 ;  /* 0x0000000113117824 */ /* 0x000fe200000e0609 */
[----:B------:R-:W-:Y:S01]  /*0520*/  IADD3 R14, P0, PT, R16, R29, RZ ;  /* 0x0000001d100e7210 */ /* 0x000fe20007f1e0ff */
[----:B--2---:R-:W-:-:S03]  /*0530*/  FADD.FTZ R21, R21, R28 ;  /* 0x0000001c15157221 */ /* 0x004fc60000010000 */
[----:B------:R-:W2:Y:S01]  /*0540*/  LDG.E R28, desc[UR6][R16.64] ;  /* 0x00000006101c7981 */ /* 0x000ea2000c1e1900 */
[----:B------:R-:W-:Y:S01]  /*0550*/  IADD3.X R15, PT, PT, R17, R9, RZ, P0, !PT ;  /* 0x00000009110f7210 */ /* 0x000fe200007fe4ff */
[----:B--2---:R-:W-:-:S04]  /*0560*/  FADD.FTZ R21, R21, R28 ;  /* 0x0000001c15157221 */ /* 0x004fc80000010000 */
[----:B------:R0:W2:Y:S02]  /*0570*/  LDG.E R28, desc[UR6][R14.64] ;  /* 0x000000060e1c7981 */ /* 0x0000a4000c1e1900 */
[----:B0-----:R-:W-:-:S05]  /*0580*/  IADD3 R14, P0, PT, R14, R29, RZ ;  /* 0x0000001d0e0e7210 */ /* 0x001fca0007f1e0ff */
[----:B------:R-:W-:Y:S02]  /*0590*/  IMAD.X R15, R15, 0x1, R9, P0 ;  /* 0x000000010f0f7824 */ /* 0x000fe400000e0609 */
[----:B--2---:R-:W-:-:S03]  /*05a0*/  FADD.FTZ R21, R21, R28 ;  /* 0x0000001c15157221 */ /* 0x004fc60000010000 */
[----:B------:R-:W2:Y:S01]  /*05b0*/  LDG.E R28, desc[UR6][R14.64] ;  /* 0x000000060e1c7981 */ /* 0x000ea2000c1e1900 */
[----:B------:R-:W-:-:S04]  /*05c0*/  IADD3 R18, P0, PT, R14, R29, RZ ;  /* 0x0000001d0e127210 */ /* 0x000fc80007f1e0ff */
[----:B------:R-:W-:Y:S02]  /*05d0*/  IADD3.X R19, PT, PT, R15, R9, RZ, P0, !PT ;  /* 0x000000090f137210 */ /* 0x000fe400007fe4ff */
[-C--:B------:R-:W-:Y:S01]  /*05e0*/  IADD3 R16, P0, PT, R18, R29.reuse, RZ ;  /* 0x0000001d12107210 */ /* 0x080fe20007f1e0ff */
[----:B--2---:R-:W-:Y:S02]  /*05f0*/  FADD.FTZ R21, R21, R28 ;  /* 0x0000001c15157221 */ /* 0x004fe40000010000 */
[----:B------:R-:W2:Y:S02]  /*0600*/  LDG.E R28, desc[UR6][R18.64] ;  /* 0x00000006121c7981 */ /* 0x000ea4000c1e1900 */
        /* <DEDUP_REMOVED lines=10> */
[----:B------:R0:W2:Y:S01]  /*06b0*/  LDG.E R28, desc[UR6][R14.64] ;  /* 0x000000060e1c7981 */ /* 0x0000a2000c1e1900 */
[----:B------:R-:W-:-:S04]  /*06c0*/  IADD3 R18, P0, PT, R14, R29, RZ ;  /* 0x0000001d0e127210 */ /* 0x000fc80007f1e0ff */
[----:B------:R-:W-:Y:S02]  /*06d0*/  IADD3.X R19, PT, PT, R15, R9, RZ, P0, !PT ;  /* 0x000000090f137210 */ /* 0x000fe400007fe4ff */
[----:B------:R-:W-:-:S05]  /*06e0*/  IADD3 R16, P0, PT, R18, R29, RZ ;  /* 0x0000001d12107210 */ /* 0x000fca0007f1e0ff */
[----:B------:R-:W-:Y:S01]  /*06f0*/  IMAD.X R17, R19, 0x1, R9, P0 ;  /* 0x0000000113117824 */ /* 0x000fe200000e0609 */
[----:B0-----:R-:W-:-:S04]  /*0700*/  IADD3 R14, P0, PT, R16, R29, RZ ;  /* 0x0000001d100e7210 */ /* 0x001fc80007f1e0ff */
[----:B------:R-:W-:Y:S01]  /*0710*/  IADD3.X R15, PT, PT, R17, R9, RZ, P0, !PT ;  /* 0x00000009110f7210 */ /* 0x000fe200007fe4ff */
[----:B------:R-:W3:Y:S04]  /*0720*/  LDG.E R16, desc[UR6][R16.64] ;  /* 0x0000000610107981 */ /* 0x000ee8000c1e1900 */
[----:B------:R-:W4:Y:S01]  /*0730*/  LDG.E R14, desc[UR6][R14.64] ;  /* 0x000000060e0e7981 */ /* 0x000f22000c1e1900 */
[----:B--2---:R-:W-:-:S03]  /*0740*/  FADD.FTZ R21, R21, R28 ;  /* 0x0000001c15157221 */ /* 0x004fc60000010000 */
[----:B------:R-:W2:Y:S01]  /*0750*/  LDG.E R28, desc[UR6][R18.64] ;  /* 0x00000006121c7981 */ /* 0x000ea2000c1e1900 */
[----:B------:R-:W-:-:S04]  /*0760*/  IADD3 R25, P0, PT, R25, -0x10, RZ ;  /* 0xfffffff019197810 */ /* 0x000fc80007f1e0ff */
[----:B------:R-:W-:Y:S02]  /*0770*/  IADD3.X R26, PT, PT, R26, -0x1, RZ, P0, !PT ;  /* 0xffffffff1a1a7810 */ /* 0x000fe400007fe4ff */
[----:B------:R-:W-:-:S04]  /*0780*/  ISETP.NE.U32.AND P0, PT, R25, RZ, PT ;  /* 0x000000ff1900720c */ /* 0x000fc80003f05070 */
[----:B------:R-:W-:Y:S02]  /*0790*/  ISETP.NE.AND.EX P0, PT, R26, RZ, PT, P0 ;  /* 0x000000ff1a00720c */ /* 0x000fe40003f05300 */
[----:B------:R-:W-:-:S05]  /*07a0*/  LEA R23, P1, R8, R23, 0x6 ;  /* 0x0000001708177211 */ /* 0x000fca00078230ff */
[----:B------:R-:W-:Y:S02]  /*07b0*/  IMAD.X R27, R27, 0x1, R0, P1 ;  /* 0x000000011b1b7824 */ /* 0x000fe400008e0600 */
[----:B--2---:R-:W-:-:S04]  /*07c0*/  FADD.FTZ R21, R21, R28 ;  /* 0x0000001c15157221 */ /* 0x004fc80000010000 */
[----:B---3--:R-:W-:-:S04]  /*07d0*/  FADD.FTZ R21, R21, R16 ;  /* 0x0000001015157221 */ /* 0x008fc80000010000 */
[----:B----4-:R-:W-:Y:S01]  /*07e0*/  FADD.FTZ R21, R21, R14 ;  /* 0x0000000e15157221 */ /* 0x010fe20000010000 */
[----:B------:R-:W-:Y:S06]  /*07f0*/  @P0 BRA `(.L_x_3) ;  /* 0xfffffff800e00947 */ /* 0x000fec000383ffff */
[----:B------:R-:W-:Y:S01]  /*0800*/  MOV R25, R24 ;  /* 0x0000001800197202 */ /* 0x000fe20000000f00 */
[----:B------:R-:W-:-:S07]  /*0810*/  IMAD.MOV.U32 R24, RZ, RZ, R3 ;  /* 0x000000ffff187224 */ /* 0x000fce00078e0003 */
.L_x_2:
[----:B------:R-:W-:-:S04]  /*0820*/  ISETP.NE.U32.AND P0, PT, R5, RZ, PT ;  /* 0x000000ff0500720c */ /* 0x000fc80003f05070 */
[----:B------:R-:W-:-:S13]  /*0830*/  ISETP.NE.AND.EX P0, PT, RZ, RZ, PT, P0 ;  /* 0x000000ffff00720c */ /* 0x000fda0003f05300 */
[----:B------:R-:W-:Y:S05]  /*0840*/  @!P0 BRA `(.L_x_4) ;  /* 0x0000000c00488947 */ /* 0x000fea0003800000 */
[----:B------:R-:W-:-:S04]  /*0850*/  IADD3 R14, P0, PT, R5, -0x1, RZ ;  /* 0xffffffff050e7810 */ /* 0x000fc80007f1e0ff */
[----:B------:R-:W-:Y:S02]  /*0860*/  ISETP.GE.U32.AND P1, PT, R14, 0x7, PT ;  /* 0x000000070e00780c */ /* 0x000fe40003f26070 */
[----:B------:R-:W-:Y:S02]  /*0870*/  IADD3.X R14, PT, PT, RZ, -0x1, RZ, P0, !PT ;  /* 0xffffffffff0e7810 */ /* 0x000fe400007fe4ff */
[----:B------:R-:W-:Y:S02]  /*0880*/  ISETP.NE.U32.AND P0, PT, R4, RZ, PT ;  /* 0x000000ff0400720c */ /* 0x000fe40003f05070 */
[----:B------:R-:W-:Y:S02]  /*0890*/  ISETP.GE.U32.AND.EX P1, PT, R14, RZ, PT, P1 ;  /* 0x000000ff0e00720c */ /* 0x000fe40003f26110 */
[----:B------:R-:W-:-:S11]  /*08a0*/  ISETP.NE.AND.EX P0, PT, RZ, RZ, PT, P0 ;  /* 0x000000ffff00720c */ /* 0x000fd60003f05300 */
[----:B------:R-:W-:Y:S05]  /*08b0*/  @!P1 BRA `(.L_x_5) ;  /* 0x0000000400909947 */ /* 0x000fea0003800000 */
[----:B------:R-:W0:Y:S01]  /*08c0*/  LDCU.64 UR8, c[0x0][0x3a0] ;  /* 0x00007400ff0877ac */ /* 0x000e220008000a00 */
[----:B------:R-:W-:Y:S02]  /*08d0*/  IMAD R17, R13, UR4, RZ ;  /* 0x000000040d117c24 */ /* 0x000fe4000f8e02ff */
[----:B------:R-:W-:Y:S01]  /*08e0*/  IMAD.WIDE.U32 R14, R12, UR4, R24 ;  /* 0x000000040c0e7c25 */ /* 0x000fe2000f8e0018 */
[----:B------:R-:W1:Y:S03]  /*08f0*/  LDCU.64 UR10, c[0x0][0x388] ;  /* 0x00007100ff0a77ac */ /* 0x000e660008000a00 */
[----:B------:R-:W-:Y:S02]  /*0900*/  IMAD.IADD R15, R15, 0x1, R17 ;  /* 0x000000010f0f7824 */ /* 0x000fe400078e0211 */
[----:B------:R-:W-:Y:S02]  /*0910*/  HFMA2 R19, -RZ, RZ, 0, 0 ;  /* 0x00000000ff137431 */ /* 0x000fe400000001ff */
[----:B------:R-:W-:-:S02]  /*0920*/  VIADD R18, R24, 0x1 ;  /* 0x0000000118127836 */ /* 0x000fc40000000000 */
[----:B0-----:R-:W-:Y:S02]  /*0930*/  IMAD R15, R15, UR8, RZ ;  /* 0x000000080f0f7c24 */ /* 0x001fe4000f8e02ff */
[----:B------:R-:W-:-:S04]  /*0940*/  IMAD.WIDE.U32 R16, R14, UR8, R6 ;  /* 0x000000080e107c25 */ /* 0x000fc8000f8e0006 */
[----:B------:R-:W-:Y:S01]  /*0950*/  IMAD R15, R14, UR9, R15 ;  /* 0x000000090e0f7c24 */ /* 0x000fe2000f8e020f */
[----:B-1----:R-:W-:Y:S01]  /*0960*/  LEA R14, P1, R16, UR10, 0x2 ;  /* 0x0000000a100e7c11 */ /* 0x002fe2000f8210ff */
[----:B------:R-:W-:Y:S02]  /*0970*/  IMAD R23, R13, UR4, RZ ;  /* 0x000000040d177c24 */ /* 0x000fe4000f8e02ff */
[----:B------:R-:W-:Y:S01]  /*0980*/  IMAD.WIDE.U32 R18, R12, UR4, R18 ;  /* 0x000000040c127c25 */ /* 0x000fe2000f8e0012 */
[----:B------:R-:W-:-:S04]  /*0990*/  IADD3 R15, PT, PT, R17, R15, RZ ;  /* 0x0000000f110f7210 */ /* 0x000fc80007ffe0ff */
[----:B------:R-:W-:Y:S01]  /*09a0*/  LEA.HI.X R15, R16, UR11, R15, 0x2, P1 ;  /* 0x0000000b100f7c11 */ /* 0x000fe200088f140f */
[----:B------:R-:W-:-:S04]  /*09b0*/  IMAD.IADD R16, R23, 0x1, R19 ;  /* 0x0000000117107824 */ /* 0x000fc800078e0213 */
[----:B------:R-:W-:Y:S01]  /*09c0*/  IMAD R17, R16, UR8, RZ ;  /* 0x0000000810117c24 */ /* 0x000fe2000f8e02ff */
[----:B------:R0:W2:Y:S03]  /*09d0*/  LDG.E R14, desc[UR6][R14.64] ;  /* 0x000000060e0e7981 */ /* 0x0000a6000c1e1900 */
[C---:B------:R-:W-:Y:S02]  /*09e0*/  IMAD R17, R18.reuse, UR9, R17 ;  /* 0x0000000912117c24 */ /* 0x040fe4000f8e0211 */
[----:B------:R-:W-:-:S05]  /*09f0*/  IMAD.WIDE.U32 R18, R18, UR8, R6 ;  /* 0x0000000812127c25 */ /* 0x000fca000f8e0006 */
[----:B------:R-:W-:Y:S02]  /*0a00*/  IADD3 R17, PT, PT, R19, R17, RZ ;  /* 0x0000001113117210 */ /* 0x000fe40007ffe0ff */
[C---:B------:R-:W-:Y:S02]  /*0a10*/  LEA R16, P1, R18.reuse, UR10, 0x2 ;  /* 0x0000000a12107c11 */ /* 0x040fe4000f8210ff */
[----:B------:R-:W-:Y:S02]  /*0a20*/  MOV R19, RZ ;  /* 0x000000ff00137202 */ /* 0x000fe40000000f00 */
[----:B------:R-:W-:Y:S01]  /*0a30*/  LEA.HI.X R17, R18, UR11, R17, 0x2, P1 ;  /* 0x0000000b12117c11 */ /* 0x000fe200088f1411 */
[----:B------:R-:W-:-:S04]  /*0a40*/  VIADD R18, R24, 0x2 ;  /* 0x0000000218127836 */ /* 0x000fc80000000000 */
[----:B------:R-:W-:Y:S01]  /*0a50*/  IMAD.WIDE.U32 R18, R12, UR4, R18 ;  /* 0x000000040c127c25 */ /* 0x000fe2000f8e0012 */
[----:B------:R-:W3:Y:S03]  /*0a60*/  LDG.E R17, desc[UR6][R16.64] ;  /* 0x0000000610117981 */ /* 0x000ee6000c1e1900 */
[----:B0-----:R-:W-:-:S04]  /*0a70*/  IMAD.IADD R15, R23, 0x1, R19 ;  /* 0x00000001170f7824 */ /* 0x001fc800078e0213 */
[----:B------:R-:W-:-:S04]  /*0a80*/  IMAD R15, R15, UR8, RZ ;  /* 0x000000080f0f7c24 */ /* 0x000fc8000f8e02ff */
[C---:B------:R-:W-:Y:S02]  /*0a90*/  IMAD R15, R18.reuse, UR9, R15 ;  /* 0x00000009120f7c24 */ /* 0x040fe4000f8e020f */
[----:B------:R-:W-:-:S05]  /*0aa0*/  IMAD.WIDE.U32 R18, R18, UR8, R6 ;  /* 0x0000000812127c25 */ /* 0x000fca000f8e0006 */
[----:B------:R-:W-:Y:S02]  /*0ab0*/  IADD3 R15, PT, PT, R19, R15, RZ ;  /* 0x0000000f130f7210 */ /* 0x000fe40007ffe0ff */
[----:B------:R-:W-:-:S04]  /*0ac0*/  LEA R26, P1, R18, UR10, 0x2 ;  /* 0x0000000a121a7c11 */ /* 0x000fc8000f8210ff */
[----:B------:R-:W-:-:S05]  /*0ad0*/  LEA.HI.X R27, R18, UR11, R15, 0x2, P1 ;  /* 0x0000000b121b7c11 */ /* 0x000fca00088f140f */
[----:B------:R-:W4:Y:S01]  /*0ae0*/  LDG.E R26, desc[UR6][R26.64] ;  /* 0x000000061a1a7981 */ /* 0x000f22000c1e1900 */
[----:B------:R-:W-:Y:S02]  /*0af0*/  HFMA2 R19, -RZ, RZ, 0, 0 ;  /* 0x00000000ff137431 */ /* 0x000fe400000001ff */
[----:B------:R-:W-:-:S04]  /*0b00*/  VIADD R18, R24, 0x3 ;  /* 0x0000000318127836 */ /* 0x000fc80000000000 */
[----:B------:R-:W-:-:S04]  /*0b10*/  IMAD.WIDE.U32 R18, R12, UR4, R18 ;  /* 0x000000040c127c25 */ /* 0x000fc8000f8e0012 */
[----:B------:R-:W-:-:S04]  /*0b20*/  IMAD.IADD R15, R23, 0x1, R19 ;  /* 0x00000001170f7824 */ /* 0x000fc800078e0213 */
[----:B------:R-:W-:-:S04]  /*0b30*/  IMAD R15, R15, UR8, RZ ;  /* 0x000000080f0f7c24 */ /* 0x000fc8000f8e02ff */
[C---:B------:R-:W-:Y:S02]  /*0b40*/  IMAD R15, R18.reuse, UR9, R15 ;  /* 0x00000009120f7c24 */ /* 0x040fe4000f8e020f */
[----:B------:R-:W-:-:S05]  /*0b50*/  IMAD.WIDE.U32 R18, R18, UR8, R6 ;  /* 0x0000000812127c25 */ /* 0x000fca000f8e0006 */
[----:B------:R-:W-:Y:S02]  /*0b60*/  IADD3 R15, PT, PT, R19, R15, RZ ;  /* 0x0000000f130f7210 */ /* 0x000fe40007ffe0ff */
[----:B------:R-:W-:Y:S01]  /*0b70*/  MOV R19, RZ ;  /* 0x000000ff00137202 */ /* 0x000fe20000000f00 */
[----:B--2---:R-:W-:-:S04]  /*0b80*/  FADD.FTZ R14, R21, R14 ;  /* 0x0000000e150e7221 */ /* 0x004fc80000010000 */
[----:B---3--:R-:W-:Y:S01]  /*0b90*/  FADD.FTZ R17, R14, R17 ;  /* 0x000000110e117221 */ /* 0x008fe20000010000 */
[----:B------:R-:W-:-:S04]  /*0ba0*/  LEA R14, P1, R18, UR10, 0x2 ;  /* 0x0000000a120e7c11 */ /* 0x000fc8000f8210ff */
[----:B------:R-:W-:Y:S01]  /*0bb0*/  LEA.HI.X R15, R18, UR11, R15, 0x2, P1 ;  /* 0x0000000b120f7c11 */ /* 0x000fe200088f140f */
[----:B------:R-:W-:-:S05]  /*0bc0*/  VIADD R18, R24, 0x4 ;  /* 0x0000000418127836 */ /* 0x000fca0000000000 */
[----:B------:R0:W2:Y:S01]  /*0bd0*/  LDG.E R15, desc[UR6][R14.64] ;  /* 0x000000060e0f7981 */ /* 0x0000a2000c1e1900 */
[----:B------:R-:W-:-:S04]  /*0be0*/  IMAD.WIDE.U32 R18, R12, UR4, R18 ;  /* 0x000000040c127c25 */ /* 0x000fc8000f8e0012 */
[----:B------:R-:W-:-:S04]  /*0bf0*/  IMAD.IADD R16, R23, 0x1, R19 ;  /* 0x0000000117107824 */ /* 0x000fc800078e0213 */
[----:B------:R-:W-:Y:S02]  /*0c00*/  IMAD R19, R16, UR8, RZ ;  /* 0x0000000810137c24 */ /* 0x000fe4000f8e02ff */
[----:B----4-:R-:W-:Y:S02]  /*0c10*/  FADD.FTZ R26, R17, R26 ;  /* 0x0000001a111a7221 */ /* 0x010fe40000010000 */
[C---:B------:R-:W-:Y:S02]  /*0c20*/  IMAD R17, R18.reuse, UR9, R19 ;  /* 0x0000000912117c24 */ /* 0x040fe4000f8e0213 */
[----:B------:R-:W-:-:S05]  /*0c30*/  IMAD.WIDE.U32 R18, R18, UR8, R6 ;  /* 0x0000000812127c25 */ /* 0x000fca000f8e0006 */
[----:B------:R-:W-:Y:S02]  /*0c40*/  IADD3 R17, PT, PT, R19, R17, RZ ;  /* 0x0000001113117210 */ /* 0x000fe40007ffe0ff */
[----:B------:R-:W-:-:S04]  /*0c50*/  LEA R16, P1, R18, UR10, 0x2 ;  /* 0x0000000a12107c11 */ /* 0x000fc8000f8210ff */
[----:B------:R-:W-:-:S05]  /*0c60*/  LEA.HI.X R17, R18, UR11, R17, 0x2, P1 ;  /* 0x0000000b12117c11 */ /* 0x000fca00088f1411 */
[----:B------:R1:W3:Y:S01]  /*0c70*/  LDG.E R21, desc[UR6][R16.64] ;  /* 0x0000000610157981 */ /* 0x0002e2000c1e1900 */
[----:B------:R-:W-:Y:S02]  /*0c80*/  HFMA2 R19, -RZ, RZ, 0, 0 ;  /* 0x00000000ff137431 */ /* 0x000fe400000001ff */
[----:B------:R-:W-:-:S04]  /*0c90*/  VIADD R18, R24, 0x5 ;  /* 0x0000000518127836 */ /* 0x000fc80000000000 */
[----:B------:R-:W-:-:S04]  /*0ca0*/  IMAD.WIDE.U32 R18, R12, UR4, R18 ;  /* 0x000000040c127c25 */ /* 0x000fc8000f8e0012 */
[----:B0-----:R-:W-:-:S04]  /*0cb0*/  IMAD.IADD R14, R23, 0x1, R19 ;  /* 0x00000001170e7824 */ /* 0x001fc800078e0213 */
[----:B------:R-:W-:Y:S02]  /*0cc0*/  IMAD R19, R14, UR8, RZ ;  /* 0x000000080e137c24 */ /* 0x000fe4000f8e02ff */
[----:B------:R-:W-:Y:S02]  /*0cd0*/  VIADD R14, R24, 0x6 ;  /* 0x00000006180e7836 */ /* 0x000fe40000000000 */
[----:B--2---:R-:W-:Y:S01]  /*0ce0*/  FADD.FTZ R26, R26, R15 ;  /* 0x0000000f1a1a7221 */ /* 0x004fe20000010000 */
[C---:B------:R-:W-:Y:S02]  /*0cf0*/  IMAD R15, R18.reuse, UR9, R19 ;  /* 0x00000009120f7c24 */ /* 0x040fe4000f8e0213 */
[----:B------:R-:W-:-:S05]  /*0d00*/  IMAD.WIDE.U32 R18, R18, UR8, R6 ;  /* 0x0000000812127c25 */ /* 0x000fca000f8e0006 */
[----:B------:R-:W-:Y:S02]  /*0d10*/  IADD3 R15, PT, PT, R19, R15, RZ ;  /* 0x0000000f130f7210 */ /* 0x000fe40007ffe0ff */
[----:B-1----:R-:W-:-:S04]  /*0d20*/  LEA R16, P1, R18, UR10, 0x2 ;  /* 0x0000000a12107c11 */ /* 0x002fc8000f8210ff */
[----:B------:R-:W-:Y:S02]  /*0d30*/  LEA.HI.X R17, R18, UR11, R15, 0x2, P1 ;  /* 0x0000000b12117c11 */ /* 0x000fe400088f140f */
[----:B------:R-:W-:-:S03]  /*0d40*/  MOV R15, RZ ;  /* 0x000000ff000f7202 */ /* 0x000fc60000000f00 */
[----:B------:R-:W2:Y:S01]  /*0d50*/  LDG.E R16, desc[UR6][R16.64] ;  /* 0x0000000610107981 */ /* 0x000ea2000c1e1900 */
[----:B------:R-:W-:-:S05]  /*0d60*/  IMAD.WIDE.U32 R14, R12, UR4, R14 ;  /* 0x000000040c0e7c25 */ /* 0x000fca000f8e000e */
[----:B------:R-:W-:-:S05]  /*0d70*/  IADD3 R15, PT, PT, R23, R15, RZ ;  /* 0x0000000f170f7210 */ /* 0x000fca0007ffe0ff */
[----:B------:R-:W-:-:S04]  /*0d80*/  IMAD R15, R15, UR8, RZ ;  /* 0x000000080f0f7c24 */ /* 0x000fc8000f8e02ff */
[----:B------:R-:W-:Y:S02]  /*0d90*/  IMAD R15, R14, UR9, R15 ;  /* 0x000000090e0f7c24 */ /* 0x000fe4000f8e020f */
[----:B---3--:R-:W-:Y:S01]  /*0da0*/  FADD.FTZ R21, R26, R21 ;  /* 0x000000151a157221 */ /* 0x008fe20000010000 */
[----:B------:R-:W-:-:S04]  /*0db0*/  IMAD.WIDE.U32 R26, R14, UR8, R6 ;  /* 0x000000080e1a7c25 */ /* 0x000fc8000f8e0006 */
[----:B------:R-:W-:Y:S01]  /*0dc0*/  IMAD.IADD R15, R27, 0x1, R15 ;  /* 0x000000011b0f7824 */ /* 0x000fe200078e020f */
[----:B------:R-:W-:-:S04]  /*0dd0*/  LEA R18, P1, R26, UR10, 0x2 ;  /* 0x0000000a1a127c11 */ /* 0x000fc8000f8210ff */
[----:B------:R-:W-:Y:S01]  /*0de0*/  LEA.HI.X R19, R26, UR11, R15, 0x2, P1 ;  /* 0x0000000b1a137c11 */ /* 0x000fe200088f140f */
[----:B------:R-:W-:Y:S01]  /*0df0*/  HFMA2 R15, -RZ, RZ, 0, 0 ;  /* 0x00000000ff0f7431 */ /* 0x000fe200000001ff */
[----:B------:R-:W-:-:S04]  /*0e00*/  IADD3 R14, PT, PT, R24, 0x7, RZ ;  /* 0x00000007180e7810 */ /* 0x000fc80007ffe0ff */
[----:B------:R-:W3:Y:S01]  /*0e10*/  LDG.E R19, desc[UR6][R18.64] ;  /* 0x0000000612137981 */ /* 0x000ee2000c1e1900 */
[----:B------:R-:W-:-:S04]  /*0e20*/  IMAD.WIDE.U32 R14, R12, UR4, R14 ;  /* 0x000000040c0e7c25 */ /* 0x000fc8000f8e000e */
[----:B------:R-:W-:-:S04]  /*0e30*/  IMAD.IADD R23, R23, 0x1, R15 ;  /* 0x0000000117177824 */ /* 0x000fc800078e020f */
[----:B------:R-:W-:Y:S02]  /*0e40*/  IMAD R23, R23, UR8, RZ ;  /* 0x0000000817177c24 */ /* 0x000fe4000f8e02ff */
[----:B------:R-:W-:-:S04]  /*0e50*/  IMAD.WIDE.U32 R26, R14, UR8, R6 ;  /* 0x000000080e1a7c25 */ /* 0x000fc8000f8e0006 */
[----:B------:R-:W-:Y:S01]  /*0e60*/  IMAD R15, R14, UR9, R23 ;  /* 0x000000090e0f7c24 */ /* 0x000fe2000f8e0217 */
[----:B------:R-:W-:-:S04]  /*0e70*/  LEA R14, P1, R26, UR10, 0x2 ;  /* 0x0000000a1a0e7c11 */ /* 0x000fc8000f8210ff */
[----:B------:R-:W-:-:S04]  /*0e80*/  IADD3 R15, PT, PT, R27, R15, RZ ;  /* 0x0000000f1b0f7210 */ /* 0x000fc80007ffe0ff */
[----:B------:R-:W-:-:S06]  /*0e90*/  LEA.HI.X R15, R26, UR11, R15, 0x2, P1 ;  /* 0x0000000b1a0f7c11 */ /* 0x000fcc00088f140f */
[----:B------:R-:W4:Y:S01]  /*0ea0*/  LDG.E R15, desc[UR6][R14.64] ;  /* 0x000000060e0f7981 */ /* 0x000f22000c1e1900 */
[----:B------:R-:W-:Y:S01]  /*0eb0*/  IADD3 R24, PT, PT, R24, 0x8, RZ ;  /* 0x0000000818187810 */ /* 0x000fe20007ffe0ff */
[----:B------:R-:W-:Y:S02]  /*0ec0*/  IMAD.MOV.U32 R25, RZ, RZ, RZ ;  /* 0x000000ffff197224 */ /* 0x000fe400078e00ff */
[----:B--2---:R-:W-:-:S04]  /*0ed0*/  FADD.FTZ R16, R21, R16 ;  /* 0x0000001015107221 */ /* 0x004fc80000010000 */
[----:B---3--:R-:W-:-:S04]  /*0ee0*/  FADD.FTZ R16, R16, R19 ;  /* 0x0000001310107221 */ /* 0x008fc80000010000 */
[----:B----4-:R-:W-:-:S07]  /*0ef0*/  FADD.FTZ R21, R16, R15 ;  /* 0x0000000f10157221 */ /* 0x010fce0000010000 */
.L_x_5:
        /* <DEDUP_REMOVED lines=11> */
[----:B------:R-:W1:Y:S04]  /*0fb0*/  LDCU.64 UR10, c[0x0][0x388] ;  /* 0x00007100ff0a77ac */ /* 0x000e680008000a00 */
[----:B------:R-:W-:-:S05]  /*0fc0*/  IADD3 R15, PT, PT, R17, R15, RZ ;  /* 0x0000000f110f7210 */ /* 0x000fca0007ffe0ff */
[----:B0-----:R-:W-:Y:S02]  /*0fd0*/  IMAD R17, R15, UR8, RZ ;  /* 0x000000080f117c24 */ /* 0x001fe4000f8e02ff */
[----:B------:R-:W-:-:S04]  /*0fe0*/  IMAD.WIDE.U32 R14, R16, UR8, R6 ;  /* 0x00000008100e7c25 */ /* 0x000fc8000f8e0006 */
[----:B------:R-:W-:Y:S01]  /*0ff0*/  IMAD R17, R16, UR9, R17 ;  /* 0x0000000910117c24 */ /* 0x000fe2000f8e0211 */
[----:B-1----:R-:W-:-:S03]  /*1000*/  LEA R26, P1, R14, UR10, 0x2 ;  /* 0x0000000a0e1a7c11 */ /* 0x002fc6000f8210ff */
[----:B------:R-:W-:-:S05]  /*1010*/  IMAD.IADD R17, R15, 0x1, R17 ;  /* 0x000000010f117824 */ /* 0x000fca00078e0211 */
[----:B------:R-:W-:-:S05]  /*1020*/  LEA.HI.X R27, R14, UR11, R17, 0x2, P1 ;  /* 0x0000000b0e1b7c11 */ /* 0x000fca00088f1411 */
[----:B------:R-:W2:Y:S01]  /*1030*/  LDG.E R26, desc[UR6][R26.64] ;  /* 0x000000061a1a7981 */ /* 0x000ea2000c1e1900 */
[C---:B------:R-:W-:Y:S01]  /*1040*/  IADD3 R14, PT, PT, R24.reuse, 0x1, RZ ;  /* 0x00000001180e7810 */ /* 0x040fe20007ffe0ff */
[----:B------:R-:W-:Y:S01]  /*1050*/  IMAD R23, R13, UR4, RZ ;  /* 0x000000040d177c24 */ /* 0x000fe2000f8e02ff */
[----:B------:R-:W-:Y:S02]  /*1060*/  MOV R15, RZ ;  /* 0x000000ff000f7202 */ /* 0x000fe40000000f00 */
[----:B------:R-:W-:Y:S01]  /*1070*/  IADD3 R16, PT, PT, R24, 0x2, RZ ;  /* 0x0000000218107810 */ /* 0x000fe20007ffe0ff */
[----:B------:R-:W-:-:S04]  /*1080*/  IMAD.WIDE.U32 R14, R12, UR4, R14 ;  /* 0x000000040c0e7c25 */ /* 0x000fc8000f8e000e */
[----:B------:R-:W-:-:S04]  /*1090*/  IMAD.IADD R15, R23, 0x1, R15 ;  /* 0x00000001170f7824 */ /* 0x000fc800078e020f */
[----:B------:R-:W-:-:S04]  /*10a0*/  IMAD R15, R15, UR8, RZ ;  /* 0x000000080f0f7c24 */ /* 0x000fc8000f8e02ff */
[C---:B------:R-:W-:Y:S02]  /*10b0*/  IMAD R17, R14.reuse, UR9, R15 ;  /* 0x000000090e117c24 */ /* 0x040fe4000f8e020f */
[----:B------:R-:W-:-:S05]  /*10c0*/  IMAD.WIDE.U32 R14, R14, UR8, R6 ;  /* 0x000000080e0e7c25 */ /* 0x000fca000f8e0006 */
[----:B------:R-:W-:Y:S02]  /*10d0*/  IADD3 R17, PT, PT, R15, R17, RZ ;  /* 0x000000110f117210 */ /* 0x000fe40007ffe0ff */
[----:B------:R-:W-:-:S04]  /*10e0*/  LEA R18, P1, R14, UR10, 0x2 ;  /* 0x0000000a0e127c11 */ /* 0x000fc8000f8210ff */
[----:B------:R-:W-:Y:S01]  /*10f0*/  LEA.HI.X R19, R14, UR11, R17, 0x2, P1 ;  /* 0x0000000b0e137c11 */ /* 0x000fe200088f1411 */
[----:B------:R-:W-:Y:S02]  /*1100*/  IMAD.MOV.U32 R17, RZ, RZ, RZ ;  /* 0x000000ffff117224 */ /* 0x000fe400078e00ff */
[----:B------:R-:W-:Y:S02]  /*1110*/  IMAD.WIDE.U32 R16, R12, UR4, R16 ;  /* 0x000000040c107c25 */ /* 0x000fe4000f8e0010 */
[----:B------:R-:W3:Y:S03]  /*1120*/  LDG.E R18, desc[UR6][R18.64] ;  /* 0x0000000612127981 */ /* 0x000ee6000c1e1900 */
[----:B------:R-:W-:-:S05]  /*1130*/  IADD3 R14, PT, PT, R23, R17, RZ ;  /* 0x00000011170e7210 */ /* 0x000fca0007ffe0ff */
[----:B------:R-:W-:-:S04]  /*1140*/  IMAD R15, R14, UR8, RZ ;  /* 0x000000080e0f7c24 */ /* 0x000fc8000f8e02ff */
[----:B------:R-:W-:Y:S02]  /*1150*/  IMAD R15, R16, UR9, R15 ;  /* 0x00000009100f7c24 */ /* 0x000fe4000f8e020f */
[----:B------:R-:W-:Y:S02]  /*1160*/  VIADD R14, R24, 0x3 ;  /* 0x00000003180e7836 */ /* 0x000fe40000000000 */
[----:B--2---:R-:W-:Y:S01]  /*1170*/  FADD.FTZ R21, R21, R26 ;  /* 0x0000001a15157221 */ /* 0x004fe20000010000 */
[----:B------:R-:W-:-:S05]  /*1180*/  IMAD.WIDE.U32 R26, R16, UR8, R6 ;  /* 0x00000008101a7c25 */ /* 0x000fca000f8e0006 */
[----:B------:R-:W-:Y:S02]  /*1190*/  IADD3 R15, PT, PT, R27, R15, RZ ;  /* 0x0000000f1b0f7210 */ /* 0x000fe40007ffe0ff */
[----:B------:R-:W-:-:S04]  /*11a0*/  LEA R16, P1, R26, UR10, 0x2 ;  /* 0x0000000a1a107c11 */ /* 0x000fc8000f8210ff */
[----:B------:R-:W-:Y:S01]  /*11b0*/  LEA.HI.X R17, R26, UR11, R15, 0x2, P1 ;  /* 0x0000000b1a117c11 */ /* 0x000fe200088f140f */
[----:B------:R-:W-:-:S05]  /*11c0*/  HFMA2 R15, -RZ, RZ, 0, 0 ;  /* 0x00000000ff0f7431 */ /* 0x000fca00000001ff */
[----:B------:R-:W2:Y:S01]  /*11d0*/  LDG.E R17, desc[UR6][R16.64] ;  /* 0x0000000610117981 */ /* 0x000ea2000c1e1900 */
[----:B------:R-:W-:-:S05]  /*11e0*/  IMAD.WIDE.U32 R14, R12, UR4, R14 ;  /* 0x000000040c0e7c25 */ /* 0x000fca000f8e000e */
[----:B------:R-:W-:Y:S01]  /*11f0*/  IADD3 R23, PT, PT, R23, R15, RZ ;  /* 0x0000000f17177210 */ /* 0x000fe20007ffe0ff */
[----:B------:R-:W-:-:S04]  /*1200*/  IMAD.WIDE.U32 R26, R14, UR8, R6 ;  /* 0x000000080e1a7c25 */ /* 0x000fc8000f8e0006 */
[----:B------:R-:W-:-:S04]  /*1210*/  IMAD R23, R23, UR8, RZ ;  /* 0x0000000817177c24 */ /* 0x000fc8000f8e02ff */
[----:B------:R-:W-:Y:S01]  /*1220*/  IMAD R23, R14, UR9, R23 ;  /* 0x000000090e177c24 */ /* 0x000fe2000f8e0217 */
[----:B------:R-:W-:-:S03]  /*1230*/  LEA R14, P1, R26, UR10, 0x2 ;  /* 0x0000000a1a0e7c11 */ /* 0x000fc6000f8210ff */
[----:B------:R-:W-:-:S05]  /*1240*/  IMAD.IADD R23, R27, 0x1, R23 ;  /* 0x000000011b177824 */ /* 0x000fca00078e0217 */
[----:B------:R-:W-:-:S06]  /*1250*/  LEA.HI.X R15, R26, UR11, R23, 0x2, P1 ;  /* 0x0000000b1a0f7c11 */ /* 0x000fcc00088f1417 */
[----:B------:R-:W4:Y:S01]  /*1260*/  LDG.E R15, desc[UR6][R14.64] ;  /* 0x000000060e0f7981 */ /* 0x000f22000c1e1900 */
[----:B---3--:R-:W-:Y:S01]  /*1270*/  FADD.FTZ R18, R21, R18 ;  /* 0x0000001215127221 */ /* 0x008fe20000010000 */
[----:B------:R-:W-:Y:S02]  /*1280*/  IADD3 R24, PT, PT, R24, 0x4, RZ ;  /* 0x0000000418187810 */ /* 0x000fe40007ffe0ff */
[----:B------:R-:W-:Y:S01]  /*1290*/  MOV R25, RZ ;  /* 0x000000ff00197202 */ /* 0x000fe20000000f00 */
[----:B--2---:R-:W-:-:S04]  /*12a0*/  FADD.FTZ R18, R18, R17 ;  /* 0x0000001112127221 */ /* 0x004fc80000010000 */
[----:B----4-:R-:W-:-:S07]  /*12b0*/  FADD.FTZ R21, R18, R15 ;  /* 0x0000000f12157221 */ /* 0x010fce0000010000 */
.L_x_6:
[----:B------:R-:W-:Y:S05]  /*12c0*/  @!P0 BRA `(.L_x_4) ;  /* 0x0000000000a88947 */ /* 0x000fea0003800000 */
[----:B------:R-:W0:Y:S01]  /*12d0*/  LDC.64 R14, c[0x0][0x3a0] ;  /* 0x0000e800ff0e7b82 */ /* 0x000e220000000a00 */
[----:B------:R-:W1:Y:S01]  /*12e0*/  LDCU.64 UR8, c[0x0][0x388] ;  /* 0x00007100ff0877ac */ /* 0x000e620008000a00 */
[----:B------:R-:W-:Y:S02]  /*12f0*/  IMAD R13, R13, UR4, RZ ;  /* 0x000000040d0d7c24 */ /* 0x000fe4000f8e02ff */
[----:B------:R-:W-:-:S04]  /*1300*/  IMAD.WIDE.U32 R16, R12, UR4, R24 ;  /* 0x000000040c107c25 */ /* 0x000fc8000f8e0018 */
[----:B------:R-:W-:-:S04]  /*1310*/  IMAD.IADD R17, R13, 0x1, R17 ;  /* 0x000000010d117824 */ /* 0x000fc800078e0211 */
[-C--:B0-----:R-:W-:Y:S02]  /*1320*/  IMAD R17, R17, R14.reuse, RZ ;  /* 0x0000000e11117224 */ /* 0x081fe400078e02ff */
[----:B------:R-:W-:-:S04]  /*1330*/  IMAD.WIDE.U32 R18, R16, R14, R6 ;  /* 0x0000000e10127225 */ /* 0x000fc800078e0006 */
[----:B------:R-:W-:Y:S01]  /*1340*/  IMAD R17, R16, R15, R17 ;  /* 0x0000000f10117224 */ /* 0x000fe200078e0211 */
[----:B-1----:R-:W-:-:S04]  /*1350*/  LEA R16, P0, R18, UR8, 0x2 ;  /* 0x0000000812107c11 */ /* 0x002fc8000f8010ff */
[----:B------:R-:W-:-:S04]  /*1360*/  IADD3 R17, PT, PT, R19, R17, RZ ;  /* 0x0000001113117210 */ /* 0x000fc80007ffe0ff */
[----:B------:R-:W-:-:S05]  /*1370*/  LEA.HI.X R17, R18, UR9, R17, 0x2, P0 ;  /* 0x0000000912117c11 */ /* 0x000fca00080f1411 */
[----:B------:R-:W2:Y:S01]  /*1380*/  LDG.E R16, desc[UR6][R16.64] ;  /* 0x0000000610107981 */ /* 0x000ea2000c1e1900 */
[----:B------:R-:W-:-:S04]  /*1390*/  ISETP.NE.U32.AND P0, PT, R2, 0x1, PT ;  /* 0x000000010200780c */ /* 0x000fc80003f05070 */
[----:B------:R-:W-:Y:S01]  /*13a0*/  ISETP.NE.AND.EX P0, PT, RZ, RZ, PT, P0 ;  /* 0x000000ffff00720c */ /* 0x000fe20003f05300 */
[----:B--2---:R-:W-:-:S12]  /*13b0*/  FADD.FTZ R21, R21, R16 ;  /* 0x0000001015157221 */ /* 0x004fd80000010000 */
[----:B------:R-:W-:Y:S05]  /*13c0*/  @!P0 BRA `(.L_x_4) ;  /* 0x0000000000688947 */ /* 0x000fea0003800000 */
[----:B------:R-:W-:Y:S01]  /*13d0*/  ISETP.NE.U32.AND P0, PT, R2, 0x2, PT ;  /* 0x000000020200780c */ /* 0x000fe20003f05070 */
[----:B------:R-:W-:Y:S01]  /*13e0*/  IMAD.MOV.U32 R17, RZ, RZ, RZ ;  /* 0x000000ffff117224 */ /* 0x000fe200078e00ff */
[----:B------:R-:W-:Y:S02]  /*13f0*/  IADD3 R16, PT, PT, R24, 0x1, RZ ;  /* 0x0000000118107810 */ /* 0x000fe40007ffe0ff */
[----:B------:R-:W-:-:S03]  /*1400*/  ISETP.NE.AND.EX P0, PT, RZ, RZ, PT, P0 ;  /* 0x000000ffff00720c */ /* 0x000fc60003f05300 */
[----:B------:R-:W-:-:S05]  /*1410*/  IMAD.WIDE.U32 R16, R12, UR4, R16 ;  /* 0x000000040c107c25 */ /* 0x000fca000f8e0010 */
[----:B------:R-:W-:-:S05]  /*1420*/  IADD3 R17, PT, PT, R13, R17, RZ ;  /* 0x000000110d117210 */ /* 0x000fca0007ffe0ff */
[----:B------:R-:W-:Y:S01]  /*1430*/  @P0 IADD3 R18, PT, PT, R24, 0x2, RZ ;  /* 0x0000000218120810 */ /* 0x000fe20007ffe0ff */
[----:B------:R-:W-:Y:S02]  /*1440*/  @P0 IMAD.MOV.U32 R19, RZ, RZ, RZ ;  /* 0x000000ffff130224 */ /* 0x000fe400078e00ff */
[----:B------:R-:W-:Y:S02]  /*1450*/  IMAD R17, R17, R14, RZ ;  /* 0x0000000e11117224 */ /* 0x000fe400078e02ff */
[----:B------:R-:W-:-:S05]  /*1460*/  @P0 IMAD.WIDE.U32 R18, R12, UR4, R18 ;  /* 0x000000040c120c25 */ /* 0x000fca000f8e0012 */
[----:B------:R-:W-:Y:S01]  /*1470*/  @P0 IADD3 R13, PT, PT, R13, R19, RZ ;  /* 0x000000130d0d0210 */ /* 0x000fe20007ffe0ff */
[C---:B------:R-:W-:Y:S02]  /*1480*/  IMAD R19, R16.reuse, R15, R17 ;  /* 0x0000000f10137224 */ /* 0x040fe400078e0211 */
[----:B------:R-:W-:-:S04]  /*1490*/  IMAD.WIDE.U32 R16, R16, R14, R6 ;  /* 0x0000000e10107225 */ /* 0x000fc800078e0006 */
[-C--:B------:R-:W-:Y:S01]  /*14a0*/  @P0 IMAD R23, R13, R14.reuse, RZ ;  /* 0x0000000e0d170224 */ /* 0x080fe200078e02ff */
[----:B------:R-:W-:Y:S01]  /*14b0*/  IADD3 R19, PT, PT, R17, R19, RZ ;  /* 0x0000001311137210 */ /* 0x000fe20007ffe0ff */
[----:B------:R-:W-:-:S04]  /*14c0*/  @P0 IMAD.WIDE.U32 R12, R18, R14, R6 ;  /* 0x0000000e120c0225 */ /* 0x000fc800078e0006 */
[----:B------:R-:W-:Y:S01]  /*14d0*/  @P0 IMAD R23, R18, R15, R23 ;  /* 0x0000000f12170224 */ /* 0x000fe200078e0217 */
[----:B------:R-:W-:Y:S02]  /*14e0*/  LEA R18, P1, R16, UR8, 0x2 ;  /* 0x0000000810127c11 */ /* 0x000fe4000f8210ff */
[----:B------:R-:W-:Y:S01]  /*14f0*/  @P0 LEA R14, P2, R12, UR8, 0x2 ;  /* 0x000000080c0e0c11 */ /* 0x000fe2000f8410ff */
[----:B------:R-:W-:Y:S01]  /*1500*/  @P0 IMAD.IADD R13, R13, 0x1, R23 ;  /* 0x000000010d0d0824 */ /* 0x000fe200078e0217 */
[----:B------:R-:W-:-:S04]  /*1510*/  LEA.HI.X R19, R16, UR9, R19, 0x2, P1 ;  /* 0x0000000910137c11 */ /* 0x000fc800088f1413 */
[----:B------:R-:W-:Y:S01]  /*1520*/  @P0 LEA.HI.X R15, R12, UR9, R13, 0x2, P2 ;  /* 0x000000090c0f0c11 */ /* 0x000fe200090f140d */
[----:B------:R-:W2:Y:S04]  /*1530*/  LDG.E R18, desc[UR6][R18.64] ;  /* 0x0000000612127981 */ /* 0x000ea8000c1e1900 */
[----:B------:R-:W3:Y:S01]  /*1540*/  @P0 LDG.E R14, desc[UR6][R14.64] ;  /* 0x000000060e0e0981 */ /* 0x000ee2000c1e1900 */
[----:B--2---:R-:W-:-:S04]  /*1550*/  FADD.FTZ R21, R21, R18 ;  /* 0x0000001215157221 */ /* 0x004fc80000010000 */
[----:B---3--:R-:W-:-:S07]  /*1560*/  @P0 FADD.FTZ R21, R21, R14 ;  /* 0x0000000e15150221 */ /* 0x008fce0000010000 */
.L_x_4:
[----:B------:R-:W0:Y:S01]  /*1570*/  LDC.64 R12, c[0x0][0x3a0] ;  /* 0x0000e800ff0c7b82 */ /* 0x000e220000000a00 */
[----:B------:R-:W1:Y:S01]  /*1580*/  LDCU.64 UR8, c[0x0][0x380] ;  /* 0x00007000ff0877ac */ /* 0x000e620008000a00 */
[----:B0-----:R-:W-:-:S04]  /*1590*/  IMAD.WIDE.U32 R6, R12, UR4, R6 ;  /* 0x000000040c067c25 */ /* 0x001fc8000f8e0006 */
[----:B------:R-:W-:Y:S01]  /*15a0*/  IMAD R7, R13, UR4, R7 ;  /* 0x000000040d077c24 */ /* 0x000fe2000f8e0207 */
[----:B-1----:R-:W-:-:S04]  /*15b0*/  LEA R14, P0, R6, UR8, 0x2 ;  /* 0x00000008060e7c11 */ /* 0x002fc8000f8010ff */
[----:B------:R-:W-:Y:S02]  /*15c0*/  LEA.HI.X R15, R6, UR9, R7, 0x2, P0 ;  /* 0x00000009060f7c11 */ /* 0x000fe400080f1407 */
[----:B------:R-:W-:-:S03]  /*15d0*/  IADD3 R6, PT, PT, R20, UR5, RZ ;  /* 0x0000000514067c10 */ /* 0x000fc6000fffe0ff */
[----:B------:R0:W-:Y:S01]  /*15e0*/  STG.E desc[UR6][R14.64], R21 ;  /* 0x000000150e007986 */ /* 0x0001e2000c101906 */
[----:B------:R-:W-:Y:S02]  /*15f0*/  ISETP.GE.U32.AND P0, PT, R6, R12, PT ;  /* 0x0000000c0600720c */ /* 0x000fe40003f06070 */
[----:B------:R-:W-:Y:S02]  /*1600*/  SHF.R.S32.HI R7, RZ, 0x1f, R6 ;  /* 0x0000001fff077819 */ /* 0x000fe40000011406 */
[----:B------:R-:W-:Y:S02]  /*1610*/  MOV R20, R6 ;  /* 0x0000000600147202 */ /* 0x000fe40000000f00 */
[----:B------:R-:W-:-:S13]  /*1620*/  ISETP.GE.U32.AND.EX P0, PT, R7, R13, PT, P0 ;  /* 0x0000000d0700720c */ /* 0x000fda0003f06100 */
[----:B0-----:R-:W-:Y:S05]  /*1630*/  @!P0 BRA `(.L_x_7) ;  /* 0xffffffec00148947 */ /* 0x001fea000383ffff */
[----:B------:R-:W-:Y:S05]  /*1640*/  EXIT ;  /* 0x000000000000794d */ /* 0x000fea0003800000 */
.L_x_8:
[----:B------:R-:W-:-:S00]  /*1650*/  BRA `(.L_x_8) ;  /* 0xfffffffc00fc7947 */ /* 0x000fc0000383ffff */
[----:B------:R-:W-:-:S00]  /*1660*/  NOP ;  /* 0x0000000000007918 */ /* 0x000fc00000000000 */
        /* <DEDUP_REMOVED lines=9> */
.L_x_589:


//--------------------- .text._ZN17fastertransformer20sum_length_dimensionI6__halfEEvPfPKT_mmm --------------------------
	.section	.text._ZN17fastertransformer20sum_length_dimensionI6__halfEEvPfPKT_mmm,"ax",@progbits
	.align	128
        .global         _ZN17fastertransformer20sum_length_dimensionI6__halfEEvPfPKT_mmm
        .type           _ZN17fastertransformer20sum_length_dimensionI6__halfEEvPfPKT_mmm,@function
        .size           _ZN17fastertransformer20sum_length_dimensionI6__halfEEvPfPKT_mmm,(.L_x_590 - _ZN17fastertransformer20sum_length_dimensionI6__halfEEvPfPKT_mmm)
        .other          _ZN17fastertransformer20sum_length_dimensionI6__halfEEvPfPKT_mmm,@"STO_CUDA_ENTRY STV_DEFAULT"
_ZN17fastertransformer20sum_length_dimensionI6__halfEEvPfPKT_mmm:
.text._ZN17fastertransformer20sum_length_dimensionI6__halfEEvPfPKT_mmm:
        /* <DEDUP_REMOVED lines=8> */
[----:B------:R-:W-:Y:S01]  /*0080*/  HFMA2 R7, -RZ, RZ, 0, 0 ;  /* 0x00000000ff077431 */ /* 0x000fe200000001ff */
[----:B------:R-:W-:Y:S01]  /*0090*/  MOV R20, R6 ;  /* 0x0000000600147202 */ /* 0x000fe20000000f00 */
[----:B------:R-:W2:Y:S04]  /*00a0*/  LDCU.64 UR6, c[0x0][0x358] ;  /* 0x00006b00ff0677ac */ /* 0x000ea80008000a00 */
[----:B------:R-:W3:Y:S01]  /*00b0*/  S2UR UR4, SR_CTAID.X ;  /* 0x00000000000479c3 */ /* 0x000ee20000002500 */
[----:B------:R-:W4:Y:S01]  /*00c0*/  LDCU.64 UR8, c[0x0][0x380] ;  /* 0x00007000ff0877ac */ /* 0x000f220008000a00 */
[----:B0-----:R-:W-:-:S04]  /*00d0*/  ISETP.NE.U32.AND P0, PT, R2, RZ, PT ;  /* 0x000000ff0200720c */ /* 0x001fc80003f05070 */
[----:B------:R-:W-:-:S13]  /*00e0*/  ISETP.NE.AND.EX P0, PT, R3, RZ, PT, P0 ;  /* 0x000000ff0300720c */ /* 0x000fda0003f05300 */
[----:B-1234-:R-:W-:Y:S05]  /*00f0*/  @P0 BRA `(.L_x_9) ;  /* 0x0000000000300947 */ /* 0x01efea0003800000 */
.L_x_10:
[----:B------:R-:W-:-:S04]  /*0100*/  IMAD.WIDE.U32 R2, R8, UR4, R6 ;  /* 0x0000000408027c25 */ /* 0x000fc8000f8e0006 */
[----:B------:R-:W-:Y:S01]  /*0110*/  IMAD R3, R9, UR4, R3 ;  /* 0x0000000409037c24 */ /* 0x000fe2000f8e0203 */
[----:B------:R-:W-:Y:S01]  /*0120*/  LEA R4, P0, R2, UR8, 0x2 ;  /* 0x0000000802047c11 */ /* 0x000fe2000f8010ff */
[----:B------:R-:W-:-:S03]  /*0130*/  VIADD R6, R20, UR5 ;  /* 0x0000000514067c36 */ /* 0x000fc60008000000 */
[----:B------:R-:W-:Y:S02]  /*0140*/  LEA.HI.X R5, R2, UR9, R3, 0x2, P0 ;  /* 0x0000000902057c11 */ /* 0x000fe400080f1403 */
[----:B------:R-:W-:Y:S02]  /*0150*/  ISETP.GE.U32.AND P0, PT, R6, R8, PT ;  /* 0x000000080600720c */ /* 0x000fe40003f06070 */
[----:B------:R-:W-:Y:S01]  /*0160*/  SHF.R.S32.HI R7, RZ, 0x1f, R6 ;  /* 0x0000001fff077819 */ /* 0x000fe20000011406 */
[----:B------:R0:W-:Y:S01]  /*0170*/  STG.E desc[UR6][R4.64], RZ ;  /* 0x000000ff04007986 */ /* 0x0001e2000c101906 */
[----:B------:R-:W-:Y:S02]  /*0180*/  MOV R20, R6 ;  /* 0x0000000600147202 */ /* 0x000fe40000000f00 */
[----:B------:R-:W-:-:S13]  /*0190*/  ISETP.GE.U32.AND.EX P0, PT, R7, R9, PT, P0 ;  /* 0x000000090700720c */ /* 0x000fda0003f06100 */
[----:B0-----:R-:W-:Y:S05]  /*01a0*/  @!P0 BRA `(.L_x_10) ;  /* 0xfffffffc00d48947 */ /* 0x001fea000383ffff */
[----:B------:R-:W-:Y:S05]  /*01b0*/  EXIT ;  /* 0x000000000000794d */ /* 0x000fea0003800000 */
.L_x_9:
        /* <DEDUP_REMOVED lines=13> */
.L_x_16:
[----:B------:R-:W0:Y:S01]  /*0290*/  LDC.64 R12, c[0x0][0x398] ;  /* 0x0000e600ff0c7b82 */ /* 0x000e220000000a00 */
[----:B------:R-:W-:Y:S02]  /*02a0*/  MOV R21, RZ ;  /* 0x000000ff00157202 */ /* 0x000fe40000000f00 */
[----:B------:R-:W-:Y:S02]  /*02b0*/  CS2R R24, SRZ ;  /* 0x0000000000187805 */ /* 0x000fe4000001ff00 */
[----:B0-----:R-:W-:-:S04]  /*02c0*/  ISETP.GE.U32.AND P0, PT, R12, 0x10, PT ;  /* 0x000000100c00780c */ /* 0x001fc80003f06070 */
[----:B------:R-:W-:-:S13]  /*02d0*/  ISETP.GE.U32.AND.EX P0, PT, R13, RZ, PT, P0 ;  /* 0x000000ff0d00720c */ /* 0x000fda0003f06100 */
[----:B------:R-:W-:Y:S05]  /*02e0*/  @!P0 BRA `(.L_x_11) ;  /* 0x00000004008c8947 */ /* 0x000fea0003800000 */
[----:B------:R-:W0:Y:S01]  /*02f0*/  LDC R23, c[0x0][0x39c] ;  /* 0x0000e700ff177b82 */ /* 0x000e220000000800 */
[----:B------:R-:W1:Y:S01]  /*0300*/  LDCU.64 UR8, c[0x0][0x388] ;  /* 0x00007100ff0877ac */ /* 0x000e620008000a00 */
[----:B------:R-:W-:Y:S01]  /*0310*/  IADD3 R27, P0, PT, R6, R10, RZ ;  /* 0x0000000a061b7210 */ /* 0x000fe20007f1e0ff */
[----:B------:R-:W-:Y:S01]  /*0320*/  IMAD.MOV.U32 R21, RZ, RZ, RZ ;  /* 0x000000ffff157224 */ /* 0x000fe200078e00ff */
[----:B------:R-:W-:Y:S02]  /*0330*/  MOV R24, R3 ;  /* 0x0000000300187202 */ /* 0x000fe40000000f00 */
[----:B------:R-:W-:Y:S02]  /*0340*/  IADD3.X R14, PT, PT, R7, R22, RZ, P0, !PT ;  /* 0x00000016070e7210 */ /* 0x000fe400007fe4ff */
[----:B-1----:R-:W-:-:S04]  /*0350*/  LEA R25, P0, R27, UR8, 0x1 ;  /* 0x000000081b197c11 */ /* 0x002fc8000f8008ff */
[----:B------:R-:W-:Y:S02]  /*0360*/  LEA.HI.X R27, R27, UR9, R14, 0x1, P0 ;  /* 0x000000091b1b7c11 */ /* 0x000fe400080f0c0e */
[----:B0-----:R-:W-:-:S07]  /*0370*/  MOV R26, R23 ;  /* 0x00000017001a7202 */ /* 0x001fce0000000f00 */
.L_x_12:
[----:B------:R-:W-:Y:S01]  /*0380*/  IMAD.MOV.U32 R18, RZ, RZ, R25 ;  /* 0x000000ffff127224 */ /* 0x000fe200078e0019 */
[----:B------:R-:W-:-:S05]  /*0390*/  MOV R19, R27 ;  /* 0x0000001b00137202 */ /* 0x000fca0000000f00 */
[----:B------:R-:W2:Y:S01]  /*03a0*/  LDG.E.U16 R15, desc[UR6][R18.64] ;  /* 0x00000006120f7981 */ /* 0x000ea2000c1e1500 */
[----:B------:R-:W-:-:S04]  /*03b0*/  SHF.L.U32 R29, R8, 0x1, RZ ;  /* 0x00000001081d7819 */ /* 0x000fc800000006ff */
[----:B------:R-:W-:Y:S01]  /*03c0*/  IADD3 R14, P0, PT, R25, R29, RZ ;  /* 0x0000001d190e7210 */ /* 0x000fe20007f1e0ff */
[----:B--2---:R-:W-:-:S04]  /*03d0*/  HADD2.F32 R16, -RZ, R15.H0_H0 ;  /* 0x2000000fff107230 */ /* 0x004fc80000004100 */
[----:B------:R-:W-:Y:S02]  /*03e0*/  IMAD.X R15, R27, 0x1, R9, P0 ;  /* 0x000000011b0f7824 */ /* 0x000fe400000e0609 */
[----:B------:R-:W-:-:S03]  /*03f0*/  FADD.FTZ R21, R16, R21 ;  /* 0x0000001510157221 */ /* 0x000fc60000010000 */
[----:B------:R-:W2:Y:S01]  /*0400*/  LDG.E.U16 R17, desc[UR6][R14.64] ;  /* 0x000000060e117981 */ /* 0x000ea2000c1e1500 */
[----:B------:R-:W-:Y:S01]  /*0410*/  IADD3 R16, P0, PT, R14, R29, RZ ;  /* 0x0000001d0e107210 */ /* 0x000fe20007f1e0ff */
[----:B--2---:R-:W-:-:S03]  /*0420*/  HADD2.F32 R28, -RZ, R17.H0_H0 ;  /* 0x20000011ff1c7230 */ /* 0x004fc60000004100 */
[----:B------:R-:W-:Y:S02]  /*0430*/  IADD3.X R17, PT, PT, R15, R9, RZ, P0, !PT ;  /* 0x000000090f117210 */ /* 0x000fe400007fe4ff */
[----:B------:R-:W-:Y:S01]  /*0440*/  IADD3 R14, P0, PT, R16, R29, RZ ;  /* 0x0000001d100e7210 */ /* 0x000fe20007f1e0ff */
[----:B------:R-:W-:Y:S02]  /*0450*/  FADD.FTZ R21, R21, R28 ;  /* 0x0000001c15157221 */ /* 0x000fe40000010000 */
[----:B------:R-:W2:Y:S01]  /*0460*/  LDG.E.U16 R18, desc[UR6][R16.64] ;  /* 0x0000000610127981 */ /* 0x000ea2000c1e1500 */
[----:B------:R-:W-:-:S05]  /*0470*/  IADD3.X R15, PT, PT, R17, R9, RZ, P0, !PT ;  /* 0x00000009110f7210 */ /* 0x000fca00007fe4ff */
[----:B------:R-:W3:Y:S01]  /*0480*/  LDG.E.U16 R19, desc[UR6][R14.64] ;  /* 0x000000060e137981 */ /* 0x000ee2000c1e1500 */
[----:B--2---:R-:W-:-:S05]  /*0490*/  HADD2.F32 R18, -RZ, R18.H0_H0 ;  /* 0x20000012ff127230 */ /* 0x004fca0000004100 */
[----:B------:R-:W-:Y:S01]  /*04a0*/  FADD.FTZ R21, R21, R18 ;  /* 0x0000001215157221 */ /* 0x000fe20000010000 */
[----:B------:R-:W-:Y:S01]  /*04b0*/  IADD3 R18, P0, PT, R14, R29, RZ ;  /* 0x0000001d0e127210 */ /* 0x000fe20007f1e0ff */
[----:B---3--:R-:W-:-:S04]  /*04c0*/  HADD2.F32 R28, -RZ, R19.H0_H0 ;  /* 0x20000013ff1c7230 */ /* 0x008fc80000004100 */
[----:B------:R-:W-:Y:S02]  /*04d0*/  IMAD.X R19, R15, 0x1, R9, P0 ;  /* 0x000000010f137824 */ /* 0x000fe400000e0609 */
[----:B------:R-:W-:-:S03]  /*04e0*/  FADD.FTZ R21, R21, R28 ;  /* 0x0000001c15157221 */ /* 0x000fc60000010000 */
[----:B------:R-:W2:Y:S01]  /*04f0*/  LDG.E.U16 R28, desc[UR6][R18.64] ;  /* 0x00000006121c7981 */ /* 0x000ea2000c1e1500 */
[----:B------:R-:W-:-:S04]  /*0500*/  IADD3 R16, P0, PT, R18, R29, RZ ;  /* 0x0000001d12107210 */ /* 0x000fc80007f1e0ff */
[----:B------:R-:W-:Y:S01]  /*0510*/  IADD3.X R17, PT, PT, R19, R9, RZ, P0, !PT ;  /* 0x0000000913117210 */ /* 0x000fe200007fe4ff */
[----:B--2---:R-:W-:-:S05]  /*0520*/  HADD2.F32 R28, -RZ, R28.H0_H0 ;  /* 0x2000001cff1c7230 */ /* 0x004fca0000004100 */
[----:B------:R-:W-:Y:S02]  /*0530*/  FADD.FTZ R21, R21, R28 ;  /* 0x0000001c15157221 */ /* 0x000fe40000010000 */
[----:B------:R-:W2:Y:S01]  /*0540*/  LDG.E.U16 R28, desc[UR6][R16.64] ;  /* 0x00000006101c7981 */ /* 0x000ea2000c1e1500 */
[----:B------:R-:W-:-:S04]  /*0550*/  IADD3 R14, P0, PT, R16, R29, RZ ;  /* 0x0000001d100e7210 */ /* 0x000fc80007f1e0ff */
[----:B------:R-:W-:Y:S01]  /*0560*/  IADD3.X R15, PT, PT, R17, R9, RZ, P0, !PT ;  /* 0x00000009110f7210 */ /* 0x000fe200007fe4ff */
[----:B--2---:R-:W-:-:S05]  /*0570*/  HADD2.F32 R28, -RZ, R28.H0_H0 ;  /* 0x2000001cff1c7230 */ /* 0x004fca0000004100 */
[----:B------:R-:W-:Y:S02]  /*0580*/  FADD.FTZ R21, R21, R28 ;  /* 0x0000001c15157221 */ /* 0x000fe40000010000 */
[----:B------:R-:W2:Y:S01]  /*0590*/  LDG.E.U16 R28, desc[UR6][R14.64] ;  /* 0x000000060e1c7981 */ /* 0x000ea2000c1e1500 */
[----:B------:R-:W-:-:S05]  /*05a0*/  IADD3 R18, P0, PT, R14, R29, RZ ;  /* 0x0000001d0e127210 */ /* 0x000fca0007f1e0ff */
[----:B------:R-:W-:Y:S02]  /*05b0*/  IMAD.X R19, R15, 0x1, R9, P0 ;  /* 0x000000010f137824 */ /* 0x000fe400000e0609 */
        /* <DEDUP_REMOVED lines=27> */
[----:B------:R0:W2:Y:S01]  /*0770*/  LDG.E.U16 R28, desc[UR6][R14.64] ;  /* 0x000000060e1c7981 */ /* 0x0000a2000c1e1500 */
[----:B------:R-:W-:-:S05]  /*0780*/  IADD3 R18, P0, PT, R14, R29, RZ ;  /* 0x0000001d0e127210 */ /* 0x000fca0007f1e0ff */
[----:B------:R-:W-:Y:S01]  /*0790*/  IMAD.X R19, R15, 0x1, R9, P0 ;  /* 0x000000010f137824 */ /* 0x000fe200000e0609 */
[----:B------:R-:W-:-:S04]  /*07a0*/  IADD3 R16, P0, PT, R18, R29, RZ ;  /* 0x0000001d12107210 */ /* 0x000fc80007f1e0ff */
[----:B------:R-:W-:Y:S02]  /*07b0*/  IADD3.X R17, PT, PT, R19, R9, RZ, P0, !PT ;  /* 0x0000000913117210 */ /* 0x000fe400007fe4ff */
[----:B0-----:R-:W-:-:S03]  /*07c0*/  IADD3 R14, P0, PT, R16, R29, RZ ;  /* 0x0000001d100e7210 */ /* 0x001fc60007f1e0ff */
[----:B------:R-:W3:Y:S01]  /*07d0*/  LDG.E.U16 R16, desc[UR6][R16.64] ;  /* 0x0000000610107981 */ /* 0x000ee2000c1e1500 */
[----:B------:R-:W-:-:S05]  /*07e0*/  IADD3.X R15, PT, PT, R17, R9, RZ, P0, !PT ;  /* 0x00000009110f7210 */ /* 0x000fca00007fe4ff */
[----:B------:R-:W4:Y:S01]  /*07f0*/  LDG.E.U16 R14, desc[UR6][R14.64] ;  /* 0x000000060e0e7981 */ /* 0x000f22000c1e1500 */
[----:B--2---:R-:W-:-:S05]  /*0800*/  HADD2.F32 R28, -RZ, R28.H0_H0 ;  /* 0x2000001cff1c7230 */ /* 0x004fca0000004100 */
[----:B------:R-:W-:Y:S02]  /*0810*/  FADD.FTZ R21, R21, R28 ;  /* 0x0000001c15157221 */ /* 0x000fe40000010000 */
[----:B------:R3:W2:Y:S01]  /*0820*/  LDG.E.U16 R28, desc[UR6][R18.64] ;  /* 0x00000006121c7981 */ /* 0x0006a2000c1e1500 */
[----:B------:R-:W-:-:S04]  /*0830*/  IADD3 R24, P0, PT, R24, -0x10, RZ ;  /* 0xfffffff018187810 */ /* 0x000fc80007f1e0ff */
[----:B------:R-:W-:Y:S02]  /*0840*/  IADD3.X R26, PT, PT, R26, -0x1, RZ, P0, !PT ;  /* 0xffffffff1a1a7810 */ /* 0x000fe400007fe4ff */
[----:B------:R-:W-:-:S04]  /*0850*/  ISETP.NE.U32.AND P0, PT, R24, RZ, PT ;  /* 0x000000ff1800720c */ /* 0x000fc80003f05070 */
[----:B------:R-:W-:Y:S01]  /*0860*/  ISETP.NE.AND.EX P0, PT, R26, RZ, PT, P0 ;  /* 0x000000ff1a00720c */ /* 0x000fe20003f05300 */
[----:B---3--:R-:W-:Y:S01]  /*0870*/  HADD2.F32 R18, -RZ, R16.H0_H0 ;  /* 0x20000010ff127230 */ /* 0x008fe20000004100 */
[----:B------:R-:W-:-:S04]  /*0880*/  LEA R25, P1, R8, R25, 0x5 ;  /* 0x0000001908197211 */ /* 0x000fc800078228ff */
[----:B------:R-:W-:Y:S01]  /*0890*/  IADD3.X R27, PT, PT, R27, R0, RZ, P1, !PT ;  /* 0x000000001b1b7210 */ /* 0x000fe20000ffe4ff */
[----:B--2---:R-:W-:-:S05]  /*08a0*/  HADD2.F32 R28, -RZ, R28.H0_H0 ;  /* 0x2000001cff1c7230 */ /* 0x004fca0000004100 */
[----:B------:R-:W-:Y:S01]  /*08b0*/  FADD.FTZ R21, R21, R28 ;  /* 0x0000001c15157221 */ /* 0x000fe20000010000 */
[----:B----4-:R-:W-:-:S03]  /*08c0*/  HADD2.F32 R28, -RZ, R14.H0_H0 ;  /* 0x2000000eff1c7230 */ /* 0x010fc60000004100 */
[----:B------:R-:W-:-:S04]  /*08d0*/  FADD.FTZ R21, R21, R18 ;  /* 0x0000001215157221 */ /* 0x000fc80000010000 */
[----:B------:R-:W-:Y:S01]  /*08e0*/  FADD.FTZ R21, R21, R28 ;  /* 0x0000001c15157221 */ /* 0x000fe20000010000 */
[----:B------:R-:W-:Y:S06]  /*08f0*/  @P0 BRA `(.L_x_12) ;  /* 0xfffffff800a00947 */ /* 0x000fec000383ffff */
[----:B------:R-:W-:Y:S01]  /*0900*/  IMAD.MOV.U32 R25, RZ, RZ, R23 ;  /* 0x000000ffff197224 */ /* 0x000fe200078e0017 */
[----:B------:R-:W-:-:S07]  /*0910*/  MOV R24, R3 ;  /* 0x0000000300187202 */ /* 0x000fce0000000f00 */
.L_x_11:
        /* <DEDUP_REMOVED lines=21> */
[----:B------:R0:W2:Y:S01]  /*0a70*/  LDG.E.U16 R14, desc[UR6][R14.64] ;  /* 0x000000060e0e7981 */ /* 0x0000a2000c1e1500 */
[----:B------:R-:W-:Y:S01]  /*0a80*/  HFMA2 R19, -RZ, RZ, 0, 0 ;  /* 0x00000000ff137431 */ /* 0x000fe200000001ff */
[----:B------:R-:W-:Y:S01]  /*0a90*/  IADD3 R18, PT, PT, R24, 0x1, RZ ;  /* 0x0000000118127810 */ /* 0x000fe20007ffe0ff */
[----:B------:R-:W-:-:S04]  /*0aa0*/  IMAD R23, R13, UR4, RZ ;  /* 0x000000040d177c24 */ /* 0x000fc8000f8e02ff */
[----:B------:R-:W-:-:S05]  /*0ab0*/  IMAD.WIDE.U32 R18, R12, UR4, R18 ;  /* 0x000000040c127c25 */ /* 0x000fca000f8e0012 */
[----:B------:R-:W-:-:S05]  /*0ac0*/  IADD3 R16, PT, PT, R23, R19, RZ ;  /* 0x0000001317107210 */ /* 0x000fca0007ffe0ff */
[----:B------:R-:W-:-:S04]  /*0ad0*/  IMAD R17, R16, UR8, RZ ;  /* 0x0000000810117c24 */ /* 0x000fc8000f8e02ff */
[C---:B------:R-:W-:Y:S02]  /*0ae0*/  IMAD R17, R18.reuse, UR9, R17 ;  /* 0x0000000912117c24 */ /* 0x040fe4000f8e0211 */
[----:B------:R-:W-:-:S04]  /*0af0*/  IMAD.WIDE.U32 R18, R18, UR8, R6 ;  /* 0x0000000812127c25 */ /* 0x000fc8000f8e0006 */
[----:B------:R-:W-:Y:S01]  /*0b00*/  IMAD.IADD R17, R19, 0x1, R17 ;  /* 0x0000000113117824 */ /* 0x000fe200078e0211 */
[C---:B------:R-:W-:Y:S02]  /*0b10*/  LEA R16, P1, R18.reuse, UR10, 0x1 ;  /* 0x0000000a12107c11 */ /* 0x040fe4000f8208ff */
[----:B------:R-:W-:Y:S02]  /*0b20*/  MOV R19, RZ ;  /* 0x000000ff00137202 */ /* 0x000fe40000000f00 */
[----:B------:R-:W-:Y:S02]  /*0b30*/  LEA.HI.X R17, R18, UR11, R17, 0x1, P1 ;  /* 0x0000000b12117c11 */ /* 0x000fe400088f0c11 */
[----:B------:R-:W-:-:S03]  /*0b40*/  IADD3 R18, PT, PT, R24, 0x2, RZ ;  /* 0x0000000218127810 */ /* 0x000fc60007ffe0ff */
[----:B------:R1:W3:Y:S02]  /*0b50*/  LDG.E.U16 R16, desc[UR6][R16.64] ;  /* 0x0000000610107981 */ /* 0x0002e4000c1e1500 */
[----:B------:R-:W-:-:S05]  /*0b60*/  IMAD.WIDE.U32 R18, R12, UR4, R18 ;  /* 0x000000040c127c25 */ /* 0x000fca000f8e0012 */
[----:B0-----:R-:W-:-:S05]  /*0b70*/  IADD3 R15, PT, PT, R23, R19, RZ ;  /* 0x00000013170f7210 */ /* 0x001fca0007ffe0ff */
[----:B------:R-:W-:-:S04]  /*0b80*/  IMAD R15, R15, UR8, RZ ;  /* 0x000000080f0f7c24 */ /* 0x000fc8000f8e02ff */
[C---:B------:R-:W-:Y:S02]  /*0b90*/  IMAD R15, R18.reuse, UR9, R15 ;  /* 0x00000009120f7c24 */ /* 0x040fe4000f8e020f */
[----:B------:R-:W-:-:S04]  /*0ba0*/  IMAD.WIDE.U32 R18, R18, UR8, R6 ;  /* 0x0000000812127c25 */ /* 0x000fc8000f8e0006 */
[----:B------:R-:W-:Y:S02]  /*0bb0*/  IMAD.IADD R15, R19, 0x1, R15 ;  /* 0x00000001130f7824 */ /* 0x000fe400078e020f */
[----:B--2---:R-:W-:-:S05]  /*0bc0*/  HADD2.F32 R14, -RZ, R14.H0_H0 ;  /* 0x2000000eff0e7230 */ /* 0x004fca0000004100 */
[----:B------:R-:W-:Y:S01]  /*0bd0*/  FADD.FTZ R25, R21, R14 ;  /* 0x0000000e15197221 */ /* 0x000fe20000010000 */
[----:B------:R-:W-:-:S04]  /*0be0*/  LEA R14, P1, R18, UR10, 0x1 ;  /* 0x0000000a120e7c11 */ /* 0x000fc8000f8208ff */
[----:B------:R-:W-:-:S05]  /*0bf0*/  LEA.HI.X R15, R18, UR11, R15, 0x1, P1 ;  /* 0x0000000b120f7c11 */ /* 0x000fca00088f0c0f */
[----:B------:R0:W2:Y:S01]  /*0c00*/  LDG.E.U16 R14, desc[UR6][R14.64] ;  /* 0x000000060e0e7981 */ /* 0x0000a2000c1e1500 */
[----:B------:R-:W-:Y:S01]  /*0c10*/  HFMA2 R19, -RZ, RZ, 0, 0 ;  /* 0x00000000ff137431 */ /* 0x000fe200000001ff */
[----:B------:R-:W-:-:S05]  /*0c20*/  IADD3 R18, PT, PT, R24, 0x3, RZ ;  /* 0x0000000318127810 */ /* 0x000fca0007ffe0ff */
[----:B------:R-:W-:-:S05]  /*0c30*/  IMAD.WIDE.U32 R18, R12, UR4, R18 ;  /* 0x000000040c127c25 */ /* 0x000fca000f8e0012 */
[----:B-1----:R-:W-:-:S05]  /*0c40*/  IADD3 R17, PT, PT, R23, R19, RZ ;  /* 0x0000001317117210 */ /* 0x002fca0007ffe0ff */
[----:B------:R-:W-:-:S04]  /*0c50*/  IMAD R17, R17, UR8, RZ ;  /* 0x0000000811117c24 */ /* 0x000fc8000f8e02ff */
[C---:B------:R-:W-:Y:S02]  /*0c60*/  IMAD R17, R18.reuse, UR9, R17 ;  /* 0x0000000912117c24 */ /* 0x040fe4000f8e0211 */
[----:B---3--:R-:W-:Y:S02]  /*0c70*/  HADD2.F32 R16, -RZ, R16.H0_H0 ;  /* 0x20000010ff107230 */ /* 0x008fe40000004100 */
[----:B------:R-:W-:-:S04]  /*0c80*/  IMAD.WIDE.U32 R18, R18, UR8, R6 ;  /* 0x0000000812127c25 */ /* 0x000fc8000f8e0006 */
[----:B------:R-:W-:Y:S01]  /*0c90*/  FADD.FTZ R25, R25, R16 ;  /* 0x0000001019197221 */ /* 0x000fe20000010000 */
[----:B------:R-:W-:Y:S01]  /*0ca0*/  IMAD.IADD R17, R19, 0x1, R17 ;  /* 0x0000000113117824 */ /* 0x000fe200078e0211 */
[C---:B------:R-:W-:Y:S02]  /*0cb0*/  LEA R16, P1, R18.reuse, UR10, 0x1 ;  /* 0x0000000a12107c11 */ /* 0x040fe4000f8208ff */
[----:B------:R-:W-:Y:S02]  /*0cc0*/  MOV R19, RZ ;  /* 0x000000ff00137202 */ /* 0x000fe40000000f00 */
[----:B------:R-:W-:Y:S02]  /*0cd0*/  LEA.HI.X R17, R18, UR11, R17, 0x1, P1 ;  /* 0x0000000b12117c11 */ /* 0x000fe400088f0c11 */
[----:B------:R-:W-:-:S03]  /*0ce0*/  IADD3 R18, PT, PT, R24, 0x4, RZ ;  /* 0x0000000418127810 */ /* 0x000fc60007ffe0ff */
[----:B------:R-:W3:Y:S02]  /*0cf0*/  LDG.E.U16 R16, desc[UR6][R16.64] ;  /* 0x0000000610107981 */ /* 0x000ee4000c1e1500 */
        /* <DEDUP_REMOVED lines=13> */
[----:B------:R-:W-:Y:S01]  /*0dd0*/  IMAD.WIDE.U32 R18, R12, UR4, R18 ;  /* 0x000000040c127c25 */ /* 0x000fe2000f8e0012 */
[----:B0-----:R-:W-:Y:S02]  /*0de0*/  IADD3 R14, PT, PT, R24, 0x6, RZ ;  /* 0x00000006180e7810 */ /* 0x001fe40007ffe0ff */
[----:B------:R-:W-:Y:S02]  /*0df0*/  MOV R15, RZ ;  /* 0x000000ff000f7202 */ /* 0x000fe40000000f00 */
[----:B------:R-:W-:Y:S01]  /*0e00*/  IADD3 R17, PT, PT, R23, R19, RZ ;  /* 0x0000001317117210 */ /* 0x000fe20007ffe0ff */
[----:B------:R-:W-:-:S04]  /*0e10*/  IMAD.WIDE.U32 R14, R12, UR4, R14 ;  /* 0x000000040c0e7c25 */ /* 0x000fc8000f8e000e */
[----:B------:R-:W-:Y:S01]  /*0e20*/  IMAD R17, R17, UR8, RZ ;  /* 0x0000000811117c24 */ /* 0x000fe2000f8e02ff */
[----:B------:R-:W-:-:S03]  /*0e30*/  IADD3 R15, PT, PT, R23, R15, RZ ;  /* 0x0000000f170f7210 */ /* 0x000fc60007ffe0ff */
[C---:B------:R-:W-:Y:S02]  /*0e40*/  IMAD R17, R18.reuse, UR9, R17 ;  /* 0x0000000912117c24 */ /* 0x040fe4000f8e0211 */
[----:B---3--:R-:W-:Y:S02]  /*0e50*/  HADD2.F32 R16, -RZ, R16.H0_H0 ;  /* 0x20000010ff107230 */ /* 0x008fe40000004100 */
[----:B------:R-:W-:-:S04]  /*0e60*/  IMAD.WIDE.U32 R18, R18, UR8, R6 ;  /* 0x0000000812127c25 */ /* 0x000fc8000f8e0006 */
[----:B------:R-:W-:Y:S01]  /*0e70*/  FADD.FTZ R25, R25, R16 ;  /* 0x0000001019197221 */ /* 0x000fe20000010000 */
[----:B------:R-:W-:Y:S01]  /*0e80*/  IMAD.IADD R17, R19, 0x1, R17 ;  /* 0x0000000113117824 */ /* 0x000fe200078e0211 */
[----:B------:R-:W-:Y:S01]  /*0e90*/  LEA R16, P1, R18, UR10, 0x1 ;  /* 0x0000000a12107c11 */ /* 0x000fe2000f8208ff */
[----:B------:R-:W-:-:S03]  /*0ea0*/  IMAD R15, R15, UR8, RZ ;  /* 0x000000080f0f7c24 */ /* 0x000fc6000f8e02ff */
[----:B------:R-:W-:Y:S01]  /*0eb0*/  LEA.HI.X R17, R18, UR11, R17, 0x1, P1 ;  /* 0x0000000b12117c11 */ /* 0x000fe200088f0c11 */
[C---:B------:R-:W-:Y:S02]  /*0ec0*/  IMAD R15, R14.reuse, UR9, R15 ;  /* 0x000000090e0f7c24 */ /* 0x040fe4000f8e020f */
[----:B------:R-:W-:Y:S02]  /*0ed0*/  IMAD.WIDE.U32 R26, R14, UR8, R6 ;  /* 0x000000080e1a7c25 */ /* 0x000fe4000f8e0006 */
[----:B------:R-:W3:Y:S02]  /*0ee0*/  LDG.E.U16 R16, desc[UR6][R16.64] ;  /* 0x0000000610107981 */ /* 0x000ee4000c1e1500 */
[----:B------:R-:W-:Y:S01]  /*0ef0*/  IMAD.IADD R15, R27, 0x1, R15 ;  /* 0x000000011b0f7824 */ /* 0x000fe200078e020f */
[----:B------:R-:W-:Y:S01]  /*0f00*/  IADD3 R14, PT, PT, R24, 0x7, RZ ;  /* 0x00000007180e7810 */ /* 0x000fe20007ffe0ff */
[----:B--2---:R-:W-:-:S05]  /*0f10*/  HADD2.F32 R18, -RZ, R21.H0_H0 ;  /* 0x20000015ff127230 */ /* 0x004fca0000004100 */
[----:B------:R-:W-:Y:S01]  /*0f20*/  FADD.FTZ R25, R25, R18 ;  /* 0x0000001219197221 */ /* 0x000fe20000010000 */
[----:B------:R-:W-:-:S04]  /*0f30*/  LEA R18, P1, R26, UR10, 0x1 ;  /* 0x0000000a1a127c11 */ /* 0x000fc8000f8208ff */
[----:B------:R-:W-:Y:S01]  /*0f40*/  LEA.HI.X R19, R26, UR11, R15, 0x1, P1 ;  /* 0x0000000b1a137c11 */ /* 0x000fe200088f0c0f */
[----:B------:R-:W-:-:S04]  /*0f50*/  HFMA2 R15, -RZ, RZ, 0, 0 ;  /* 0x00000000ff0f7431 */ /* 0x000fc800000001ff */
[----:B------:R-:W2:Y:S01]  /*0f60*/  LDG.E.U16 R18, desc[UR6][R18.64] ;  /* 0x0000000612127981 */ /* 0x000ea2000c1e1500 */
[----:B------:R-:W-:-:S05]  /*0f70*/  IMAD.WIDE.U32 R14, R12, UR4, R14 ;  /* 0x000000040c0e7c25 */ /* 0x000fca000f8e000e */
[----:B------:R-:W-:Y:S01]  /*0f80*/  IADD3 R23, PT, PT, R23, R15, RZ ;  /* 0x0000000f17177210 */ /* 0x000fe20007ffe0ff */
[----:B------:R-:W-:-:S04]  /*0f90*/  IMAD.WIDE.U32 R26, R14, UR8, R6 ;  /* 0x000000080e1a7c25 */ /* 0x000fc8000f8e0006 */
[----:B------:R-:W-:-:S04]  /*0fa0*/  IMAD R23, R23, UR8, RZ ;  /* 0x0000000817177c24 */ /* 0x000fc8000f8e02ff */
[----:B------:R-:W-:Y:S01]  /*0fb0*/  IMAD R15, R14, UR9, R23 ;  /* 0x000000090e0f7c24 */ /* 0x000fe2000f8e0217 */
[----:B------:R-:W-:-:S03]  /*0fc0*/  LEA R14, P1, R26, UR10, 0x1 ;  /* 0x0000000a1a0e7c11 */ /* 0x000fc6000f8208ff */
[----:B------:R-:W-:-:S05]  /*0fd0*/  IMAD.IADD R15, R27, 0x1, R15 ;  /* 0x000000011b0f7824 */ /* 0x000fca00078e020f */
[----:B------:R-:W-:-:S05]  /*0fe0*/  LEA.HI.X R15, R26, UR11, R15, 0x1, P1 ;  /* 0x0000000b1a0f7c11 */ /* 0x000fca00088f0c0f */
[----:B------:R-:W4:Y:S01]  /*0ff0*/  LDG.E.U16 R14, desc[UR6][R14.64] ;  /* 0x000000060e0e7981 */ /* 0x000f22000c1e1500 */
[----:B---3--:R-:W-:-:S05]  /*1000*/  HADD2.F32 R16, -RZ, R16.H0_H0 ;  /* 0x20000010ff107230 */ /* 0x008fca0000004100 */
[----:B------:R-:W-:Y:S01]  /*1010*/  FADD.FTZ R16, R25, R16 ;  /* 0x0000001019107221 */ /* 0x000fe20000010000 */
[----:B------:R-:W-:Y:S02]  /*1020*/  IADD3 R24, PT, PT, R24, 0x8, RZ ;  /* 0x0000000818187810 */ /* 0x000fe40007ffe0ff */
[----:B------:R-:W-:Y:S01]  /*1030*/  MOV R25, RZ ;  /* 0x000000ff00197202 */ /* 0x000fe20000000f00 */
[----:B--2---:R-:W-:-:S05]  /*1040*/  HADD2.F32 R17, -RZ, R18.H0_H0 ;  /* 0x20000012ff117230 */ /* 0x004fca0000004100 */
[----:B------:R-:W-:Y:S01]  /*1050*/  FADD.FTZ R16, R16, R17 ;  /* 0x0000001110107221 */ /* 0x000fe20000010000 */
[----:B----4-:R-:W-:-:S05]  /*1060*/  HADD2.F32 R21, -RZ, R14.H0_H0 ;  /* 0x2000000eff157230 */ /* 0x010fca0000004100 */
[----:B------:R-:W-:-:S07]  /*1070*/  FADD.FTZ R21, R16, R21 ;  /* 0x0000001510157221 */ /* 0x000fce0000010000 */
.L_x_14:
        /* <DEDUP_REMOVED lines=12> */
[----:B------:R-:W-:-:S04]  /*1140*/  IMAD.IADD R15, R17, 0x1, R15 ;  /* 0x00000001110f7824 */ /* 0x000fc800078e020f */
[----:B0-----:R-:W-:Y:S02]  /*1150*/  IMAD R17, R15, UR8, RZ ;  /* 0x000000080f117c24 */ /* 0x001fe4000f8e02ff */
[----:B------:R-:W-:-:S04]  /*1160*/  IMAD.WIDE.U32 R14, R16, UR8, R6 ;  /* 0x00000008100e7c25 */ /* 0x000fc8000f8e0006 */
[----:B------:R-:W-:Y:S01]  /*1170*/  IMAD R17, R16, UR9, R17 ;  /* 0x0000000910117c24 */ /* 0x000fe2000f8e0211 */
[----:B-1----:R-:W-:-:S04]  /*1180*/  LEA R16, P1, R14, UR10, 0x1 ;  /* 0x0000000a0e107c11 */ /* 0x002fc8000f8208ff */
[----:B------:R-:W-:-:S04]  /*1190*/  IADD3 R17, PT, PT, R15, R17, RZ ;  /* 0x000000110f117210 */ /* 0x000fc80007ffe0ff */
[----:B------:R-:W-:-:S05]  /*11a0*/  LEA.HI.X R17, R14, UR11, R17, 0x1, P1 ;  /* 0x0000000b0e117c11 */ /* 0x000fca00088f0c11 */
[----:B------:R0:W2:Y:S01]  /*11b0*/  LDG.E.U16 R25, desc[UR6][R16.64] ;  /* 0x0000000610197981 */ /* 0x0000a2000c1e1500 */
[----:B------:R-:W-:Y:S01]  /*11c0*/  HFMA2 R15, -RZ, RZ, 0, 0 ;  /* 0x00000000ff0f7431 */ /* 0x000fe200000001ff */
[C---:B------:R-:W-:Y:S01]  /*11d0*/  IADD3 R14, PT, PT, R24.reuse, 0x1, RZ ;  /* 0x00000001180e7810 */ /* 0x040fe20007ffe0ff */
[----:B------:R-:W-:Y:S01]  /*11e0*/  IMAD R23, R13, UR4, RZ ;  /* 0x000000040d177c24 */ /* 0x000fe2000f8e02ff */
[----:B0-----:R-:W-:-:S03]  /*11f0*/  IADD3 R16, PT, PT, R24, 0x2, RZ ;  /* 0x0000000218107810 */ /* 0x001fc60007ffe0ff */
[----:B------:R-:W-:Y:S01]  /*1200*/  IMAD.WIDE.U32 R14, R12, UR4, R14 ;  /* 0x000000040c0e7c25 */ /* 0x000fe2000f8e000e */
[----:B------:R-:W-:-:S03]  /*1210*/  MOV R17, RZ ;  /* 0x000000ff00117202 */ /* 0x000fc60000000f00 */
[----:B------:R-:W-:Y:S02]  /*1220*/  IMAD.IADD R15, R23, 0x1, R15 ;  /* 0x00000001170f7824 */ /* 0x000fe400078e020f */
[----:B------:R-:W-:-:S04]  /*1230*/  IMAD.WIDE.U32 R16, R12, UR4, R16 ;  /* 0x000000040c107c25 */ /* 0x000fc8000f8e0010 */
[----:B------:R-:W-:-:S04]  /*1240*/  IMAD R15, R15, UR8, RZ ;  /* 0x000000080f0f7c24 */ /* 0x000fc8000f8e02ff */
[C---:B------:R-:W-:Y:S02]  /*1250*/  IMAD R19, R14.reuse, UR9, R15 ;  /* 0x000000090e137c24 */ /* 0x040fe4000f8e020f */
[----:B------:R-:W-:-:S05]  /*1260*/  IMAD.WIDE.U32 R14, R14, UR8, R6 ;  /* 0x000000080e0e7c25 */ /* 0x000fca000f8e0006 */
[----:B------:R-:W-:Y:S01]  /*1270*/  IADD3 R19, PT, PT, R15, R19, RZ ;  /* 0x000000130f137210 */ /* 0x000fe20007ffe0ff */
[----:B------:R-:W-:Y:S01]  /*1280*/  IMAD.IADD R15, R23, 0x1, R17 ;  /* 0x00000001170f7824 */ /* 0x000fe200078e0211 */
[----:B------:R-:W-:-:S03]  /*1290*/  LEA R18, P1, R14, UR10, 0x1 ;  /* 0x0000000a0e127c11 */ /* 0x000fc6000f8208ff */
[----:B------:R-:W-:Y:S01]  /*12a0*/  IMAD R15, R15, UR8, RZ ;  /* 0x000000080f0f7c24 */ /* 0x000fe2000f8e02ff */
[----:B------:R-:W-:Y:S01]  /*12b0*/  LEA.HI.X R19, R14, UR11, R19, 0x1, P1 ;  /* 0x0000000b0e137c11 */ /* 0x000fe200088f0c13 */
[----:B------:R-:W-:-:S04]  /*12c0*/  IMAD.WIDE.U32 R26, R16, UR8, R6 ;  /* 0x00000008101a7c25 */ /* 0x000fc8000f8e0006 */
[----:B------:R-:W-:Y:S01]  /*12d0*/  IMAD R15, R16, UR9, R15 ;  /* 0x00000009100f7c24 */ /* 0x000fe2000f8e020f */
[----:B------:R-:W-:Y:S01]  /*12e0*/  LEA R16, P1, R26, UR10, 0x1 ;  /* 0x0000000a1a107c11 */ /* 0x000fe2000f8208ff */
[----:B------:R-:W3:Y:S03]  /*12f0*/  LDG.E.U16 R18, desc[UR6][R18.64] ;  /* 0x0000000612127981 */ /* 0x000ee6000c1e1500 */
[----:B------:R-:W-:-:S04]  /*1300*/  IADD3 R15, PT, PT, R27, R15, RZ ;  /* 0x0000000f1b0f7210 */ /* 0x000fc80007ffe0ff */
[----:B------:R-:W-:Y:S01]  /*1310*/  LEA.HI.X R17, R26, UR11, R15, 0x1, P1 ;  /* 0x0000000b1a117c11 */ /* 0x000fe200088f0c0f */
[----:B------:R-:W-:-:S04]  /*1320*/  HFMA2 R15, -RZ, RZ, 0, 0 ;  /* 0x00000000ff0f7431 */ /* 0x000fc800000001ff */
[----:B------:R-:W4:Y:S01]  /*1330*/  LDG.E.U16 R16, desc[UR6][R16.64] ;  /* 0x0000000610107981 */ /* 0x000f22000c1e1500 */
[----:B--2---:R-:W-:-:S05]  /*1340*/  HADD2.F32 R14, -RZ, R25.H0_H0 ;  /* 0x20000019ff0e7230 */ /* 0x004fca0000004100 */
[----:B------:R-:W-:Y:S01]  /*1350*/  FADD.FTZ R21, R21, R14 ;  /* 0x0000000e15157221 */ /* 0x000fe20000010000 */
[----:B------:R-:W-:-:S05]  /*1360*/  IADD3 R14, PT, PT, R24, 0x3, RZ ;  /* 0x00000003180e7810 */ /* 0x000fca0007ffe0ff */
[----:B------:R-:W-:-:S04]  /*1370*/  IMAD.WIDE.U32 R14, R12, UR4, R14 ;  /* 0x000000040c0e7c25 */ /* 0x000fc8000f8e000e */
[----:B------:R-:W-:Y:S02]  /*1380*/  IMAD.IADD R23, R23, 0x1, R15 ;  /* 0x0000000117177824 */ /* 0x000fe400078e020f */
[----:B------:R-:W-:-:S04]  /*1390*/  IMAD.WIDE.U32 R26, R14, UR8, R6 ;  /* 0x000000080e1a7c25 */ /* 0x000fc8000f8e0006 */
[----:B------:R-:W-:-:S04]  /*13a0*/  IMAD R23, R23, UR8, RZ ;  /* 0x0000000817177c24 */ /* 0x000fc8000f8e02ff */
[----:B------:R-:W-:Y:S01]  /*13b0*/  IMAD R23, R14, UR9, R23 ;  /* 0x000000090e177c24 */ /* 0x000fe2000f8e0217 */
[----:B------:R-:W-:-:S04]  /*13c0*/  LEA R14, P1, R26, UR10, 0x1 ;  /* 0x0000000a1a0e7c11 */ /* 0x000fc8000f8208ff */
[----:B------:R-:W-:-:S04]  /*13d0*/  IADD3 R23, PT, PT, R27, R23, RZ ;  /* 0x000000171b177210 */ /* 0x000fc80007ffe0ff */
[----:B------:R-:W-:-:S05]  /*13e0*/  LEA.HI.X R15, R26, UR11, R23, 0x1, P1 ;  /* 0x0000000b1a0f7c11 */ /* 0x000fca00088f0c17 */
[----:B------:R-:W2:Y:S01]  /*13f0*/  LDG.E.U16 R14, desc[UR6][R14.64] ;  /* 0x000000060e0e7981 */ /* 0x000ea2000c1e1500 */
[----:B---3--:R-:W-:-:S05]  /*1400*/  HADD2.F32 R18, -RZ, R18.H0_H0 ;  /* 0x20000012ff127230 */ /* 0x008fca0000004100 */
[----:B------:R-:W-:Y:S01]  /*1410*/  FADD.FTZ R18, R21, R18 ;  /* 0x0000001215127221 */ /* 0x000fe20000010000 */
[----:B----4-:R-:W-:Y:S01]  /*1420*/  HADD2.F32 R19, -RZ, R16.H0_H0 ;  /* 0x20000010ff137230 */ /* 0x010fe20000004100 */
[----:B------:R-:W-:-:S04]  /*1430*/  IADD3 R24, PT, PT, R24, 0x4, RZ ;  /* 0x0000000418187810 */ /* 0x000fc80007ffe0ff */
[----:B------:R-:W-:Y:S01]  /*1440*/  FADD.FTZ R18, R18, R19 ;  /* 0x0000001312127221 */ /* 0x000fe20000010000 */
[----:B------:R-:W-:Y:S01]  /*1450*/  MOV R25, RZ ;  /* 0x000000ff00197202 */ /* 0x000fe20000000f00 */
[----:B--2---:R-:W-:-:S05]  /*1460*/  HADD2.F32 R21, -RZ, R14.H0_H0 ;  /* 0x2000000eff157230 */ /* 0x004fca0000004100 */
[----:B------:R-:W-:-:S07]  /*1470*/  FADD.FTZ R21, R18, R21 ;  /* 0x0000001512157221 */ /* 0x000fce0000010000 */
.L_x_15:
        /* <DEDUP_REMOVED lines=12> */
[----:B------:R-:W2:Y:S01]  /*1540*/  LDG.E.U16 R16, desc[UR6][R16.64] ;  /* 0x0000000610107981 */ /* 0x000ea2000c1e1500 */
[----:B------:R-:W-:-:S04]  /*1550*/  ISETP.NE.U32.AND P0, PT, R2, 0x1, PT ;  /* 0x000000010200780c */ /* 0x000fc80003f05070 */
[----:B------:R-:W-:Y:S01]  /*1560*/  ISETP.NE.AND.EX P0, PT, RZ, RZ, PT, P0 ;  /* 0x000000ffff00720c */ /* 0x000fe20003f05300 */
[----:B--2---:R-:W-:-:S05]  /*1570*/  HADD2.F32 R18, -RZ, R16.H0_H0 ;  /* 0x20000010ff127230 */ /* 0x004fca0000004100 */
[----:B------:R-:W-:-:S07]  /*1580*/  FADD.FTZ R21, R21, R18 ;  /* 0x0000001215157221 */ /* 0x000fce0000010000 */
[----:B------:R-:W-:Y:S05]  /*1590*/  @!P0 BRA `(.L_x_13) ;  /* 0x0000000000708947 */ /* 0x000fea0003800000 */
[----:B------:R-:W-:Y:S01]  /*15a0*/  ISETP.NE.U32.AND P0, PT, R2, 0x2, PT ;  /* 0x000000020200780c */ /* 0x000fe20003f05070 */
[----:B------:R-:W-:Y:S01]  /*15b0*/  HFMA2 R17, -RZ, RZ, 0, 0 ;  /* 0x00000000ff117431 */ /* 0x000fe200000001ff */
[----:B------:R-:W-:Y:S02]  /*15c0*/  IADD3 R16, PT, PT, R24, 0x1, RZ ;  /* 0x0000000118107810 */ /* 0x000fe40007ffe0ff */
[----:B------:R-:W-:-:S03]  /*15d0*/  ISETP.NE.AND.EX P0, PT, RZ, RZ, PT, P0 ;  /* 0x000000ffff00720c */ /* 0x000fc60003f05300 */
[----:B------:R-:W-:-:S05]  /*15e0*/  IMAD.WIDE.U32 R16, R12, UR4, R16 ;  /* 0x000000040c107c25 */ /* 0x000fca000f8e0010 */
[----:B------:R-:W-:-:S05]  /*15f0*/  IADD3 R17, PT, PT, R13, R17, RZ ;  /* 0x000000110d117210 */ /* 0x000fca0007ffe0ff */
[----:B------:R-:W-:Y:S01]  /*1600*/  @P0 VIADD R18, R24, 0x2 ;  /* 0x0000000218120836 */ /* 0x000fe20000000000 */
[----:B------:R-:W-:Y:S01]  /*1610*/  @P0 MOV R19, RZ ;  /* 0x000000ff00130202 */ /* 0x000fe20000000f00 */
[----:B------:R-:W-:Y:S02]  /*1620*/  IMAD R17, R17, R14, RZ ;  /* 0x0000000e11117224 */ /* 0x000fe400078e02ff */
[----:B------:R-:W-:-:S05]  /*1630*/  @P0 IMAD.WIDE.U32 R18, R12, UR4, R18 ;  /* 0x000000040c120c25 */ /* 0x000fca000f8e0012 */
[----:B------:R-:W-:Y:S01]  /*1640*/  @P0 IADD3 R13, PT, PT, R13, R19, RZ ;  /* 0x000000130d0d0210 */ /* 0x000fe20007ffe0ff */
[C---:B------:R-:W-:Y:S02]  /*1650*/  IMAD R19, R16.reuse, R15, R17 ;  /* 0x0000000f10137224 */ /* 0x040fe400078e0211 */
[----:B------:R-:W-:-:S04]  /*1660*/  IMAD.WIDE.U32 R16, R16, R14, R6 ;  /* 0x0000000e10107225 */ /* 0x000fc800078e0006 */
[-C--:B------:R-:W-:Y:S02]  /*1670*/  @P0 IMAD R23, R13, R14.reuse, RZ ;  /* 0x0000000e0d170224 */ /* 0x080fe400078e02ff */
[----:B------:R-:W-:-:S04]  /*1680*/  @P0 IMAD.WIDE.U32 R12, R18, R14, R6 ;  /* 0x0000000e120c0225 */ /* 0x000fc800078e0006 */
[----:B------:R-:W-:Y:S01]  /*1690*/  @P0 IMAD R23, R18, R15, R23 ;  /* 0x0000000f12170224 */ /* 0x000fe200078e0217 */
[----:B------:R-:W-:Y:S01]  /*16a0*/  LEA R18, P1, R16, UR8, 0x1 ;  /* 0x0000000810127c11 */ /* 0x000fe2000f8208ff */
[----:B------:R-:W-:Y:S01]  /*16b0*/  IMAD.IADD R19, R17, 0x1, R19 ;  /* 0x0000000111137824 */ /* 0x000fe200078e0213 */
[----:B------:R-:W-:Y:S02]  /*16c0*/  @P0 LEA R14, P2, R12, UR8, 0x1 ;  /* 0x000000080c0e0c11 */ /* 0x000fe4000f8408ff */
[----:B------:R-:W-:Y:S02]  /*16d0*/  @P0 IADD3 R13, PT, PT, R13, R23, RZ ;  /* 0x000000170d0d0210 */ /* 0x000fe40007ffe0ff */
[----:B------:R-:W-:Y:S02]  /*16e0*/  LEA.HI.X R19, R16, UR9, R19, 0x1, P1 ;  /* 0x0000000910137c11 */ /* 0x000fe400088f0c13 */
[----:B------:R-:W-:-:S03]  /*16f0*/  @P0 LEA.HI.X R15, R12, UR9, R13, 0x1, P2 ;  /* 0x000000090c0f0c11 */ /* 0x000fc600090f0c0d */
[----:B------:R-:W2:Y:S04]  /*1700*/  LDG.E.U16 R18, desc[UR6][R18.64] ;  /* 0x0000000612127981 */ /* 0x000ea8000c1e1500 */
[----:B------:R-:W3:Y:S01]  /*1710*/  @P0 LDG.E.U16 R14, desc[UR6][R14.64] ;  /* 0x000000060e0e0981 */ /* 0x000ee2000c1e1500 */
[----:B--2---:R-:W-:Y:S02]  /*1720*/  HADD2.F32 R12, -RZ, R18.H0_H0 ;  /* 0x20000012ff0c7230 */ /* 0x004fe40000004100 */
[----:B---3--:R-:W-:-:S03]  /*1730*/  @P0 HADD2.F32 R16, -RZ, R14.H0_H0 ;  /* 0x2000000eff100230 */ /* 0x008fc60000004100 */
[----:B------:R-:W-:-:S04]  /*1740*/  FADD.FTZ R21, R21, R12 ;  /* 0x0000000c15157221 */ /* 0x000fc80000010000 */
[----:B------:R-:W-:-:S07]  /*1750*/  @P0 FADD.FTZ R21, R21, R16 ;  /* 0x0000001015150221 */ /* 0x000fce0000010000 */
.L_x_13:
        /* <DEDUP_REMOVED lines=14> */
.L_x_17:
        /* <DEDUP_REMOVED lines=12> */
.L_x_590:


//--------------------- .text._ZN17fastertransformer16uncompact_cachesIfEEvPT_S2_PKS1_S4_PKimmmmmmm --------------------------
	.section	.text._ZN17fastertransformer16uncompact_cachesIfEEvPT_S2_PKS1_S4_PKimmmmmmm,"ax",@progbits
	.align	128
        .global         _ZN17fastertransformer16uncompact_cachesIfEEvPT_S2_PKS1_S4_PKimmmmmmm
        .type           _ZN17fastertransformer16uncompact_cachesIfEEvPT_S2_PKS1_S4_PKimmmmmmm,@function
        .size           _ZN17fastertransformer16uncompact_cachesIfEEvPT_S2_PKS1_S4_PKimmmmmmm,(.L_x_561 - _ZN17fastertransformer16uncompact_cachesIfEEvPT_S2_PKS1_S4_PKimmmmmmm)
        .other          _ZN17fastertransformer16uncompact_cachesIfEEvPT_S2_PKS1_S4_PKimmmmmmm,@"STO_CUDA_ENTRY STV_DEFAULT"
_ZN17fastertransformer16uncompact_cachesIfEEvPT_S2_PKS1_S4_PKimmmmmmm:
.text._ZN17fastertransformer16uncompact_cachesIfEEvPT_S2_PKS1_S4_PKimmmmmmm:
[----:B------:R-:W-:Y:S01]  /*0000*/  LDC R1, c[0x0][0x37c] ;  /* 0x0000df00ff017b82 */ /* 0x000fe20000000800 */
[----:B------:R-:W0:Y:S01]  /*0010*/  S2R R0, SR_TID.X ;  /* 0x0000000000007919 */ /* 0x000e220000002100 */
[----:B------:R-:W1:Y:S06]  /*0020*/  LDCU.64 UR12, c[0x0][0x3c8] ;  /* 0x00007900ff0c77ac */ /* 0x000e6c0008000a00 */
[----:B------:R-:W0:Y:S01]  /*0030*/  S2UR UR9, SR_CTAID.X ;  /* 0x00000000000979c3 */ /* 0x000e220000002500 */
[----:B------:R-:W1:Y:S01]  /*0040*/  LDCU.64 UR6, c[0x0][0x3b0] ;  /* 0x00007600ff0677ac */ /* 0x000e620008000a00 */
[----:B------:R-:W2:Y:S06]  /*0050*/  LDCU UR14, c[0x0][0x3c0] ;  /* 0x00007800ff0e77ac */ /* 0x000eac0008000800 */
[----:B------:R-:W0:Y:S01]  /*0060*/  LDC R3, c[0x0][0x360] ;  /* 0x0000d800ff037b82 */ /* 0x000e220000000800 */
[----:B------:R-:W3:Y:S01]  /*0070*/  LDCU UR8, c[0x0][0x3a8] ;  /* 0x00007500ff0877ac */ /* 0x000ee20008000800 */
[----:B-1----:R-:W-:-:S02]  /*0080*/  UIMAD.WIDE.U32 UR4, UR12, UR6, URZ ;  /* 0x000000060c0472a5 */ /* 0x002fc4000f8e00ff */
[----:B------:R-:W-:Y:S02]  /*0090*/  UIMAD UR6, UR13, UR6, URZ ;  /* 0x000000060d0672a4 */ /* 0x000fe4000f8e02ff */
[----:B--2---:R-:W-:-:S04]  /*00a0*/  UIMAD UR18, UR4, UR14, URZ ;  /* 0x0000000e041272a4 */ /* 0x004fc8000f8e02ff */
[----:B---3--:R-:W-:Y:S01]  /*00b0*/  UIMAD UR8, UR18, UR8, URZ ;  /* 0x00000008120872a4 */ /* 0x008fe2000f8e02ff */
[----:B0-----:R-:W-:-:S03]  /*00c0*/  IMAD R0, R3, UR9, R0 ;  /* 0x0000000903007c24 */ /* 0x001fc6000f8e0200 */
[----:B------:R-:W-:Y:S02]  /*00d0*/  USHF.L.U32 UR19, UR8, 0x1, URZ ;  /* 0x0000000108137899 */ /* 0x000fe400080006ff */
[----:B------:R-:W-:-:S04]  /*00e0*/  UIMAD UR9, UR12, UR7, UR6 ;  /* 0x000000070c0972a4 */ /* 0x000fc8000f8e0206 */
[----:B------:R-:W-:-:S13]  /*00f0*/  ISETP.GE.AND P0, PT, R0, UR19, PT ;  /* 0x0000001300007c0c */ /* 0x000fda000bf06270 */
[----:B------:R-:W-:Y:S05]  /*0100*/  @P0 EXIT ;  /* 0x000000000000094d */ /* 0x000fea0003800000 */
[----:B------:R-:W0:Y:S01]  /*0110*/  LDCU UR15, c[0x0][0x3c4] ;  /* 0x00007880ff0f77ac */ /* 0x000e220008000800 */
[----:B------:R-:W1:Y:S01]  /*0120*/  LDC.64 R10, c[0x0][0x3a0] ;  /* 0x0000e800ff0a7b82 */ /* 0x000e620000000a00 */
[----:B------:R-:W-:Y:S01]  /*0130*/  BSSY.RECONVERGENT B2, `(.L_x_18) ;  /* 0x00000f1000027945 */ /* 0x000fe20003800200 */
[----:B------:R-:W2:Y:S01]  /*0140*/  LDCU.64 UR16, c[0x0][0x3b8] ;  /* 0x00007700ff1077ac */ /* 0x000ea20008000a00 */
[----:B------:R-:W-:-:S05]  /*0150*/  UIMAD UR7, UR13, UR14, URZ ;  /* 0x0000000e0d0772a4 */ /* 0x000fca000f8e02ff */
[----:B------:R-:W3:Y:S01]  /*0160*/  LDC.64 R12, c[0x0][0x3d0] ;  /* 0x0000f400ff0c7b82 */ /* 0x000ee20000000a00 */
[----:B------:R-:W-:Y:S02]  /*0170*/  USHF.R.S32.HI UR6, URZ, 0x1f, UR4 ;  /* 0x0000001fff067899 */ /* 0x000fe40008011404 */
[----:B------:R-:W-:Y:S02]  /*0180*/  UIMAD.WIDE.U32 UR24, UR12, UR14, URZ ;  /* 0x0000000e0c1872a5 */ /* 0x000fe4000f8e00ff */
[----:B------:R-:W-:Y:S01]  /*0190*/  UIADD3 UR9, UPT, UPT, UR5, UR9, URZ ;  /* 0x0000000905097290 */ /* 0x000fe2000fffe0ff */
[----:B------:R-:W4:Y:S01]  /*01a0*/  LDCU.64 UR20, c[0x0][0x358] ;  /* 0x00006b00ff1477ac */ /* 0x000f220008000a00 */
[----:B0-----:R-:W-:Y:S02]  /*01b0*/  UIMAD UR11, UR12, UR15, UR7 ;  /* 0x0000000f0c0b72a4 */ /* 0x001fe4000f8e0207 */
[----:B--2---:R-:W-:Y:S02]  /*01c0*/  UIMAD UR10, UR6, UR16, URZ ;  /* 0x00000010060a72a4 */ /* 0x004fe4000f8e02ff */
[----:B------:R-:W-:-:S02]  /*01d0*/  UIMAD UR12, UR12, UR16, URZ ;  /* 0x000000100c0c72a4 */ /* 0x000fc4000f8e02ff */
[----:B------:R-:W-:Y:S02]  /*01e0*/  USHF.L.U32 UR22, UR16, 0x2, URZ ;  /* 0x0000000210167899 */ /* 0x000fe400080006ff */
[----:B------:R-:W-:Y:S01]  /*01f0*/  UIMAD.WIDE.U32 UR6, UR4, UR16, URZ ;  /* 0x00000010040672a5 */ /* 0x000fe2000f8e00ff */
[----:B------:R-:W0:Y:S01]  /*0200*/  LDCU UR16, c[0x0][0x370] ;  /* 0x00006e00ff1077ac */ /* 0x000e220008000800 */
[----:B------:R-:W-:Y:S02]  /*0210*/  UIMAD UR13, UR4, UR17, UR10 ;  /* 0x00000011040d72a4 */ /* 0x000fe4000f8e020a */
[----:B------:R-:W-:Y:S02]  /*0220*/  USHF.R.U64 UR5, UR4, 0x2, UR9 ;  /* 0x0000000204057899 */ /* 0x000fe40008001209 */
[----:B------:R-:W-:Y:S01]  /*0230*/  USHF.L.U32 UR17, UR14, 0x2, URZ ;  /* 0x000000020e117899 */ /* 0x000fe200080006ff */
[----:B------:R-:W2:Y:S01]  /*0240*/  LDCU UR23, c[0x0][0x3d8] ;  /* 0x00007b00ff1777ac */ /* 0x000ea20008000800 */
[----:B------:R-:W1:Y:S01]  /*0250*/  LDCU UR26, c[0x0][0x3b4] ;  /* 0x00007680ff1a77ac */ /* 0x000e620008000800 */
[----:B0-----:R-:W-:Y:S01]  /*0260*/  IMAD R3, R3, UR16, RZ ;  /* 0x0000001003037c24 */ /* 0x001fe2000f8e02ff */
[----:B------:R-:W0:Y:S01]  /*0270*/  LDCU UR27, c[0x0][0x3b0] ;  /* 0x00007600ff1b77ac */ /* 0x000e220008000800 */
[----:B------:R-:W-:-:S02]  /*0280*/  USHF.L.U64.HI UR10, UR14, 0x2, UR15 ;  /* 0x000000020e0a7899 */ /* 0x000fc4000801020f */
[----:B------:R-:W-:Y:S02]  /*0290*/  USHF.R.U32.HI UR9, URZ, 0x2, UR9 ;  /* 0x00000002ff097899 */ /* 0x000fe40008011609 */
[----:B------:R-:W-:Y:S02]  /*02a0*/  UIADD3 UR11, UPT, UPT, UR25, UR11, URZ ;  /* 0x0000000b190b7290 */ /* 0x000fe4000fffe0ff */
[----:B-12-4-:R-:W-:-:S12]  /*02b0*/  UIADD3 UR4, UPT, UPT, UR7, UR13, URZ ;  /* 0x0000000d07047290 */ /* 0x016fd8000fffe0ff */
.L_x_34:
[----:B------:R-:W-:Y:S01]  /*02c0*/  IABS R8, UR18 ;  /* 0x0000001200087c13 */ /* 0x000fe20008000000 */
[----:B0-----:R-:W1:Y:S01]  /*02d0*/  LDC.64 R16, c[0x0][0x380] ;  /* 0x0000e000ff107b82 */ /* 0x001e620000000a00 */
[----:B------:R-:W-:Y:S02]  /*02e0*/  ISETP.GE.AND P0, PT, R0, UR8, PT ;  /* 0x0000000800007c0c */ /* 0x000fe4000bf06270 */
[----:B------:R-:W2:Y:S01]  /*02f0*/  I2F.RP R6, R8 ;  /* 0x0000000800067306 */ /* 0x000ea20000209400 */
[----:B------:R-:W-:Y:S02]  /*0300*/  IABS R14, UR18 ;  /* 0x00000012000e7c13 */ /* 0x000fe40008000000 */
[----:B------:R-:W-:-:S04]  /*0310*/  SEL R7, RZ, UR8, !P0 ;  /* 0x00000008ff077c07 */ /* 0x000fc8000c000000 */
[----:B------:R-:W-:Y:S01]  /*0320*/  IADD3 R2, PT, PT, -R7, R0, RZ ;  /* 0x0000000007027210 */ /* 0x000fe20007ffe1ff */
[----:B--2---:R-:W2:Y:S01]  /*0330*/  MUFU.RCP R6, R6 ;  /* 0x0000000600067308 */ /* 0x004ea20000001000 */
[----:B------:R-:W-:Y:S02]  /*0340*/  UIADD3 UR13, UPT, UPT, -UR23, URZ, URZ ;  /* 0x000000ff170d7290 */ /* 0x000fe4000fffe1ff */
[----:B-1----:R-:W1:Y:S08]  /*0350*/  @P0 LDC R16, c[0x0][0x388] ;  /* 0x0000e200ff100b82 */ /* 0x002e700000000800 */
[----:B------:R-:W4:Y:S01]  /*0360*/  @P0 LDC R17, c[0x0][0x38c] ;  /* 0x0000e300ff110b82 */ /* 0x000f220000000800 */
[----:B--2---:R-:W-:-:S02]  /*0370*/  VIADD R4, R6, 0xffffffe ;  /* 0x0ffffffe06047836 */ /* 0x004fc40000000000 */
[----:B------:R-:W-:Y:S02]  /*0380*/  IMAD.MOV R6, RZ, RZ, -R14 ;  /* 0x000000ffff067224 */ /* 0x000fe400078e0a0e */
[----:B------:R2:W5:Y:S03]  /*0390*/  F2I.FTZ.U32.TRUNC.NTZ R5, R4 ;  /* 0x0000000400057305 */ /* 0x000566000021f000 */
[----:B------:R-:W0:Y:S01]  /*03a0*/  LDC.64 R14, c[0x0][0x390] ;  /* 0x0000e400ff0e7b82 */ /* 0x000e220000000a00 */
[----:B--2---:R-:W-:Y:S02]  /*03b0*/  IMAD.MOV.U32 R4, RZ, RZ, RZ ;  /* 0x000000ffff047224 */ /* 0x004fe400078e00ff */
[----:B-----5:R-:W-:-:S04]  /*03c0*/  IMAD.MOV R9, RZ, RZ, -R5 ;  /* 0x000000ffff097224 */ /* 0x020fc800078e0a05 */
[----:B------:R-:W-:Y:S01]  /*03d0*/  IMAD R7, R9, R8, RZ ;  /* 0x0000000809077224 */ /* 0x000fe200078e02ff */
[----:B------:R-:W-:-:S03]  /*03e0*/  IABS R9, R2 ;  /* 0x0000000200097213 */ /* 0x000fc60000000000 */
[----:B------:R-:W-:Y:S01]  /*03f0*/  IMAD.HI.U32 R4, R5, R7, R4 ;  /* 0x0000000705047227 */ /* 0x000fe200078e0004 */
[----:B------:R-:W-:Y:S01]  /*0400*/  MOV R5, R9 ;  /* 0x0000000900057202 */ /* 0x000fe20000000f00 */
[----:B0-----:R-:W0:Y:S04]  /*0410*/  @P0 LDC R14, c[0x0][0x398] ;  /* 0x0000e600ff0e0b82 */ /* 0x001e280000000800 */
[----:B------:R-:W-:-:S04]  /*0420*/  IMAD.HI.U32 R4, R4, R5, RZ ;  /* 0x0000000504047227 */ /* 0x000fc800078e00ff */
[----:B------:R-:W-:Y:S01]  /*0430*/  IMAD R5, R4, R6, R5 ;  /* 0x0000000604057224 */ /* 0x000fe200078e0205 */
[----:B------:R-:W2:Y:S04]  /*0440*/  @P0 LDC R15, c[0x0][0x39c] ;  /* 0x0000e700ff0f0b82 */ /* 0x000ea80000000800 */
[----:B------:R-:W-:-:S13]  /*0450*/  ISETP.GT.U32.AND P3, PT, R8, R5, PT ;  /* 0x000000050800720c */ /* 0x000fda0003f64070 */
[----:B------:R-:W-:Y:S02]  /*0460*/  @!P3 IMAD.IADD R5, R5, 0x1, -R8 ;  /* 0x000000010505b824 */ /* 0x000fe400078e0a08 */
[----:B------:R-:W-:Y:S01]  /*0470*/  @!P3 VIADD R4, R4, 0x1 ;  /* 0x000000010404b836 */ /* 0x000fe20000000000 */
[----:B------:R-:W-:Y:S02]  /*0480*/  ISETP.NE.AND P3, PT, RZ, UR18, PT ;  /* 0x00000012ff007c0c */ /* 0x000fe4000bf65270 */
[----:B------:R-:W-:Y:S02]  /*0490*/  ISETP.GE.U32.AND P1, PT, R5, R8, PT ;  /* 0x000000080500720c */ /* 0x000fe40003f26070 */
[----:B------:R-:W-:-:S04]  /*04a0*/  LOP3.LUT R5, R2, UR18, RZ, 0x3c, !PT ;  /* 0x0000001202057c12 */ /* 0x000fc8000f8e3cff */
[----:B------:R-:W-:-:S07]  /*04b0*/  ISETP.GE.AND P2, PT, R5, RZ, PT ;  /* 0x000000ff0500720c */ /* 0x000fce0003f46270 */
[----:B------:R-:W-:-:S06]  /*04c0*/  @P1 IADD3 R4, PT, PT, R4, 0x1, RZ ;  /* 0x0000000104041810 */ /* 0x000fcc0007ffe0ff */
[----:B------:R-:W-:Y:S01]  /*04d0*/  @!P2 IMAD.MOV R4, RZ, RZ, -R4 ;  /* 0x000000ffff04a224 */ /* 0x000fe200078e0a04 */
[----:B------:R-:W-:-:S05]  /*04e0*/  @!P3 LOP3.LUT R4, RZ, UR18, RZ, 0x33, !PT ;  /* 0x00000012ff04bc12 */ /* 0x000fca000f8e33ff */
[----:B------:R-:W-:-:S05]  /*04f0*/  IMAD.WIDE R6, R4, 0x4, R10 ;  /* 0x0000000404067825 */ /* 0x000fca00078e020a */
[----:B------:R-:W3:Y:S01]  /*0500*/  LDG.E R5, desc[UR20][R6.64] ;  /* 0x0000001406057981 */ /* 0x000ee2000c1e1900 */
[----:B------:R-:W-:Y:S01]  /*0510*/  BSSY.RECONVERGENT B1, `(.L_x_19) ;  /* 0x00000af000017945 */ /* 0x000fe20003800200 */
[----:B---3--:R-:W-:-:S05]  /*0520*/  IMAD R5, R12, UR13, R5 ;  /* 0x0000000d0c057c24 */ /* 0x008fca000f8e0205 */
[----:B------:R-:W-:Y:S02]  /*0530*/  ISETP.GE.U32.AND P0, PT, R5, R12, PT ;  /* 0x0000000c0500720c */ /* 0x000fe40003f06070 */
[----:B------:R-:W-:-:S04]  /*0540*/  SHF.R.S32.HI R8, RZ, 0x1f, R5 ;  /* 0x0000001fff087819 */ /* 0x000fc80000011405 */
[----:B------:R-:W-:-:S04]  /*0550*/  ISETP.GE.U32.AND.EX P0, PT, R8, R13, PT, P0 ;  /* 0x0000000d0800720c */ /* 0x000fc80003f06100 */
[----:B------:R-:W-:-:S13]  /*0560*/  ISETP.LT.OR P0, PT, R5, RZ, P0 ;  /* 0x000000ff0500720c */ /* 0x000fda0000701670 */
[----:B012-4-:R-:W-:Y:S05]  /*0570*/  @P0 BRA `(.L_x_20) ;  /* 0x0000000800a00947 */ /* 0x017fea0003800000 */
[----:B------:R-:W-:Y:S01]  /*0580*/  ISETP.GE.AND P0, PT, R0, UR8, PT ;  /* 0x0000000800007c0c */ /* 0x000fe2000bf06270 */
[----:B------:R-:W-:Y:S01]  /*0590*/  BSSY.RECONVERGENT B0, `(.L_x_21) ;  /* 0x0000084000007945 */ /* 0x000fe20003800200 */
[----:B------:R-:W-:-:S11]  /*05a0*/  SHF.R.S32.HI R6, RZ, 0x1f, R4 ;  /* 0x0000001fff067819 */ /* 0x000fd60000011404 */
[----:B------:R-:W-:Y:S05]  /*05b0*/  @P0 BRA `(.L_x_22) ;  /* 0x0000000000fc0947 */ /* 0x000fea0003800000 */
[----:B------:R-:W-:Y:S01]  /*05c0*/  SHF.R.S32.HI R22, RZ, 0x1f, R2 ;  /* 0x0000001fff167819 */ /* 0x000fe20000011402 */
[----:B------:R-:W-:Y:S03]  /*05d0*/  BSSY.RECONVERGENT B3, `(.L_x_23) ;  /* 0x0000020000037945 */ /* 0x000fe60003800200 */
[----:B------:R-:W-:-:S04]  /*05e0*/  LOP3.LUT R7, R22, UR10, RZ, 0xfc, !PT ;  /* 0x0000000a16077c12 */ /* 0x000fc8000f8efcff */
[----:B------:R-:W-:-:S13]  /*05f0*/  ISETP.NE.U32.AND P0, PT, R7, RZ, PT ;  /* 0x000000ff0700720c */ /* 0x000fda0003f05070 */
[----:B------:R-:W-:Y:S05]  /*0600*/  @P0 BRA `(.L_x_24) ;  /* 0x0000000000580947 */ /* 0x000fea0003800000 */
[----:B------:R-:W0:Y:S01]  /*0610*/  I2F.U32.RP R7, UR17 ;  /* 0x0000001100077d06 */ /* 0x000e220008209000 */
[----:B------:R-:W-:Y:S01]  /*0620*/  ISETP.NE.U32.AND P2, PT, RZ, UR17, PT ;  /* 0x00000011ff007c0c */ /* 0x000fe2000bf45070 */
[----:B------:R-:W-:-:S06]  /*0630*/  IMAD.MOV.U32 R23, RZ, RZ, RZ ;  /* 0x000000ffff177224 */ /* 0x000fcc00078e00ff */
[----:B0-----:R-:W0:Y:S02]  /*0640*/  MUFU.RCP R7, R7 ;  /* 0x0000000700077308 */ /* 0x001e240000001000 */
[----:B0-----:R-:W-:-:S06]  /*0650*/  VIADD R8, R7, 0xffffffe ;  /* 0x0ffffffe07087836 */ /* 0x001fcc0000000000 */
[----:B------:R0:W1:Y:S02]  /*0660*/  F2I.FTZ.U32.TRUNC.NTZ R9, R8 ;  /* 0x0000000800097305 */ /* 0x000064000021f000 */
[----:B0-----:R-:W-:Y:S01]  /*0670*/  IMAD.MOV.U32 R8, RZ, RZ, RZ ;  /* 0x000000ffff087224 */ /* 0x001fe200078e00ff */
[----:B-1----:R-:W-:-:S05]  /*0680*/  IADD3 R19, PT, PT, RZ, -R9, RZ ;  /* 0x80000009ff137210 */ /* 0x002fca0007ffe0ff */
[----:B------:R-:W-:-:S04]  /*0690*/  IMAD R19, R19, UR17, RZ ;  /* 0x0000001113137c24 */ /* 0x000fc8000f8e02ff */
[----:B------:R-:W-:-:S06]  /*06a0*/  IMAD.HI.U32 R9, R9, R19, R8 ;  /* 0x0000001309097227 */ /* 0x000fcc00078e0008 */
[----:B------:R-:W-:-:S04]  /*06b0*/  IMAD.HI.U32 R22, R9, R2, RZ ;  /* 0x0000000209167227 */ /* 0x000fc800078e00ff */
[----:B------:R-:W-:-:S04]  /*06c0*/  IMAD.MOV R9, RZ, RZ, -R22 ;  /* 0x000000ffff097224 */ /* 0x000fc800078e0a16 */
[----:B------:R-:W-:-:S05]  /*06d0*/  IMAD R9, R9, UR17, R2 ;  /* 0x0000001109097c24 */ /* 0x000fca000f8e0202 */
[----:B------:R-:W-:-:S13]  /*06e0*/  ISETP.GE.U32.AND P0, PT, R9, UR17, PT ;  /* 0x0000001109007c0c */ /* 0x000fda000bf06070 */
[----:B------:R-:W-:Y:S01]  /*06f0*/  @P0 IADD3 R9, PT, PT, R9, -UR17, RZ ;  /* 0x8000001109090c10 */ /* 0x000fe2000fffe0ff */
[----:B------:R-:W-:-:S03]  /*0700*/  @P0 VIADD R22, R22, 0x1 ;  /* 0x0000000116160836 */ /* 0x000fc60000000000 */
[----:B------:R-:W-:-:S13]  /*0710*/  ISETP.GE.U32.AND P1, PT, R9, UR17, PT ;  /* 0x0000001109007c0c */ /* 0x000fda000bf26070 */
[----:B------:R-:W-:Y:S01]  /*0720*/  @P1 VIADD R22, R22, 0x1 ;  /* 0x0000000116161836 */ /* 0x000fe20000000000 */
[----:B------:R-:W-:-:S04]  /*0730*/  @!P2 LOP3.LUT R22, RZ, UR17, RZ, 0x33, !PT ;  /* 0x00000011ff16ac12 */ /* 0x000fc8000f8e33ff */
[----:B------:R-:W-:-:S05]  /*0740*/  IADD3 R7, PT, PT, -R22, RZ, RZ ;  /* 0x000000ff16077210 */ /* 0x000fca0007ffe1ff */
[----:B------:R-:W-:Y:S01]  /*0750*/  IMAD R7, R7, UR17, R2 ;  /* 0x0000001107077c24 */ /* 0x000fe2000f8e0202 */
[----:B------:R-:W-:Y:S06]  /*0760*/  BRA `(.L_x_25) ;  /* 0x0000000000187947 */ /* 0x000fec0003800000 */
.L_x_24:
[----:B------:R-:W-:Y:S01]  /*0770*/  IMAD.U32 R9, RZ, RZ, UR17 ;  /* 0x00000011ff097e24 */ /* 0x000fe2000f8e00ff */
[----:B------:R-:W-:Y:S02]  /*0780*/  MOV R7, UR10 ;  /* 0x0000000a00077c02 */ /* 0x000fe40008000f00 */
[----:B------:R-:W-:-:S07]  /*0790*/  MOV R8, 0x7b0 ;  /* 0x000007b000087802 */ /* 0x000fce0000000f00 */
[----:B------:R-:W-:Y:S05]  /*07a0*/  CALL.REL.NOINC `($__internal_0_$__cuda_sm20_div_u64) ;  /* 0x00000008002c7944 */ /* 0x000fea0003c00000 */
[----:B------:R-:W-:-:S04]  /*07b0*/  IMAD.MOV R7, RZ, RZ, -R22 ;  /* 0x000000ffff077224 */ /* 0x000fc800078e0a16 */
[----:B------:R-:W-:-:S07]  /*07c0*/  IMAD R7, R7, UR17, R2 ;  /* 0x0000001107077c24 */ /* 0x000fce000f8e0202 */
.L_x_25:
[----:B------:R-:W-:Y:S05]  /*07d0*/  BSYNC.RECONVERGENT B3 ;  /* 0x0000000000037941 */ /* 0x000fea0003800200 */
.L_x_23:
[----:B------:R-:W-:-:S04]  /*07e0*/  LOP3.LUT R8, R23, UR9, RZ, 0xfc, !PT ;  /* 0x0000000917087c12 */ /* 0x000fc8000f8efcff */
[----:B------:R-:W-:-:S13]  /*07f0*/  ISETP.NE.U32.AND P0, PT, R8, RZ, PT ;  /* 0x000000ff0800720c */ /* 0x000fda0003f05070 */
[----:B------:R-:W-:Y:S05]  /*0800*/  @P0 BRA `(.L_x_26) ;  /* 0x00000000004c0947 */ /* 0x000fea0003800000 */
[----:B------:R-:W0:Y:S01]  /*0810*/  I2F.U32.RP R18, UR5 ;  /* 0x0000000500127d06 */ /* 0x000e220008209000 */
[----:B------:R-:W-:-:S07]  /*0820*/  ISETP.NE.U32.AND P1, PT, RZ, UR5, PT ;  /* 0x00000005ff007c0c */ /* 0x000fce000bf25070 */
        /* <DEDUP_REMOVED lines=11> */
[----:B------:R-:W-:-:S04]  /*08e0*/  @P0 IADD3 R22, PT, PT, R22, -UR5, RZ ;  /* 0x8000000516160c10 */ /* 0x000fc8000fffe0ff */
[----:B------:R-:W-:-:S13]  /*08f0*/  ISETP.GE.U32.AND P0, PT, R22, UR5, PT ;  /* 0x0000000516007c0c */ /* 0x000fda000bf06070 */
[----:B------:R-:W-:Y:S01]  /*0900*/  @P0 VIADD R22, R22, -UR5 ;  /* 0x8000000516160c36 */ /* 0x000fe20008000000 */
[----:B------:R-:W-:-:S05]  /*0910*/  @!P1 LOP3.LUT R22, RZ, UR5, RZ, 0x33, !PT ;  /* 0x00000005ff169c12 */ /* 0x000fca000f8e33ff */
[----:B------:R-:W-:Y:S01]  /*0920*/  IMAD R8, R22, UR22, R7 ;  /* 0x0000001616087c24 */ /* 0x000fe2000f8e0207 */
[----:B------:R-:W-:Y:S06]  /*0930*/  BRA `(.L_x_27) ;  /* 0x0000000400247947 */ /* 0x000fec0003800000 */
.L_x_26:
[----:B------:R-:W-:Y:S01]  /*0940*/  IMAD.MOV.U32 R25, RZ, RZ, R23 ;  /* 0x000000ffff197224 */ /* 0x000fe200078e0017 */
[----:B------:R-:W-:Y:S01]  /*0950*/  MOV R9, UR5 ;  /* 0x0000000500097c02 */ /* 0x000fe20008000f00 */
[----:B------:R-:W-:Y:S01]  /*0960*/  IMAD.U32 R23, RZ, RZ, UR9 ;  /* 0x00000009ff177e24 */ /* 0x000fe2000f8e00ff */
[----:B------:R-:W-:-:S07]  /*0970*/  MOV R8, 0x990 ;  /* 0x0000099000087802 */ /* 0x000fce0000000f00 */
[----:B------:R-:W-:Y:S05]  /*0980*/  CALL.REL.NOINC `($__internal_1_$__cuda_sm20_rem_u64) ;  /* 0x0000000800c87944 */ /* 0x000fea0003c00000 */
[----:B------:R-:W-:Y:S01]  /*0990*/  IMAD R8, R22, UR22, R7 ;  /* 0x0000001616087c24 */ /* 0x000fe2000f8e0207 */
[----:B------:R-:W-:Y:S06]  /*09a0*/  BRA `(.L_x_27) ;  /* 0x0000000400087947 */ /* 0x000fec0003800000 */
.L_x_22:
        /* <DEDUP_REMOVED lines=27> */
.L_x_29:
[----:B------:R-:W-:Y:S01]  /*0b60*/  MOV R8, UR24 ;  /* 0x0000001800087c02 */ /* 0x000fe20008000f00 */
[----:B------:R-:W-:Y:S02]  /*0b70*/  IMAD.U32 R9, RZ, RZ, UR25 ;  /* 0x00000019ff097e24 */ /* 0x000fe4000f8e00ff */
[----:B------:R-:W-:Y:S01]  /*0b80*/  IMAD.U32 R7, RZ, RZ, UR11 ;  /* 0x0000000bff077e24 */ /* 0x000fe2000f8e00ff */
[----:B------:R-:W-:Y:S02]  /*0b90*/  MOV R9, R8 ;  /* 0x0000000800097202 */ /* 0x000fe40000000f00 */
[----:B------:R-:W-:-:S07]  /*0ba0*/  MOV R8, 0xbc0 ;  /* 0x00000bc000087802 */ /* 0x000fce0000000f00 */
[----:B------:R-:W-:Y:S05]  /*0bb0*/  CALL.REL.NOINC `($__internal_0_$__cuda_sm20_div_u64) ;  /* 0x0000000400287944 */ /* 0x000fea0003c00000 */
[----:B------:R-:W-:-:S05]  /*0bc0*/  IADD3 R7, PT, PT, RZ, -R22, RZ ;  /* 0x80000016ff077210 */ /* 0x000fca0007ffe0ff */
[----:B------:R-:W-:-:S07]  /*0bd0*/  IMAD R7, R7, UR24, R2 ;  /* 0x0000001807077c24 */ /* 0x000fce000f8e0202 */
.L_x_30:
[----:B------:R-:W-:Y:S05]  /*0be0*/  BSYNC.RECONVERGENT B3 ;  /* 0x0000000000037941 */ /* 0x000fea0003800200 */
.L_x_28:
[----:B------:R-:W-:Y:S01]  /*0bf0*/  LOP3.LUT R8, R23, UR26, RZ, 0xfc, !PT ;  /* 0x0000001a17087c12 */ /* 0x000fe2000f8efcff */
[----:B------:R-:W-:Y:S03]  /*0c00*/  BSSY.RECONVERGENT B3, `(.L_x_31) ;  /* 0x000001b000037945 */ /* 0x000fe60003800200 */
        /* <DEDUP_REMOVED lines=11> */
[----:B------:R-:W-:-:S05]  /*0cc0*/  IMAD.HI.U32 R9, R9, R22, RZ ;  /* 0x0000001609097227 */ /* 0x000fca00078e00ff */
[----:B------:R-:W-:-:S05]  /*0cd0*/  IADD3 R9, PT, PT, -R9, RZ, RZ ;  /* 0x000000ff09097210 */ /* 0x000fca0007ffe1ff */
[----:B------:R-:W-:-:S05]  /*0ce0*/  IMAD R22, R9, UR27, R22 ;  /* 0x0000001b09167c24 */ /* 0x000fca000f8e0216 */
[----:B------:R-:W-:-:S13]  /*0cf0*/  ISETP.GE.U32.AND P0, PT, R22, UR27, PT ;  /* 0x0000001b16007c0c */ /* 0x000fda000bf06070 */
[----:B------:R-:W-:-:S05]  /*0d00*/  @P0 VIADD R22, R22, -UR27 ;  /* 0x8000001b16160c36 */ /* 0x000fca0008000000 */
[----:B------:R-:W-:-:S13]  /*0d10*/  ISETP.GE.U32.AND P0, PT, R22, UR27, PT ;  /* 0x0000001b16007c0c */ /* 0x000fda000bf06070 */
[----:B------:R-:W-:Y:S02]  /*0d20*/  @P0 IADD3 R22, PT, PT, R22, -UR27, RZ ;  /* 0x8000001b16160c10 */ /* 0x000fe4000fffe0ff */
[----:B------:R-:W-:Y:S01]  /*0d30*/  @!P1 LOP3.LUT R22, RZ, UR27, RZ, 0x33, !PT ;  /* 0x0000001bff169c12 */ /* 0x000fe2000f8e33ff */
[----:B------:R-:W-:Y:S06]  /*0d40*/  BRA `(.L_x_33) ;  /* 0x0000000000187947 */ /* 0x000fec0003800000 */
.L_x_32:
[----:B------:R-:W0:Y:S01]  /*0d50*/  LDCU.64 UR14, c[0x0][0x3b0] ;  /* 0x00007600ff0e77ac */ /* 0x000e220008000a00 */
[----:B------:R-:W-:Y:S01]  /*0d60*/  IMAD.MOV.U32 R25, RZ, RZ, R23 ;  /* 0x000000ffff197224 */ /* 0x000fe200078e0017 */
[----:B------:R-:W-:Y:S02]  /*0d70*/  MOV R8, 0xdb0 ;  /* 0x00000db000087802 */ /* 0x000fe40000000f00 */
[----:B0-----:R-:W-:Y:S01]  /*0d80*/  MOV R9, UR14 ;  /* 0x0000000e00097c02 */ /* 0x001fe20008000f00 */
[----:B------:R-:W-:-:S07]  /*0d90*/  IMAD.U32 R23, RZ, RZ, UR15 ;  /* 0x0000000fff177e24 */ /* 0x000fce000f8e00ff */
[----:B------:R-:W-:Y:S05]  /*0da0*/  CALL.REL.NOINC `($__internal_1_$__cuda_sm20_rem_u64) ;  /* 0x0000000400c07944 */ /* 0x000fea0003c00000 */
.L_x_33:
[----:B------:R-:W-:Y:S05]  /*0db0*/  BSYNC.RECONVERGENT B3 ;  /* 0x0000000000037941 */ /* 0x000fea0003800200 */
.L_x_31:
[----:B------:R-:W-:-:S07]  /*0dc0*/  IMAD R8, R22, UR12, R7 ;  /* 0x0000000c16087c24 */ /* 0x000fce000f8e0207 */
.L_x_27:
[----:B------:R-:W-:Y:S05]  /*0dd0*/  BSYNC.RECONVERGENT B0 ;  /* 0x0000000000007941 */ /* 0x000fea0003800200 */
.L_x_21:
[----:B------:R-:W-:Y:S02]  /*0de0*/  IABS R7, UR18 ;  /* 0x0000001200077c13 */ /* 0x000fe40008000000 */
[----:B------:R-:W-:Y:S02]  /*0df0*/  IABS R22, UR18 ;  /* 0x0000001200167c13 */ /* 0x000fe40008000000 */
[----:B------:R-:W0:Y:S01]  /*0e00*/  I2F.RP R9, R7 ;  /* 0x0000000700097306 */ /* 0x000e220000209400 */
[----:B------:R-:W-:Y:S02]  /*0e10*/  ISETP.GE.AND P1, PT, R2, RZ, PT ;  /* 0x000000ff0200720c */ /* 0x000fe40003f26270 */
[----:B------:R-:W-:-:S05]  /*0e20*/  ISETP.NE.AND P2, PT, RZ, UR18, PT ;  /* 0x00000012ff007c0c */ /* 0x000fca000bf45270 */
[----:B0-----:R-:W0:Y:S02]  /*0e30*/  MUFU.RCP R9, R9 ;  /* 0x0000000900097308 */ /* 0x001e240000001000 */
[----:B0-----:R-:W-:Y:S02]  /*0e40*/  IADD3 R18, PT, PT, R9, 0xffffffe, RZ ;  /* 0x0ffffffe09127810 */ /* 0x001fe40007ffe0ff */
[----:B------:R-:W-:-:S04]  /*0e50*/  IADD3 R9, PT, PT, RZ, -R22, RZ ;  /* 0x80000016ff097210 */ /* 0x000fc80007ffe0ff */
[----:B------:R0:W1:Y:S02]  /*0e60*/  F2I.FTZ.U32.TRUNC.NTZ R19, R18 ;  /* 0x0000001200137305 */ /* 0x000064000021f000 */
[----:B0-----:R-:W-:Y:S02]  /*0e70*/  IMAD.MOV.U32 R18, RZ, RZ, RZ ;  /* 0x000000ffff127224 */ /* 0x001fe400078e00ff */
[----:B-1----:R-:W-:-:S04]  /*0e80*/  IMAD.MOV R20, RZ, RZ, -R19 ;  /* 0x000000ffff147224 */ /* 0x002fc800078e0a13 */
[----:B------:R-:W-:Y:S01]  /*0e90*/  IMAD R21, R20, R7, RZ ;  /* 0x0000000714157224 */ /* 0x000fe200078e02ff */
[----:B------:R-:W-:-:S03]  /*0ea0*/  IABS R20, R2 ;  /* 0x0000000200147213 */ /* 0x000fc60000000000 */
[----:B------:R-:W-:-:S06]  /*0eb0*/  IMAD.HI.U32 R21, R19, R21, R18 ;  /* 0x0000001513157227 */ /* 0x000fcc00078e0012 */
[----:B------:R-:W-:-:S04]  /*0ec0*/  IMAD.HI.U32 R21, R21, R20, RZ ;  /* 0x0000001415157227 */ /* 0x000fc800078e00ff */
[----:B------:R-:W-:-:S05]  /*0ed0*/  IMAD R20, R21, R9, R20 ;  /* 0x0000000915147224 */ /* 0x000fca00078e0214 */
[----:B------:R-:W-:-:S13]  /*0ee0*/  ISETP.GT.U32.AND P0, PT, R7, R20, PT ;  /* 0x000000140700720c */ /* 0x000fda0003f04070 */
[----:B------:R-:W-:-:S04]  /*0ef0*/  @!P0 IADD3 R20, PT, PT, R20, -R7, RZ ;  /* 0x8000000714148210 */ /* 0x000fc80007ffe0ff */
[----:B------:R-:W-:-:S13]  /*0f00*/  ISETP.GT.U32.AND P0, PT, R7, R20, PT ;  /* 0x000000140700720c */ /* 0x000fda0003f04070 */
[----:B------:R-:W-:-:S05]  /*0f10*/  @!P0 IMAD.IADD R20, R20, 0x1, -R7 ;  /* 0x0000000114148824 */ /* 0x000fca00078e0a07 */
[----:B------:R-:W-:-:S05]  /*0f20*/  MOV R2, R20 ;  /* 0x0000001400027202 */ /* 0x000fca0000000f00 */
[----:B------:R-:W-:Y:S01]  /*0f30*/  @!P1 IMAD.MOV R2, RZ, RZ, -R2 ;  /* 0x000000ffff029224 */ /* 0x000fe200078e0a02 */
[----:B------:R-:W-:-:S05]  /*0f40*/  @!P2 LOP3.LUT R2, RZ, UR18, RZ, 0x33, !PT ;  /* 0x00000012ff02ac12 */ /* 0x000fca000f8e33ff */
[----:B------:R-:W-:-:S04]  /*0f50*/  IMAD R5, R5, UR18, R2 ;  /* 0x0000001205057c24 */ /* 0x000fc8000f8e0202 */
[----:B------:R-:W-:-:S06]  /*0f60*/  IMAD.WIDE R14, R5, 0x4, R14 ;  /* 0x00000004050e7825 */ /* 0x000fcc00078e020e */
[----:B------:R-:W2:Y:S01]  /*0f70*/  LDG.E R15, desc[UR20][R14.64] ;  /* 0x000000140e0f7981 */ /* 0x000ea2000c1e1900 */
[----:B------:R-:W-:Y:S01]  /*0f80*/  SHF.R.S32.HI R9, RZ, 0x1f, R8 ;  /* 0x0000001fff097819 */ /* 0x000fe20000011408 */
[----:B------:R-:W-:-:S04]  /*0f90*/  IMAD R5, R4, UR4, RZ ;  /* 0x0000000404057c24 */ /* 0x000fc8000f8e02ff */
[----:B------:R-:W-:Y:S02]  /*0fa0*/  IMAD R7, R6, UR6, R5 ;  /* 0x0000000606077c24 */ /* 0x000fe4000f8e0205 */
[----:B------:R-:W-:-:S05]  /*0fb0*/  IMAD.WIDE.U32 R4, R4, UR6, R8 ;  /* 0x0000000604047c25 */ /* 0x000fca000f8e0008 */
[----:B------:R-:W-:Y:S02]  /*0fc0*/  IADD3 R2, PT, PT, R5, R7, RZ ;  /* 0x0000000705027210 */ /* 0x000fe40007ffe0ff */
[----:B------:R-:W-:-:S04]  /*0fd0*/  LEA R16, P0, R4, R16, 0x2 ;  /* 0x0000001004107211 */ /* 0x000fc800078010ff */
[----:B------:R-:W-:-:S05]  /*0fe0*/  LEA.HI.X R17, R4, R17, R2, 0x2, P0 ;  /* 0x0000001104117211 */ /* 0x000fca00000f1402 */
[----:B--2---:R0:W-:Y:S04]  /*0ff0*/  STG.E desc[UR20][R16.64], R15 ;  /* 0x0000000f10007986 */ /* 0x0041e8000c101914 */
.L_x_20:
[----:B------:R-:W-:Y:S05]  /*1000*/  BSYNC.RECONVERGENT B1 ;  /* 0x0000000000017941 */ /* 0x000fea0003800200 */
.L_x_19:
[----:B------:R-:W-:-:S05]  /*1010*/  IMAD.IADD R0, R3, 0x1, R0 ;  /* 0x0000000103007824 */ /* 0x000fca00078e0200 */
[----:B------:R-:W-:-:S13]  /*1020*/  ISETP.GE.AND P0, PT, R0, UR19, PT ;  /* 0x0000001300007c0c */ /* 0x000fda000bf06270 */
[----:B------:R-:W-:Y:S05]  /*1030*/  @!P0 BRA `(.L_x_34) ;  /* 0xfffffff000a08947 */ /* 0x000fea000383ffff */
[----:B------:R-:W-:Y:S05]  /*1040*/  BSYNC.RECONVERGENT B2 ;  /* 0x0000000000027941 */ /* 0x000fea0003800200 */
.L_x_18:
[----:B------:R-:W-:Y:S05]  /*1050*/  EXIT ;  /* 0x000000000000794d */ /* 0x000fea0003800000 */
        .weak           $__internal_0_$__cuda_sm20_div_u64
        .type           $__internal_0_$__cuda_sm20_div_u64,@function
        .size           $__internal_0_$__cuda_sm20_div_u64,($__internal_1_$__cuda_sm20_rem_u64 - $__internal_0_$__cuda_sm20_div_u64)
$__internal_0_$__cuda_sm20_div_u64:
[----:B------:R-:W-:Y:S01]  /*1060*/  MOV R24, R9 ;  /* 0x0000000900187202 */ /* 0x000fe20000000f00 */
[----:B------:R-:W-:-:S04]  /*1070*/  IMAD.MOV.U32 R25, RZ, RZ, R7 ;  /* 0x000000ffff197224 */ /* 0x000fc800078e0007 */
[----:B------:R-:W0:Y:S08]  /*1080*/  I2F.U64.RP R23, R24 ;  /* 0x0000001800177312 */ /* 0x000e300000309000 */
[----:B0-----:R-:W0:Y:S02]  /*1090*/  MUFU.RCP R23, R23 ;  /* 0x0000001700177308 */ /* 0x001e240000001000 */
[----:B0-----:R-:W-:-:S06]  /*10a0*/  IADD3 R18, PT, PT, R23, 0x1ffffffe, RZ ;  /* 0x1ffffffe17127810 */ /* 0x001fcc0007ffe0ff */
[----:B------:R-:W0:Y:S02]  /*10b0*/  F2I.U64.TRUNC R18, R18 ;  /* 0x0000001200127311 */ /* 0x000e24000020d800 */
[----:B0-----:R-:W-:-:S04]  /*10c0*/  IMAD.WIDE.U32 R20, R18, R9, RZ ;  /* 0x0000000912147225 */ /* 0x001fc800078e00ff */
[----:B------:R-:W-:Y:S01]  /*10d0*/  IMAD R21, R18, R7, R21 ;  /* 0x0000000712157224 */ /* 0x000fe200078e0215 */
[----:B------:R-:W-:-:S03]  /*10e0*/  IADD3 R27, P0, PT, RZ, -R20, RZ ;  /* 0x80000014ff1b7210 */ /* 0x000fc60007f1e0ff */
[----:B------:R-:W-:Y:S02]  /*10f0*/  IMAD R21, R19, R9, R21 ;  /* 0x0000000913157224 */ /* 0x000fe400078e0215 */
[----:B------:R-:W-:-:S04]  /*1100*/  IMAD.HI.U32 R20, R18, R27, RZ ;  /* 0x0000001b12147227 */ /* 0x000fc800078e00ff */
[----:B------:R-:W-:Y:S01]  /*1110*/  IMAD.X R29, RZ, RZ, ~R21, P0 ;  /* 0x000000ffff1d7224 */ /* 0x000fe200000e0e15 */
[----:B------:R-:W-:-:S03]  /*1120*/  MOV R21, R18 ;  /* 0x0000001200157202 */ /* 0x000fc60000000f00 */
[----:B------:R-:W-:-:S04]  /*1130*/  IMAD.HI.U32 R23, R19, R29, RZ ;  /* 0x0000001d13177227 */ /* 0x000fc800078e00ff */
[----:B------:R-:W-:-:S04]  /*1140*/  IMAD.WIDE.U32 R20, P0, R18, R29, R20 ;  /* 0x0000001d12147225 */ /* 0x000fc80007800014 */
[----:B------:R-:W-:Y:S02]  /*1150*/  IMAD.X R23, R23, 0x1, R19, P0 ;  /* 0x0000000117177824 */ /* 0x000fe400000e0613 */
[----:B------:R-:W-:-:S04]  /*1160*/  IMAD.HI.U32 R20, P1, R19, R27, R20 ;  /* 0x0000001b13147227 */ /* 0x000fc80007820014 */
[----:B------:R-:W-:-:S05]  /*1170*/  IMAD R21, R19, R29, RZ ;  /* 0x0000001d13157224 */ /* 0x000fca00078e02ff */
[----:B------:R-:W-:-:S04]  /*1180*/  IADD3 R21, P2, PT, R21, R20, RZ ;  /* 0x0000001415157210 */ /* 0x000fc80007f5e0ff */
[----:B------:R-:W-:Y:S01]  /*1190*/  IADD3.X R23, PT, PT, RZ, RZ, R23, P2, P1 ;  /* 0x000000ffff177210 */ /* 0x000fe200017e2417 */
[----:B------:R-:W-:-:S04]  /*11a0*/  IMAD.WIDE.U32 R18, R21, R9, RZ ;  /* 0x0000000915127225 */ /* 0x000fc800078e00ff */
[----:B------:R-:W-:Y:S01]  /*11b0*/  IMAD R20, R21, R7, R19 ;  /* 0x0000000715147224 */ /* 0x000fe200078e0213 */
[----:B------:R-:W-:-:S03]  /*11c0*/  IADD3 R19, P0, PT, RZ, -R18, RZ ;  /* 0x80000012ff137210 */ /* 0x000fc60007f1e0ff */
[----:B------:R-:W-:Y:S02]  /*11d0*/  IMAD R18, R23, R9, R20 ;  /* 0x0000000917127224 */ /* 0x000fe400078e0214 */
[----:B------:R-:W-:-:S03]  /*11e0*/  IMAD.HI.U32 R20, R21, R19, RZ ;  /* 0x0000001315147227 */ /* 0x000fc600078e00ff */
[----:B------:R-:W-:-:S05]  /*11f0*/  IADD3.X R18, PT, PT, RZ, ~R18, RZ, P0, !PT ;  /* 0x80000012ff127210 */ /* 0x000fca00007fe4ff */
[----:B------:R-:W-:-:S04]  /*1200*/  IMAD.WIDE.U32 R20, P0, R21, R18, R20 ;  /* 0x0000001215147225 */ /* 0x000fc80007800014 */
[C---:B------:R-:W-:Y:S02]  /*1210*/  IMAD R24, R23.reuse, R18, RZ ;  /* 0x0000001217187224 */ /* 0x040fe400078e02ff */
[----:B------:R-:W-:-:S04]  /*1220*/  IMAD.HI.U32 R21, P1, R23, R19, R20 ;  /* 0x0000001317157227 */ /* 0x000fc80007820014 */
[----:B------:R-:W-:Y:S02]  /*1230*/  HFMA2 R19, -RZ, RZ, 0, 0 ;  /* 0x00000000ff137431 */ /* 0x000fe400000001ff */
[----:B------:R-:W-:Y:S01]  /*1240*/  IMAD.HI.U32 R18, R23, R18, RZ ;  /* 0x0000001217127227 */ /* 0x000fe200078e00ff */
[----:B------:R-:W-:-:S03]  /*1250*/  IADD3 R21, P2, PT, R24, R21, RZ ;  /* 0x0000001518157210 */ /* 0x000fc60007f5e0ff */
[----:B------:R-:W-:Y:S02]  /*1260*/  IMAD.X R23, R18, 0x1, R23, P0 ;  /* 0x0000000112177824 */ /* 0x000fe400000e0617 */
[----:B------:R-:W-:-:S03]  /*1270*/  IMAD.HI.U32 R18, R21, R2, RZ ;  /* 0x0000000215127227 */ /* 0x000fc600078e00ff */
[----:B------:R-:W-:Y:S01]  /*1280*/  IADD3.X R23, PT, PT, RZ, RZ, R23, P2, P1 ;  /* 0x000000ffff177210 */ /* 0x000fe200017e2417 */
[----:B------:R-:W-:-:S04]  /*1290*/  IMAD.WIDE.U32 R18, R21, R22, R18 ;  /* 0x0000001615127225 */ /* 0x000fc800078e0012 */
[C---:B------:R-:W-:Y:S02]  /*12a0*/  IMAD R21, R23.reuse, R22, RZ ;  /* 0x0000001617157224 */ /* 0x040fe400078e02ff */
[----:B------:R-:W-:-:S04]  /*12b0*/  IMAD.HI.U32 R18, P0, R23, R2, R18 ;  /* 0x0000000217127227 */ /* 0x000fc80007800012 */
[----:B------:R-:W-:Y:S01]  /*12c0*/  IMAD.HI.U32 R20, R23, R22, RZ ;  /* 0x0000001617147227 */ /* 0x000fe200078e00ff */
[----:B------:R-:W-:-:S03]  /*12d0*/  IADD3 R24, P1, PT, R21, R18, RZ ;  /* 0x0000001215187210 */ /* 0x000fc60007f3e0ff */
[----:B------:R-:W-:Y:S02]  /*12e0*/  IMAD.X R20, RZ, RZ, R20, P0 ;  /* 0x000000ffff147224 */ /* 0x000fe400000e0614 */
[----:B------:R-:W-:-:S03]  /*12f0*/  IMAD.WIDE.U32 R18, R24, R9, RZ ;  /* 0x0000000918127225 */ /* 0x000fc600078e00ff */
[----:B------:R-:W-:Y:S01]  /*1300*/  IADD3.X R20, PT, PT, RZ, R20, RZ, P1, !PT ;  /* 0x00000014ff147210 */ /* 0x000fe20000ffe4ff */
[----:B------:R-:W-:Y:S01]  /*1310*/  IMAD R19, R24, R7, R19 ;  /* 0x0000000718137224 */ /* 0x000fe200078e0213 */
[----:B------:R-:W-:-:S03]  /*1320*/  IADD3 R26, P1, PT, -R18, R2, RZ ;  /* 0x00000002121a7210 */ /* 0x000fc60007f3e1ff */
[-C--:B------:R-:W-:Y:S01]  /*1330*/  IMAD R19, R20, R9.reuse, R19 ;  /* 0x0000000914137224 */ /* 0x080fe200078e0213 */
[----:B------:R-:W-:-:S03]  /*1340*/  ISETP.GE.U32.AND P0, PT, R26, R9, PT ;  /* 0x000000091a00720c */ /* 0x000fc60003f06070 */
[----:B------:R-:W-:Y:S01]  /*1350*/  IMAD.X R28, R22, 0x1, ~R19, P1 ;  /* 0x00000001161c7824 */ /* 0x000fe200008e0e13 */
[----:B------:R-:W-:Y:S02]  /*1360*/  IADD3 R19, P2, PT, R24, 0x1, RZ ;  /* 0x0000000118137810 */ /* 0x000fe40007f5e0ff */
[----:B------:R-:W-:Y:S02]  /*1370*/  IADD3 R18, P1, PT, -R9, R26, RZ ;  /* 0x0000001a09127210 */ /* 0x000fe40007f3e1ff */
[----:B------:R-:W-:Y:S01]  /*1380*/  ISETP.GE.U32.AND.EX P0, PT, R28, R7, PT, P0 ;  /* 0x000000071c00720c */ /* 0x000fe20003f06100 */
[----:B------:R-:W-:Y:S01]  /*1390*/  IMAD.X R21, RZ, RZ, R20, P2 ;  /* 0x000000ffff157224 */ /* 0x000fe200010e0614 */
[----:B------:R-:W-:Y:S02]  /*13a0*/  IADD3.X R22, PT, PT, ~R7, R28, RZ, P1, !PT ;  /* 0x0000001c07167210 */ /* 0x000fe40000ffe5ff */
[----:B------:R-:W-:Y:S02]  /*13b0*/  SEL R18, R18, R26, P0 ;  /* 0x0000001a12127207 */ /* 0x000fe40000000000 */
[----:B------:R-:W-:-:S02]  /*13c0*/  SEL R19, R19, R24, P0 ;  /* 0x0000001813137207 */ /* 0x000fc40000000000 */
[----:B------:R-:W-:Y:S02]  /*13d0*/  SEL R24, R22, R28, P0 ;  /* 0x0000001c16187207 */ /* 0x000fe40000000000 */
[----:B------:R-:W-:Y:S02]  /*13e0*/  SEL R20, R21, R20, P0 ;  /* 0x0000001415147207 */ /* 0x000fe40000000000 */
[----:B------:R-:W-:Y:S02]  /*13f0*/  ISETP.GE.U32.AND P0, PT, R18, R9, PT ;  /* 0x000000091200720c */ /* 0x000fe40003f06070 */
[----:B------:R-:W-:Y:S02]  /*1400*/  IADD3 R22, P2, PT, R19, 0x1, RZ ;  /* 0x0000000113167810 */ /* 0x000fe40007f5e0ff */
[----:B------:R-:W-:Y:S01]  /*1410*/  ISETP.NE.U32.AND P1, PT, R9, RZ, PT ;  /* 0x000000ff0900720c */ /* 0x000fe20003f25070 */
[----:B------:R-:W-:Y:S01]  /*1420*/  IMAD.MOV.U32 R9, RZ, RZ, 0x0 ;  /* 0x00000000ff097424 */ /* 0x000fe200078e00ff */
[----:B------:R-:W-:-:S02]  /*1430*/  ISETP.GE.U32.AND.EX P0, PT, R24, R7, PT, P0 ;  /* 0x000000071800720c */ /* 0x000fc40003f06100 */
[-C--:B------:R-:W-:Y:S02]  /*1440*/  IADD3.X R23, PT, PT, RZ, R20.reuse, RZ, P2, !PT ;  /* 0x00000014ff177210 */ /* 0x080fe400017fe4ff */
[----:B------:R-:W-:Y:S02]  /*1450*/  ISETP.NE.AND.EX P1, PT, R7, RZ, PT, P1 ;  /* 0x000000ff0700720c */ /* 0x000fe40003f25310 */
[----:B------:R-:W-:Y:S02]  /*1460*/  SEL R22, R22, R19, P0 ;  /* 0x0000001316167207 */ /* 0x000fe40000000000 */
[----:B------:R-:W-:Y:S02]  /*1470*/  SEL R23, R23, R20, P0 ;  /* 0x0000001417177207 */ /* 0x000fe40000000000 */
[----:B------:R-:W-:Y:S02]  /*1480*/  SEL R22, R22, 0xffffffff, P1 ;  /* 0xffffffff16167807 */ /* 0x000fe40000800000 */
[----:B------:R-:W-:Y:S01]  /*1490*/  SEL R23, R23, 0xffffffff, P1 ;  /* 0xffffffff17177807 */ /* 0x000fe20000800000 */
[----:B------:R-:W-:Y:S06]  /*14a0*/  RET.REL.NODEC R8 `(_ZN17fastertransformer16uncompact_cachesIfEEvPT_S2_PKS1_S4_PKimmmmmmm) ;  /* 0xffffffe808d47950 */ /* 0x000fec0003c3ffff */
        .weak           $__internal_1_$__cuda_sm20_rem_u64
        .type           $__internal_1_$__cuda_sm20_rem_u64,@function
        .size           $__internal_1_$__cuda_sm20_rem_u64,(.L_x_561 - $__internal_1_$__cuda_sm20_rem_u64)
$__internal_1_$__cuda_sm20_rem_u64:
[----:B------:R-:W-:Y:S01]  /*14b0*/  MOV R26, R9 ;  /* 0x00000009001a7202 */ /* 0x000fe20000000f00 */
[----:B------:R-:W-:-:S05]  /*14c0*/  IMAD.MOV.U32 R27, RZ, RZ, R23 ;  /* 0x000000ffff1b7224 */ /* 0x000fca00078e0017 */
        /* <DEDUP_REMOVED lines=11> */
[----:B------:R-:W-:-:S04]  /*1580*/  IMAD.WIDE.U32 R20, P0, R18, R24, R20 ;  /* 0x0000001812147225 */ /* 0x000fc80007800014 */
[----:B------:R-:W-:-:S04]  /*1590*/  IMAD.HI.U32 R18, R19, R24, RZ ;  /* 0x0000001813127227 */ /* 0x000fc800078e00ff */
[----:B------:R-:W-:-:S04]  /*15a0*/  IMAD.HI.U32 R20, P1, R19, R29, R20 ;  /* 0x0000001d13147227 */ /* 0x000fc80007820014 */
[----:B------:R-:W-:Y:S02]  /*15b0*/  IMAD R21, R19, R24, RZ ;  /* 0x0000001813157224 */ /* 0x000fe400078e02ff */
[----:B------:R-:W-:-:S03]  /*15c0*/  IMAD.X R24, R18, 0x1, R19, P0 ;  /* 0x0000000112187824 */ /* 0x000fc600000e0613 */
        /* <DEDUP_REMOVED lines=30> */
[----:B------:R-:W-:-:S04]  /*17b0*/  IADD3 R18, P1, PT, -R9, R22, RZ ;  /* 0x0000001609127210 */ /* 0x000fc80007f3e1ff */
[----:B------:R-:W-:Y:S02]  /*17c0*/  ISETP.GE.U32.AND.EX P0, PT, R24, R23, PT, P0 ;  /* 0x000000171800720c */ /* 0x000fe40003f06100 */
[----:B------:R-:W-:Y:S02]  /*17d0*/  IADD3.X R20, PT, PT, ~R23, R24, RZ, P1, !PT ;  /* 0x0000001817147210 */ /* 0x000fe40000ffe5ff */
[----:B------:R-:W-:Y:S02]  /*17e0*/  SEL R18, R18, R22, P0 ;  /* 0x0000001612127207 */ /* 0x000fe40000000000 */
[----:B------:R-:W-:Y:S02]  /*17f0*/  SEL R20, R20, R24, P0 ;  /* 0x0000001814147207 */ /* 0x000fe40000000000 */
[C---:B------:R-:W-:Y:S01]  /*1800*/  ISETP.GE.U32.AND P0, PT, R18.reuse, R9, PT ;  /* 0x000000091200720c */ /* 0x040fe20003f06070 */
[----:B------:R-:W-:Y:S01]  /*1810*/  IMAD.IADD R22, R18, 0x1, -R9 ;  /* 0x0000000112167824 */ /* 0x000fe200078e0a09 */
[----:B------:R-:W-:-:S02]  /*1820*/  ISETP.NE.U32.AND P1, PT, R9, RZ, PT ;  /* 0x000000ff0900720c */ /* 0x000fc40003f25070 */
[----:B------:R-:W-:Y:S02]  /*1830*/  ISETP.GE.U32.AND.EX P0, PT, R20, R23, PT, P0 ;  /* 0x000000171400720c */ /* 0x000fe40003f06100 */
[----:B------:R-:W-:Y:S02]  /*1840*/  MOV R9, 0x0 ;  /* 0x0000000000097802 */ /* 0x000fe40000000f00 */
[----:B------:R-:W-:Y:S02]  /*1850*/  ISETP.NE.AND.EX P1, PT, R23, RZ, PT, P1 ;  /* 0x000000ff1700720c */ /* 0x000fe40003f25310 */
[----:B------:R-:W-:-:S04]  /*1860*/  SEL R22, R22, R18, P0 ;  /* 0x0000001216167207 */ /* 0x000fc80000000000 */
[----:B------:R-:W-:Y:S01]  /*1870*/  SEL R22, R22, 0xffffffff, P1 ;  /* 0xffffffff16167807 */ /* 0x000fe20000800000 */
[----:B------:R-:W-:Y:S06]  /*1880*/  RET.REL.NODEC R8 `(_ZN17fastertransformer16uncompact_cachesIfEEvPT_S2_PKS1_S4_PKimmmmmmm) ;  /* 0xffffffe408dc7950 */ /* 0x000fec0003c3ffff */
.L_x_35:
        /* <DEDUP_REMOVED lines=15> */
.L_x_561:


//--------------------- .text._ZN17fastertransformer16uncompact_cachesI6__halfEEvPT_S3_PKS2_S5_PKimmmmmmm --------------------------
	.section	.text._ZN17fastertransformer16uncompact_cachesI6__halfEEvPT_S3_PKS2_S5_PKimmmmmmm,"ax",@progbits
	.align	128
        .global         _ZN17fastertransformer16uncompact_cachesI6__halfEEvPT_S3_PKS2_S5_PKimmmmmmm
        .type           _ZN17fastertransformer16uncompact_cachesI6__halfEEvPT_S3_PKS2_S5_PKimmmmmmm,@function
        .size           _ZN17fastertransformer16uncompact_cachesI6__halfEEvPT_S3_PKS2_S5_PKimmmmmmm,(.L_x_563 - _ZN17fastertransformer16uncompact_cachesI6__halfEEvPT_S3_PKS2_S5_PKimmmmmmm)
        .other          _ZN17fastertransformer16uncompact_cachesI6__halfEEvPT_S3_PKS2_S5_PKimmmmmmm,@"STO_CUDA_ENTRY STV_DEFAULT"
_ZN17fastertransformer16uncompact_cachesI6__halfEEvPT_S3_PKS2_S5_PKimmmmmmm:
.text._ZN17fastertransformer16uncompact_cachesI6__halfEEvPT_S3_PKS2_S5_PKimmmmmmm:
        /* <DEDUP_REMOVED lines=44> */
.L_x_52:
        /* <DEDUP_REMOVED lines=75> */
.L_x_42:
[----:B------:R-:W-:Y:S01]  /*0770*/  IMAD.U32 R9, RZ, RZ, UR17 ;  /* 0x00000011ff097e24 */ /* 0x000fe2000f8e00ff */
[----:B------:R-:W-:Y:S02]  /*0780*/  MOV R7, UR10 ;  /* 0x0000000a00077c02 */ /* 0x000fe40008000f00 */
[----:B------:R-:W-:-:S07]  /*0790*/  MOV R8, 0x7b0 ;  /* 0x000007b000087802 */ /* 0x000fce0000000f00 */
[----:B------:R-:W-:Y:S05]  /*07a0*/  CALL.REL.NOINC `($__internal_2_$__cuda_sm20_div_u64) ;  /* 0x00000008002c7944 */ /* 0x000fea0003c00000 */
[----:B------:R-:W-:-:S04]  /*07b0*/  IMAD.MOV R7, RZ, RZ, -R22 ;  /* 0x000000ffff077224 */ /* 0x000fc800078e0a16 */
[----:B------:R-:W-:-:S07]  /*07c0*/  IMAD R7, R7, UR17, R2 ;  /* 0x0000001107077c24 */ /* 0x000fce000f8e0202 */
.L_x_43:
[----:B------:R-:W-:Y:S05]  /*07d0*/  BSYNC.RECONVERGENT B3 ;  /* 0x0000000000037941 */ /* 0x000fea0003800200 */
.L_x_41:
        /* <DEDUP_REMOVED lines=22> */
.L_x_44:
[----:B------:R-:W-:Y:S01]  /*0940*/  IMAD.MOV.U32 R25, RZ, RZ, R23 ;  /* 0x000000ffff197224 */ /* 0x000fe200078e0017 */
[----:B------:R-:W-:Y:S01]  /*0950*/  MOV R9, UR5 ;  /* 0x0000000500097c02 */ /* 0x000fe20008000f00 */
[----:B------:R-:W-:Y:S01]  /*0960*/  IMAD.U32 R23, RZ, RZ, UR9 ;  /* 0x00000009ff177e24 */ /* 0x000fe2000f8e00ff */
[----:B------:R-:W-:-:S07]  /*0970*/  MOV R8, 0x990 ;  /* 0x0000099000087802 */ /* 0x000fce0000000f00 */
[----:B------:R-:W-:Y:S05]  /*0980*/  CALL.REL.NOINC `($__internal_3_$__cuda_sm20_rem_u64) ;  /* 0x0000000800c87944 */ /* 0x000fea0003c00000 */
[----:B------:R-:W-:Y:S01]  /*0990*/  IMAD R8, R22, UR22, R7 ;  /* 0x0000001616087c24 */ /* 0x000fe2000f8e0207 */
[----:B------:R-:W-:Y:S06]  /*09a0*/  BRA `(.L_x_45) ;  /* 0x0000000400087947 */ /* 0x000fec0003800000 */
.L_x_40:
        /* <DEDUP_REMOVED lines=27> */
.L_x_47:
[----:B------:R-:W-:Y:S01]  /*0b60*/  MOV R8, UR24 ;  /* 0x0000001800087c02 */ /* 0x000fe20008000f00 */
[----:B------:R-:W-:Y:S02]  /*0b70*/  IMAD.U32 R9, RZ, RZ, UR25 ;  /* 0x00000019ff097e24 */ /* 0x000fe4000f8e00ff */
[----:B------:R-:W-:Y:S01]  /*0b80*/  IMAD.U32 R7, RZ, RZ, UR11 ;  /* 0x0000000bff077e24 */ /* 0x000fe2000f8e00ff */
[----:B------:R-:W-:Y:S02]  /*0b90*/  MOV R9, R8 ;  /* 0x0000000800097202 */ /* 0x000fe40000000f00 */
[----:B------:R-:W-:-:S07]  /*0ba0*/  MOV R8, 0xbc0 ;  /* 0x00000bc000087802 */ /* 0x000fce0000000f00 */
[----:B------:R-:W-:Y:S05]  /*0bb0*/  CALL.REL.NOINC `($__internal_2_$__cuda_sm20_div_u64) ;  /* 0x0000000400287944 */ /* 0x000fea0003c00000 */
[----:B------:R-:W-:-:S05]  /*0bc0*/  IADD3 R7, PT, PT, RZ, -R22, RZ ;  /* 0x80000016ff077210 */ /* 0x000fca0007ffe0ff */
[----:B------:R-:W-:-:S07]  /*0bd0*/  IMAD R7, R7, UR24, R2 ;  /* 0x0000001807077c24 */ /* 0x000fce000f8e0202 */
.L_x_48:
[----:B------:R-:W-:Y:S05]  /*0be0*/  BSYNC.RECONVERGENT B3 ;  /* 0x0000000000037941 */ /* 0x000fea0003800200 */
.L_x_46:
        /* <DEDUP_REMOVED lines=22> */
.L_x_50:
[----:B------:R-:W0:Y:S01]  /*0d50*/  LDCU.64 UR14, c[0x0][0x3b0] ;  /* 0x00007600ff0e77ac */ /* 0x000e220008000a00 */
[----:B------:R-:W-:Y:S01]  /*0d60*/  IMAD.MOV.U32 R25, RZ, RZ, R23 ;  /* 0x000000ffff197224 */ /* 0x000fe200078e0017 */
[----:B------:R-:W-:Y:S02]  /*0d70*/  MOV R8, 0xdb0 ;  /* 0x00000db000087802 */ /* 0x000fe40000000f00 */
[----:B0-----:R-:W-:Y:S01]  /*0d80*/  MOV R9, UR14 ;  /* 0x0000000e00097c02 */ /* 0x001fe20008000f00 */
[----:B------:R-:W-:-:S07]  /*0d90*/  IMAD.U32 R23, RZ, RZ, UR15 ;  /* 0x0000000fff177e24 */ /* 0x000fce000f8e00ff */
[----:B------:R-:W-:Y:S05]  /*0da0*/  CALL.REL.NOINC `($__internal_3_$__cuda_sm20_rem_u64) ;  /* 0x0000000400c07944 */ /* 0x000fea0003c00000 */
.L_x_51:
[----:B------:R-:W-:Y:S05]  /*0db0*/  BSYNC.RECONVERGENT B3 ;  /* 0x0000000000037941 */ /* 0x000fea0003800200 */
.L_x_49:
[----:B------:R-:W-:-:S07]  /*0dc0*/  IMAD R8, R22, UR12, R7 ;  /* 0x0000000c16087c24 */ /* 0x000fce000f8e0207 */
.L_x_45:
[----:B------:R-:W-:Y:S05]  /*0dd0*/  BSYNC.RECONVERGENT B0 ;  /* 0x0000000000007941 */ /* 0x000fea0003800200 */
.L_x_39:
        /* <DEDUP_REMOVED lines=25> */
[----:B------:R-:W2:Y:S01]  /*0f70*/  LDG.E.U16 R15, desc[UR20][R14.64] ;  /* 0x000000140e0f7981 */ /* 0x000ea2000c1e1500 */
[----:B------:R-:W-:Y:S01]  /*0f80*/  SHF.R.S32.HI R9, RZ, 0x1f, R8 ;  /* 0x0000001fff097819 */ /* 0x000fe20000011408 */
[----:B------:R-:W-:-:S04]  /*0f90*/  IMAD R5, R4, UR4, RZ ;  /* 0x0000000404057c24 */ /* 0x000fc8000f8e02ff */
[----:B------:R-:W-:Y:S02]  /*0fa0*/  IMAD R7, R6, UR6, R5 ;  /* 0x0000000606077c24 */ /* 0x000fe4000f8e0205 */
[----:B------:R-:W-:-:S05]  /*0fb0*/  IMAD.WIDE.U32 R4, R4, UR6, R8 ;  /* 0x0000000604047c25 */ /* 0x000fca000f8e0008 */
[----:B------:R-:W-:Y:S02]  /*0fc0*/  IADD3 R2, PT, PT, R5, R7, RZ ;  /* 0x0000000705027210 */ /* 0x000fe40007ffe0ff */
[----:B------:R-:W-:-:S04]  /*0fd0*/  LEA R16, P0, R4, R16, 0x1 ;  /* 0x0000001004107211 */ /* 0x000fc800078008ff */
[----:B------:R-:W-:-:S05]  /*0fe0*/  LEA.HI.X R17, R4, R17, R2, 0x1, P0 ;  /* 0x0000001104117211 */ /* 0x000fca00000f0c02 */
[----:B--2---:R0:W-:Y:S04]  /*0ff0*/  STG.E.U16 desc[UR20][R16.64], R15 ;  /* 0x0000000f10007986 */ /* 0x0041e8000c101514 */
.L_x_38:
[----:B------:R-:W-:Y:S05]  /*1000*/  BSYNC.RECONVERGENT B1 ;  /* 0x0000000000017941 */ /* 0x000fea0003800200 */
.L_x_37:
[----:B------:R-:W-:-:S05]  /*1010*/  IMAD.IADD R0, R3, 0x1, R0 ;  /* 0x0000000103007824 */ /* 0x000fca00078e0200 */
[----:B------:R-:W-:-:S13]  /*1020*/  ISETP.GE.AND P0, PT, R0, UR19, PT ;  /* 0x0000001300007c0c */ /* 0x000fda000bf06270 */
[----:B------:R-:W-:Y:S05]  /*1030*/  @!P0 BRA `(.L_x_52) ;  /* 0xfffffff000a08947 */ /* 0x000fea000383ffff */
[----:B------:R-:W-:Y:S05]  /*1040*/  BSYNC.RECONVERGENT B2 ;  /* 0x0000000000027941 */ /* 0x000fea0003800200 */
.L_x_36:
[----:B------:R-:W-:Y:S05]  /*1050*/  EXIT ;  /* 0x000000000000794d */ /* 0x000fea0003800000 */
        .weak           $__internal_2_$__cuda_sm20_div_u64
        .type           $__internal_2_$__cuda_sm20_div_u64,@function
        .size           $__internal_2_$__cuda_sm20_div_u64,($__internal_3_$__cuda_sm20_rem_u64 - $__internal_2_$__cuda_sm20_div_u64)
$__internal_2_$__cuda_sm20_div_u64:
        /* <DEDUP_REMOVED lines=68> */
[----:B------:R-:W-:Y:S06]  /*14a0*/  RET.REL.NODEC R8 `(_ZN17fastertransformer16uncompact_cachesI6__halfEEvPT_S3_PKS2_S5_PKimmmmmmm) ;  /* 0xffffffe808d47950 */ /* 0x000fec0003c3ffff */
        .weak           $__internal_3_$__cuda_sm20_rem_u64
        .type           $__internal_3_$__cuda_sm20_rem_u64,@function
        .size           $__internal_3_$__cuda_sm20_rem_u64,(.L_x_563 - $__internal_3_$__cuda_sm20_rem_u64)
$__internal_3_$__cuda_sm20_rem_u64:
        /* <DEDUP_REMOVED lines=61> */
[----:B------:R-:W-:Y:S06]  /*1880*/  RET.REL.NODEC R8 `(_ZN17fastertransformer16uncompact_cachesI6__halfEEvPT_S3_PKS2_S5_PKimmmmmmm) ;  /* 0xffffffe408dc7950 */ /* 0x000fec0003c3ffff */
.L_x_53:
        /* <DEDUP_REMOVED lines=15> */
.L_x_563:


//--------------------- .text._ZN17fastertransformer17uncompact_outputsIfEEvPT_PKS1_PKimm --------------------------
	.section	.text._ZN17fastertransformer17uncompact_outputsIfEEvPT_PKS1_PKimm,"ax",@progbits
	.align	128
        .global         _ZN17fastertransformer17uncompact_outputsIfEEvPT_PKS1_PKimm
        .type           _ZN17fastertransformer17uncompact_outputsIfEEvPT_PKS1_PKimm,@function
        .size           _ZN17fastertransformer17uncompact_outputsIfEEvPT_PKS1_PKimm,(.L_x_564 - _ZN17fastertransformer17uncompact_outputsIfEEvPT_PKS1_PKimm)
        .other          _ZN17fastertransformer17uncompact_outputsIfEEvPT_PKS1_PKimm,@"STO_CUDA_ENTRY STV_DEFAULT"
_ZN17fastertransformer17uncompact_outputsIfEEvPT_PKS1_PKimm:
.text._ZN17fastertransformer17uncompact_outputsIfEEvPT_PKS1_PKimm:
[----:B------:R-:W-:Y:S01]  /*0000*/  LDC R1, c[0x0][0x37c] ;  /* 0x0000df00ff017b82 */ /* 0x000fe20000000800 */
[----:B------:R-:W0:Y:S07]  /*0010*/  S2R R3, SR_TID.X ;  /* 0x0000000000037919 */ /* 0x000e2e0000002100 */
[----:B------:R-:W1:Y:S01]  /*0020*/  LDC.64 R8, c[0x0][0x398] ;  /* 0x0000e600ff087b82 */ /* 0x000e620000000a00 */
[----:B------:R-:W2:Y:S07]  /*0030*/  LDCU.64 UR6, c[0x0][0x3a0] ;  /* 0x00007400ff0677ac */ /* 0x000eae0008000a00 */
[----:B------:R-:W0:Y:S08]  /*0040*/  S2UR UR4, SR_CTAID.X ;  /* 0x00000000000479c3 */ /* 0x000e300000002500 */
[----:B------:R-:W0:Y:S01]  /*0050*/  LDC R0, c[0x0][0x360] ;  /* 0x0000d800ff007b82 */ /* 0x000e220000000800 */
[----:B--2---:R-:W-:-:S02]  /*0060*/  IMAD.U32 R5, RZ, RZ, UR6 ;  /* 0x00000006ff057e24 */ /* 0x004fc4000f8e00ff */
[----:B-1----:R-:W-:Y:S02]  /*0070*/  IMAD R2, R8, UR7, RZ ;  /* 0x0000000708027c24 */ /* 0x002fe4000f8e02ff */
[----:B------:R-:W-:-:S04]  /*0080*/  IMAD.WIDE.U32 R6, R5, R8, RZ ;  /* 0x0000000805067225 */ /* 0x000fc800078e00ff */
[----:B------:R-:W-:-:S04]  /*0090*/  IMAD R9, R5, R9, R2 ;  /* 0x0000000905097224 */ /* 0x000fc800078e0202 */
[----:B------:R-:W-:Y:S02]  /*00a0*/  IMAD.IADD R2, R7, 0x1, R9 ;  /* 0x0000000107027824 */ /* 0x000fe400078e0209 */
[----:B0-----:R-:W-:-:S05]  /*00b0*/  IMAD R0, R0, UR4, R3 ;  /* 0x0000000400007c24 */ /* 0x001fca000f8e0203 */
[----:B------:R-:W-:Y:S02]  /*00c0*/  SHF.R.S32.HI R3, RZ, 0x1f, R0 ;  /* 0x0000001fff037819 */ /* 0x000fe40000011400 */
[----:B------:R-:W-:-:S04]  /*00d0*/  ISETP.GT.U32.AND P0, PT, R6, R0, PT ;  /* 0x000000000600720c */ /* 0x000fc80003f04070 */
[----:B------:R-:W-:-:S13]  /*00e0*/  ISETP.GT.U32.AND.EX P0, PT, R2, R3, PT, P0 ;  /* 0x000000030200720c */ /* 0x000fda0003f04100 */
[----:B------:R-:W-:Y:S05]  /*00f0*/  @!P0 EXIT ;  /* 0x000000000000894d */ /* 0x000fea0003800000 */
[----:B------:R-:W-:Y:S01]  /*0100*/  LOP3.LUT R2, R3, UR7, RZ, 0xfc, !PT ;  /* 0x0000000703027c12 */ /* 0x000fe2000f8efcff */
[----:B------:R-:W0:Y:S01]  /*0110*/  LDCU.64 UR4, c[0x0][0x358] ;  /* 0x00006b00ff0477ac */ /* 0x000e220008000a00 */
[----:B------:R-:W-:Y:S02]  /*0120*/  BSSY.RECONVERGENT B0, `(.L_x_54) ;  /* 0x000001e000007945 */ /* 0x000fe40003800200 */
[----:B------:R-:W-:-:S13]  /*0130*/  ISETP.NE.U32.AND P0, PT, R2, RZ, PT ;  /* 0x000000ff0200720c */ /* 0x000fda0003f05070 */
[----:B------:R-:W-:Y:S05]  /*0140*/  @P0 BRA `(.L_x_55) ;  /* 0x0000000000540947 */ /* 0x000fea0003800000 */
[----:B------:R-:W1:Y:S01]  /*0150*/  I2F.U32.RP R2, R5 ;  /* 0x0000000500027306 */ /* 0x000e620000209000 */
[----:B------:R-:W-:-:S07]  /*0160*/  ISETP.NE.U32.AND P2, PT, R5, RZ, PT ;  /* 0x000000ff0500720c */ /* 0x000fce0003f45070 */
[----:B-1----:R-:W1:Y:S02]  /*0170*/  MUFU.RCP R2, R2 ;  /* 0x0000000200027308 */ /* 0x002e640000001000 */
[----:B-1----:R-:W-:-:S06]  /*0180*/  IADD3 R6, PT, PT, R2, 0xffffffe, RZ ;  /* 0x0ffffffe02067810 */ /* 0x002fcc0007ffe0ff */
[----:B------:R1:W2:Y:S02]  /*0190*/  F2I.FTZ.U32.TRUNC.NTZ R7, R6 ;  /* 0x0000000600077305 */ /* 0x0002a4000021f000 */
[----:B-1----:R-:W-:Y:S02]  /*01a0*/  HFMA2 R6, -RZ, RZ, 0, 0 ;  /* 0x00000000ff067431 */ /* 0x002fe400000001ff */
[----:B--2---:R-:W-:-:S04]  /*01b0*/  IMAD.MOV R4, RZ, RZ, -R7 ;  /* 0x000000ffff047224 */ /* 0x004fc800078e0a07 */
[----:B------:R-:W-:-:S04]  /*01c0*/  IMAD R9, R4, R5, RZ ;  /* 0x0000000504097224 */ /* 0x000fc800078e02ff */
[----:B------:R-:W-:-:S06]  /*01d0*/  IMAD.HI.U32 R7, R7, R9, R6 ;  /* 0x0000000907077227 */ /* 0x000fcc00078e0006 */
[----:B------:R-:W-:-:S04]  /*01e0*/  IMAD.HI.U32 R7, R7, R0, RZ ;  /* 0x0000000007077227 */ /* 0x000fc800078e00ff */
[----:B------:R-:W-:-:S04]  /*01f0*/  IMAD.MOV R4, RZ, RZ, -R7 ;  /* 0x000000ffff047224 */ /* 0x000fc800078e0a07 */
[----:B------:R-:W-:-:S05]  /*0200*/  IMAD R4, R5, R4, R0 ;  /* 0x0000000405047224 */ /* 0x000fca00078e0200 */
[----:B------:R-:W-:-:S13]  /*0210*/  ISETP.GE.U32.AND P0, PT, R4, R5, PT ;  /* 0x000000050400720c */ /* 0x000fda0003f06070 */
[----:B------:R-:W-:Y:S01]  /*0220*/  @P0 IADD3 R4, PT, PT, R4, -R5, RZ ;  /* 0x8000000504040210 */ /* 0x000fe20007ffe0ff */
[----:B------:R-:W-:-:S03]  /*0230*/  @P0 VIADD R7, R7, 0x1 ;  /* 0x0000000107070836 */ /* 0x000fc60000000000 */
[----:B------:R-:W-:-:S13]  /*0240*/  ISETP.GE.U32.AND P1, PT, R4, R5, PT ;  /* 0x000000050400720c */ /* 0x000fda0003f26070 */
[----:B------:R-:W-:Y:S02]  /*0250*/  @P1 IADD3 R7, PT, PT, R7, 0x1, RZ ;  /* 0x0000000107071810 */ /* 0x000fe40007ffe0ff */
[----:B------:R-:W-:-:S05]  /*0260*/  @!P2 LOP3.LUT R7, RZ, R5, RZ, 0x33, !PT ;  /* 0x00000005ff07a212 */ /* 0x000fca00078e33ff */
[----:B------:R-:W-:-:S04]  /*0270*/  IMAD.MOV R8, RZ, RZ, -R7 ;  /* 0x000000ffff087224 */ /* 0x000fc800078e0a07 */
[----:B------:R-:W-:Y:S01]  /*0280*/  IMAD R8, R5, R8, R0 ;  /* 0x0000000805087224 */ /* 0x000fe200078e0200 */
[----:B------:R-:W-:Y:S06]  /*0290*/  BRA `(.L_x_56) ;  /* 0x0000000000187947 */ /* 0x000fec0003800000 */
.L_x_55:
[----:B------:R-:W-:-:S07]  /*02a0*/  MOV R2, 0x2c0 ;  /* 0x000002c000027802 */ /* 0x000fce0000000f00 */
[----:B0-----:R-:W-:Y:S05]  /*02b0*/  CALL.REL.NOINC `($__internal_4_$__cuda_sm20_div_u64) ;  /* 0x0000000000647944 */ /* 0x001fea0003c00000 */
[----:B------:R-:W0:Y:S01]  /*02c0*/  LDCU UR6, c[0x0][0x3a0] ;  /* 0x00007400ff0677ac */ /* 0x000e220008000800 */
[----:B------:R-:W-:Y:S01]  /*02d0*/  IADD3 R8, PT, PT, -R7, RZ, RZ ;  /* 0x000000ff07087210 */ /* 0x000fe20007ffe1ff */
[----:B0-----:R-:W-:-:S04]  /*02e0*/  IMAD.U32 R5, RZ, RZ, UR6 ;  /* 0x00000006ff057e24 */ /* 0x001fc8000f8e00ff */
[----:B------:R-:W-:-:S07]  /*02f0*/  IMAD R8, R8, R5, R0 ;  /* 0x0000000508087224 */ /* 0x000fce00078e0200 */
.L_x_56:
[----:B0-----:R-:W-:Y:S05]  /*0300*/  BSYNC.RECONVERGENT B0 ;  /* 0x0000000000007941 */ /* 0x001fea0003800200 */
.L_x_54:
[----:B------:R-:W0:Y:S01]  /*0310*/  LDCU.64 UR6, c[0x0][0x390] ;  /* 0x00007200ff0677ac */ /* 0x000e220008000a00 */
[----:B------:R-:W-:Y:S01]  /*0320*/  SHF.R.S64 R6, RZ, 0x1e, R7 ;  /* 0x0000001eff067819 */ /* 0x000fe20000001007 */
[----:B------:R-:W1:Y:S03]  /*0330*/  LDCU.128 UR8, c[0x0][0x380] ;  /* 0x00007000ff0877ac */ /* 0x000e660008000c00 */
[----:B0-----:R-:W-:Y:S01]  /*0340*/  IADD3 R6, P0, PT, R6, UR6, RZ ;  /* 0x0000000606067c10 */ /* 0x001fe2000ff1e0ff */
[----:B------:R-:W0:Y:S03]  /*0350*/  LDCU UR6, c[0x0][0x3a4] ;  /* 0x00007480ff0677ac */ /* 0x000e260008000800 */
[----:B------:R-:W-:-:S05]  /*0360*/  LEA.HI.X.SX32 R7, R7, UR7, 0x2, P0 ;  /* 0x0000000707077c11 */ /* 0x000fca00080f16ff */
[----:B------:R-:W2:Y:S01]  /*0370*/  LDG.E R6, desc[UR4][R6.64] ;  /* 0x0000000406067981 */ /* 0x000ea2000c1e1900 */
[----:B------:R-:W-:Y:S02]  /*0380*/  SHF.R.S32.HI R9, RZ, 0x1f, R8 ;  /* 0x0000001fff097819 */ /* 0x000fe40000011408 */
[----:B--2---:R-:W-:-:S05]  /*0390*/  SHF.R.S32.HI R2, RZ, 0x1f, R6 ;  /* 0x0000001fff027819 */ /* 0x004fca0000011406 */
[-C--:B------:R-:W-:Y:S02]  /*03a0*/  IMAD R11, R2, R5.reuse, RZ ;  /* 0x00000005020b7224 */ /* 0x080fe400078e02ff */
[----:B------:R-:W-:-:S04]  /*03b0*/  IMAD.WIDE.U32 R4, R6, R5, R8 ;  /* 0x0000000506047225 */ /* 0x000fc800078e0008 */
[----:B0-----:R-:W-:Y:S01]  /*03c0*/  IMAD R11, R6, UR6, R11 ;  /* 0x00000006060b7c24 */ /* 0x001fe2000f8e020b */
[----:B-1----:R-:W-:-:S04]  /*03d0*/  LEA R8, P0, R4, UR10, 0x2 ;  /* 0x0000000a04087c11 */ /* 0x002fc8000f8010ff */
[----:B------:R-:W-:-:S04]  /*03e0*/  IADD3 R5, PT, PT, R5, R11, RZ ;  /* 0x0000000b05057210 */ /* 0x000fc80007ffe0ff */
[----:B------:R-:W-:-:S06]  /*03f0*/  LEA.HI.X R9, R4, UR11, R5, 0x2, P0 ;  /* 0x0000000b04097c11 */ /* 0x000fcc00080f1405 */
[----:B------:R-:W2:Y:S01]  /*0400*/  LDG.E R9, desc[UR4][R8.64] ;  /* 0x0000000408097981 */ /* 0x000ea2000c1e1900 */
[----:B------:R-:W-:-:S04]  /*0410*/  LEA R2, P0, R0, UR8, 0x2 ;  /* 0x0000000800027c11 */ /* 0x000fc8000f8010ff */
[----:B------:R-:W-:-:S05]  /*0420*/  LEA.HI.X R3, R0, UR9, R3, 0x2, P0 ;  /* 0x0000000900037c11 */ /* 0x000fca00080f1403 */
[----:B--2---:R-:W-:Y:S01]  /*0430*/  STG.E desc[UR4][R2.64], R9 ;  /* 0x0000000902007986 */ /* 0x004fe2000c101904 */
[----:B------:R-:W-:Y:S05]  /*0440*/  EXIT ;  /* 0x000000000000794d */ /* 0x000fea0003800000 */
        .weak           $__internal_4_$__cuda_sm20_div_u64
        .type           $__internal_4_$__cuda_sm20_div_u64,@function
        .size           $__internal_4_$__cuda_sm20_div_u64,(.L_x_564 - $__internal_4_$__cuda_sm20_div_u64)
$__internal_4_$__cuda_sm20_div_u64:
[----:B------:R-:W0:Y:S01]  /*0450*/  LDCU.64 UR6, c[0x0][0x3a0] ;  /* 0x00007400ff0677ac */ /* 0x000e220008000a00 */
[----:B------:R-:W1:Y:S01]  /*0460*/  LDC.64 R4, c[0x0][0x3a0] ;  /* 0x0000e800ff047b82 */ /* 0x000e620000000a00 */
[----:B0-----:R-:W0:Y:S08]  /*0470*/  I2F.U64.RP R10, UR6 ;  /* 0x00000006000a7d12 */ /* 0x001e300008309000 */
[----:B0-----:R-:W0:Y:S02]  /*0480*/  MUFU.RCP R10, R10 ;  /* 0x0000000a000a7308 */ /* 0x001e240000001000 */
[----:B0-----:R-:W-:-:S06]  /*0490*/  VIADD R6, R10, 0x1ffffffe ;  /* 0x1ffffffe0a067836 */ /* 0x001fcc0000000000 */
[----:B------:R-:W1:Y:S02]  /*04a0*/  F2I.U64.TRUNC R6, R6 ;  /* 0x0000000600067311 */ /* 0x000e64000020d800 */
[----:B-1----:R-:W-:-:S04]  /*04b0*/  IMAD.WIDE.U32 R8, R6, R4, RZ ;  /* 0x0000000406087225 */ /* 0x002fc800078e00ff */
[----:B------:R-:W-:Y:S01]  /*04c0*/  IMAD R9, R6, R5, R9 ;  /* 0x0000000506097224 */ /* 0x000fe200078e0209 */
[----:B------:R-:W-:-:S03]  /*04d0*/  IADD3 R11, P0, PT, RZ, -R8, RZ ;  /* 0x80000008ff0b7210 */ /* 0x000fc60007f1e0ff */
[----:B------:R-:W-:Y:S02]  /*04e0*/  IMAD R9, R7, R4, R9 ;  /* 0x0000000407097224 */ /* 0x000fe400078e0209 */
[----:B------:R-:W-:-:S03]  /*04f0*/  IMAD.HI.U32 R8, R6, R11, RZ ;  /* 0x0000000b06087227 */ /* 0x000fc600078e00ff */
[----:B------:R-:W-:Y:S01]  /*0500*/  IADD3.X R13, PT, PT, RZ, ~R9, RZ, P0, !PT ;  /* 0x80000009ff0d7210 */ /* 0x000fe200007fe4ff */
[----:B------:R-:W-:-:S04]  /*0510*/  IMAD.MOV.U32 R9, RZ, RZ, R6 ;  /* 0x000000ffff097224 */ /* 0x000fc800078e0006 */
[----:B------:R-:W-:-:S04]  /*0520*/  IMAD.WIDE.U32 R8, P0, R6, R13, R8 ;  /* 0x0000000d06087225 */ /* 0x000fc80007800008 */
[C---:B------:R-:W-:Y:S02]  /*0530*/  IMAD R15, R7.reuse, R13, RZ ;  /* 0x0000000d070f7224 */ /* 0x040fe400078e02ff */
[----:B------:R-:W-:-:S04]  /*0540*/  IMAD.HI.U32 R8, P1, R7, R11, R8 ;  /* 0x0000000b07087227 */ /* 0x000fc80007820008 */
[----:B------:R-:W-:Y:S01]  /*0550*/  IMAD.HI.U32 R13, R7, R13, RZ ;  /* 0x0000000d070d7227 */ /* 0x000fe200078e00ff */
[----:B------:R-:W-:-:S04]  /*0560*/  IADD3 R9, P2, PT, R15, R8, RZ ;  /* 0x000000080f097210 */ /* 0x000fc80007f5e0ff */
[----:B------:R-:W-:Y:S01]  /*0570*/  IADD3.X R8, PT, PT, R13, R7, RZ, P0, !PT ;  /* 0x000000070d087210 */ /* 0x000fe200007fe4ff */
[----:B------:R-:W-:-:S03]  /*0580*/  IMAD.WIDE.U32 R6, R9, R4, RZ ;  /* 0x0000000409067225 */ /* 0x000fc600078e00ff */
[----:B------:R-:W-:Y:S01]  /*0590*/  IADD3.X R11, PT, PT, RZ, RZ, R8, P2, P1 ;  /* 0x000000ffff0b7210 */ /* 0x000fe200017e2408 */
[----:B------:R-:W-:Y:S01]  /*05a0*/  IMAD R7, R9, R5, R7 ;  /* 0x0000000509077224 */ /* 0x000fe200078e0207 */
[----:B------:R-:W-:-:S03]  /*05b0*/  IADD3 R13, P0, PT, RZ, -R6, RZ ;  /* 0x80000006ff0d7210 */ /* 0x000fc60007f1e0ff */
[----:B------:R-:W-:Y:S02]  /*05c0*/  IMAD R7, R11, R4, R7 ;  /* 0x000000040b077224 */ /* 0x000fe400078e0207 */
[----:B------:R-:W-:-:S04]  /*05d0*/  IMAD.HI.U32 R8, R9, R13, RZ ;  /* 0x0000000d09087227 */ /* 0x000fc800078e00ff */
[----:B------:R-:W-:Y:S02]  /*05e0*/  IMAD.X R6, RZ, RZ, ~R7, P0 ;  /* 0x000000ffff067224 */ /* 0x000fe400000e0e07 */
[----:B------:R-:W-:Y:S02]  /*05f0*/  IMAD.MOV.U32 R7, RZ, RZ, RZ ;  /* 0x000000ffff077224 */ /* 0x000fe400078e00ff */
[----:B------:R-:W-:-:S04]  /*0600*/  IMAD.WIDE.U32 R8, P0, R9, R6, R8 ;  /* 0x0000000609087225 */ /* 0x000fc80007800008 */
[C---:B------:R-:W-:Y:S02]  /*0610*/  IMAD R10, R11.reuse, R6, RZ ;  /* 0x000000060b0a7224 */ /* 0x040fe400078e02ff */
[----:B------:R-:W-:-:S04]  /*0620*/  IMAD.HI.U32 R9, P1, R11, R13, R8 ;  /* 0x0000000d0b097227 */ /* 0x000fc80007820008 */
[----:B------:R-:W-:Y:S01]  /*0630*/  IMAD.HI.U32 R6, R11, R6, RZ ;  /* 0x000000060b067227 */ /* 0x000fe200078e00ff */
[----:B------:R-:W-:-:S04]  /*0640*/  IADD3 R9, P2, PT, R10, R9, RZ ;  /* 0x000000090a097210 */ /* 0x000fc80007f5e0ff */
[----:B------:R-:W-:Y:S01]  /*0650*/  IADD3.X R11, PT, PT, R6, R11, RZ, P0, !PT ;  /* 0x0000000b060b7210 */ /* 0x000fe200007fe4ff */
[----:B------:R-:W-:-:S03]  /*0660*/  IMAD.HI.U32 R6, R9, R0, RZ ;  /* 0x0000000009067227 */ /* 0x000fc600078e00ff */
[----:B------:R-:W-:Y:S01]  /*0670*/  IADD3.X R11, PT, PT, RZ, RZ, R11, P2, P1 ;  /* 0x000000ffff0b7210 */ /* 0x000fe200017e240b */
[----:B------:R-:W-:-:S04]  /*0680*/  IMAD.WIDE.U32 R6, R9, R3, R6 ;  /* 0x0000000309067225 */ /* 0x000fc800078e0006 */
[C---:B------:R-:W-:Y:S02]  /*0690*/  IMAD R9, R11.reuse, R3, RZ ;  /* 0x000000030b097224 */ /* 0x040fe400078e02ff */
[----:B------:R-:W-:-:S04]  /*06a0*/  IMAD.HI.U32 R6, P0, R11, R0, R6 ;  /* 0x000000000b067227 */ /* 0x000fc80007800006 */
[----:B------:R-:W-:Y:S01]  /*06b0*/  IMAD.HI.U32 R8, R11, R3, RZ ;  /* 0x000000030b087227 */ /* 0x000fe200078e00ff */
[----:B------:R-:W-:-:S04]  /*06c0*/  IADD3 R9, P1, PT, R9, R6, RZ ;  /* 0x0000000609097210 */ /* 0x000fc80007f3e0ff */
[----:B------:R-:W-:Y:S01]  /*06d0*/  IADD3.X R8, PT, PT, R8, RZ, RZ, P0, !PT ;  /* 0x000000ff08087210 */ /* 0x000fe200007fe4ff */
[----:B------:R-:W-:-:S04]  /*06e0*/  IMAD.WIDE.U32 R6, R9, R4, RZ ;  /* 0x0000000409067225 */ /* 0x000fc800078e00ff */
[----:B------:R-:W-:Y:S01]  /*06f0*/  IMAD.X R11, RZ, RZ, R8, P1 ;  /* 0x000000ffff0b7224 */ /* 0x000fe200008e0608 */
[----:B------:R-:W-:Y:S01]  /*0700*/  IADD3 R13, P1, PT, -R6, R0, RZ ;  /* 0x00000000060d7210 */ /* 0x000fe20007f3e1ff */
[----:B------:R-:W-:-:S03]  /*0710*/  IMAD R7, R9, R5, R7 ;  /* 0x0000000509077224 */ /* 0x000fc600078e0207 */
[-C--:B------:R-:W-:Y:S01]  /*0720*/  ISETP.GE.U32.AND P0, PT, R13, R4.reuse, PT ;  /* 0x000000040d00720c */ /* 0x080fe20003f06070 */
[----:B------:R-:W-:-:S05]  /*0730*/  IMAD R6, R11, R4, R7 ;  /* 0x000000040b067224 */ /* 0x000fca00078e0207 */
[----:B------:R-:W-:Y:S02]  /*0740*/  IADD3.X R10, PT, PT, ~R6, R3, RZ, P1, !PT ;  /* 0x00000003060a7210 */ /* 0x000fe40000ffe5ff */
[----:B------:R-:W-:Y:S02]  /*0750*/  IADD3 R7, P1, PT, R13, -R4, RZ ;  /* 0x800000040d077210 */ /* 0x000fe40007f3e0ff */
[C---:B------:R-:W-:Y:S02]  /*0760*/  ISETP.GE.U32.AND.EX P0, PT, R10.reuse, R5, PT, P0 ;  /* 0x000000050a00720c */ /* 0x040fe40003f06100 */
[----:B------:R-:W-:Y:S01]  /*0770*/  IADD3 R6, PT, PT, R9, 0x1, RZ ;  /* 0x0000000109067810 */ /* 0x000fe20007ffe0ff */
[----:B------:R-:W-:Y:S01]  /*0780*/  IMAD.X R8, R10, 0x1, ~R5, P1 ;  /* 0x000000010a087824 */ /* 0x000fe200008e0e05 */
[----:B------:R-:W-:Y:S02]  /*0790*/  SEL R7, R7, R13, P0 ;  /* 0x0000000d07077207 */ /* 0x000fe40000000000 */
[----:B------:R-:W-:-:S02]  /*07a0*/  SEL R6, R6, R9, P0 ;  /* 0x0000000906067207 */ /* 0x000fc40000000000 */
[----:B------:R-:W-:Y:S02]  /*07b0*/  SEL R8, R8, R10, P0 ;  /* 0x0000000a08087207 */ /* 0x000fe40000000000 */
[----:B------:R-:W-:Y:S01]  /*07c0*/  ISETP.GE.U32.AND P0, PT, R7, R4, PT ;  /* 0x000000040700720c */ /* 0x000fe20003f06070 */
[----:B------:R-:W-:Y:S01]  /*07d0*/  VIADD R7, R6, 0x1 ;  /* 0x0000000106077836 */ /* 0x000fe20000000000 */
[----:B------:R-:W-:Y:S02]  /*07e0*/  ISETP.NE.U32.AND P1, PT, R4, RZ, PT ;  /* 0x000000ff0400720c */ /* 0x000fe40003f25070 */
[----:B------:R-:W-:Y:S02]  /*07f0*/  ISETP.GE.U32.AND.EX P0, PT, R8, R5, PT, P0 ;  /* 0x000000050800720c */ /* 0x000fe40003f06100 */
[----:B------:R-:W-:Y:S01]  /*0800*/  ISETP.NE.AND.EX P1, PT, R5, RZ, PT, P1 ;  /* 0x000000ff0500720c */ /* 0x000fe20003f25310 */
[----:B------:R-:W-:Y:S01]  /*0810*/  IMAD.MOV.U32 R5, RZ, RZ, 0x0 ;  /* 0x00000000ff057424 */ /* 0x000fe200078e00ff */
[----:B------:R-:W-:-:S02]  /*0820*/  MOV R4, R2 ;  /* 0x0000000200047202 */ /* 0x000fc40000000f00 */
[----:B------:R-:W-:-:S04]  /*0830*/  SEL R7, R7, R6, P0 ;  /* 0x0000000607077207 */ /* 0x000fc80000000000 */
[----:B------:R-:W-:Y:S01]  /*0840*/  SEL R7, R7, 0xffffffff, P1 ;  /* 0xffffffff07077807 */ /* 0x000fe20000800000 */
[----:B------:R-:W-:Y:S06]  /*0850*/  RET.REL.NODEC R4 `(_ZN17fastertransformer17uncompact_outputsIfEEvPT_PKS1_PKimm) ;  /* 0xfffffff404e87950 */ /* 0x000fec0003c3ffff */
.L_x_57:
        /* <DEDUP_REMOVED lines=10> */
.L_x_564:


//--------------------- .text._ZN17fastertransformer17uncompact_outputsI6__halfEEvPT_PKS2_PKimm --------------------------
	.section	.text._ZN17fastertransformer17uncompact_outputsI6__halfEEvPT_PKS2_PKimm,"ax",@progbits
	.align	128
        .global         _ZN17fastertransformer17uncompact_outputsI6__halfEEvPT_PKS2_PKimm
        .type           _ZN17fastertransformer17uncompact_outputsI6__halfEEvPT_PKS2_PKimm,@function
        .size           _ZN17fastertransformer17uncompact_outputsI6__halfEEvPT_PKS2_PKimm,(.L_x_565 - _ZN17fastertransformer17uncompact_outputsI6__halfEEvPT_PKS2_PKimm)
        .other          _ZN17fastertransformer17uncompact_outputsI6__halfEEvPT_PKS2_PKimm,@"STO_CUDA_ENTRY STV_DEFAULT"
_ZN17fastertransformer17uncompact_outputsI6__halfEEvPT_PKS2_PKimm:
.text._ZN17fastertransformer17uncompact_outputsI6__halfEEvPT_PKS2_PKimm:
        /* <DEDUP_REMOVED lines=42> */
.L_x_59:
[----:B------:R-:W-:-:S07]  /*02a0*/  MOV R2, 0x2c0 ;  /* 0x000002c000027802 */ /* 0x000fce0000000f00 */
[----:B0-----:R-:W-:Y:S05]  /*02b0*/  CALL.REL.NOINC `($__internal_5_$__cuda_sm20_div_u64) ;  /* 0x0000000000647944 */ /* 0x001fea0003c00000 */
[----:B------:R-:W0:Y:S01]  /*02c0*/  LDCU UR6, c[0x0][0x3a0] ;  /* 0x00007400ff0677ac */ /* 0x000e220008000800 */
[----:B------:R-:W-:Y:S01]  /*02d0*/  IADD3 R8, PT, PT, -R7, RZ, RZ ;  /* 0x000000ff07087210 */ /* 0x000fe20007ffe1ff */
[----:B0-----:R-:W-:-:S04]  /*02e0*/  IMAD.U32 R5, RZ, RZ, UR6 ;  /* 0x00000006ff057e24 */ /* 0x001fc8000f8e00ff */
[----:B------:R-:W-:-:S07]  /*02f0*/  IMAD R8, R8, R5, R0 ;  /* 0x0000000508087224 */ /* 0x000fce00078e0200 */
.L_x_60:
[----:B0-----:R-:W-:Y:S05]  /*0300*/  BSYNC.RECONVERGENT B0 ;  /* 0x0000000000007941 */ /* 0x001fea0003800200 */
.L_x_58:
        /* <DEDUP_REMOVED lines=15> */
[----:B------:R-:W2:Y:S01]  /*0400*/  LDG.E.U16 R9, desc[UR4][R8.64] ;  /* 0x0000000408097981 */ /* 0x000ea2000c1e1500 */
[----:B------:R-:W-:-:S04]  /*0410*/  LEA R2, P0, R0, UR8, 0x1 ;  /* 0x0000000800027c11 */ /* 0x000fc8000f8008ff */
[----:B------:R-:W-:-:S05]  /*0420*/  LEA.HI.X R3, R0, UR9, R3, 0x1, P0 ;  /* 0x0000000900037c11 */ /* 0x000fca00080f0c03 */
[----:B--2---:R-:W-:Y:S01]  /*0430*/  STG.E.U16 desc[UR4][R2.64], R9 ;  /* 0x0000000902007986 */ /* 0x004fe2000c101504 */
[----:B------:R-:W-:Y:S05]  /*0440*/  EXIT ;  /* 0x000000000000794d */ /* 0x000fea0003800000 */
        .weak           $__internal_5_$__cuda_sm20_div_u64
        .type           $__internal_5_$__cuda_sm20_div_u64,@function
        .size           $__internal_5_$__cuda_sm20_div_u64,(.L_x_565 - $__internal_5_$__cuda_sm20_div_u64)
$__internal_5_$__cuda_sm20_div_u64:
        /* <DEDUP_REMOVED lines=64> */
[----:B------:R-:W-:Y:S06]  /*0850*/  RET.REL.NODEC R4 `(_ZN17fastertransformer17uncompact_outputsI6__halfEEvPT_PKS2_PKimm) ;  /* 0xfffffff404e87950 */ /* 0x000fec0003c3ffff */
.L_x_61:
        /* <DEDUP_REMOVED lines=10> */
.L_x_565:


//--------------------- .text._ZN17fastertransformer14compact_inputsIfEEvPT_S2_PiPKS1_S5_PKiS7_mmm --------------------------
	.section	.text._ZN17fastertransformer14compact_inputsIfEEvPT_S2_PiPKS1_S5_PKiS7_mmm,"ax",@progbits
	.align	128
        .global         _ZN17fastertransformer14compact_inputsIfEEvPT_S2_PiPKS1_S5_PKiS7_mmm
        .type           _ZN17fastertransformer14compact_inputsIfEEvPT_S2_PiPKS1_S5_PKiS7_mmm,@function
        .size           _ZN17fastertransformer14compact_inputsIfEEvPT_S2_PiPKS1_S5_PKiS7_mmm,(.L_x_567 - _ZN17fastertransformer14compact_inputsIfEEvPT_S2_PiPKS1_S5_PKiS7_mmm)
        .other          _ZN17fastertransformer14compact_inputsIfEEvPT_S2_PiPKS1_S5_PKiS7_mmm,@"STO_CUDA_ENTRY STV_DEFAULT"
_ZN17fastertransformer14compact_inputsIfEEvPT_S2_PiPKS1_S5_PKiS7_mmm:
.text._ZN17fastertransformer14compact_inputsIfEEvPT_S2_PiPKS1_S5_PKiS7_mmm:
[----:B------:R-:W-:Y:S01]  /*0000*/  LDC R1, c[0x0][0x37c] ;  /* 0x0000df00ff017b82 */ /* 0x000fe20000000800 */
[----:B------:R-:W0:Y:S01]  /*0010*/  LDCU.128 UR8, c[0x0][0x3c0] ;  /* 0x00007800ff0877ac */ /* 0x000e220008000c00 */
[----:B------:R-:W1:Y:S06]  /*0020*/  S2R R7, SR_TID.X ;  /* 0x0000000000077919 */ /* 0x000e6c0000002100 */
[----:B------:R-:W1:Y:S01]  /*0030*/  S2UR UR4, SR_CTAID.X ;  /* 0x00000000000479c3 */ /* 0x000e620000002500 */
[----:B------:R-:W-:Y:S01]  /*0040*/  BSSY.RECONVERGENT B0, `(.L_x_62) ;  /* 0x000008f000007945 */ /* 0x000fe20003800200 */
[----:B------:R-:W2:Y:S06]  /*0050*/  LDCU.64 UR6, c[0x0][0x3b8] ;  /* 0x00007700ff0677ac */ /* 0x000eac0008000a00 */
[----:B------:R-:W1:Y:S01]  /*0060*/  LDC R8, c[0x0][0x360] ;  /* 0x0000d800ff087b82 */ /* 0x000e620000000800 */
[----:B0-----:R-:W-:-:S02]  /*0070*/  IMAD.U32 R4, RZ, RZ, UR9 ;  /* 0x00000009ff047e24 */ /* 0x001fc4000f8e00ff */
[----:B------:R-:W-:Y:S02]  /*0080*/  IMAD.U32 R5, RZ, RZ, UR8 ;  /* 0x00000008ff057e24 */ /* 0x000fe4000f8e00ff */
[----:B--2---:R-:W-:Y:S02]  /*0090*/  IMAD R0, R4, UR6, RZ ;  /* 0x0000000604007c24 */ /* 0x004fe4000f8e02ff */
[----:B------:R-:W-:-:S04]  /*00a0*/  IMAD.WIDE.U32 R2, R5, UR6, RZ ;  /* 0x0000000605027c25 */ /* 0x000fc8000f8e00ff */
[----:B------:R-:W-:Y:S01]  /*00b0*/  IMAD R9, R5, UR7, R0 ;  /* 0x0000000705097c24 */ /* 0x000fe2000f8e0200 */
[----:B------:R-:W0:Y:S04]  /*00c0*/  LDCU.64 UR6, c[0x0][0x358] ;  /* 0x00006b00ff0677ac */ /* 0x000e280008000a00 */
[----:B------:R-:W-:Y:S01]  /*00d0*/  IADD3 R0, PT, PT, R3, R9, RZ ;  /* 0x0000000903007210 */ /* 0x000fe20007ffe0ff */
[----:B-1----:R-:W-:Y:S01]  /*00e0*/  IMAD R8, R8, UR4, R7 ;  /* 0x0000000408087c24 */ /* 0x002fe2000f8e0207 */
[----:B------:R-:W1:Y:S01]  /*00f0*/  LDCU.64 UR4, c[0x0][0x3c0] ;  /* 0x00007800ff0477ac */ /* 0x000e620008000a00 */
[----:B------:R-:W-:-:S04]  /*0100*/  IMAD.WIDE.U32 R6, R2, UR10, RZ ;  /* 0x0000000a02067c25 */ /* 0x000fc8000f8e00ff */
[----:B------:R-:W-:Y:S01]  /*0110*/  IMAD R9, R0, UR10, RZ ;  /* 0x0000000a00097c24 */ /* 0x000fe2000f8e02ff */
[----:B------:R-:W-:-:S03]  /*0120*/  ISETP.GT.U32.AND P0, PT, R6, R8, PT ;  /* 0x000000080600720c */ /* 0x000fc60003f04070 */
[----:B------:R-:W-:-:S04]  /*0130*/  IMAD R9, R2, UR11, R9 ;  /* 0x0000000b02097c24 */ /* 0x000fc8000f8e0209 */
[----:B------:R-:W-:Y:S01]  /*0140*/  IMAD.IADD R6, R7, 0x1, R9 ;  /* 0x0000000107067824 */ /* 0x000fe200078e0209 */
[----:B------:R-:W-:-:S04]  /*0150*/  SHF.R.S32.HI R9, RZ, 0x1f, R8 ;  /* 0x0000001fff097819 */ /* 0x000fc80000011408 */
[----:B------:R-:W-:-:S13]  /*0160*/  ISETP.GT.U32.AND.EX P0, PT, R6, R9, PT, P0 ;  /* 0x000000090600720c */ /* 0x000fda0003f04100 */
[----:B01----:R-:W-:Y:S05]  /*0170*/  @!P0 BRA `(.L_x_63) ;  /* 0x0000000400ec8947 */ /* 0x003fea0003800000 */
        /* <DEDUP_REMOVED lines=23> */
[----:B------:R-:W-:Y:S02]  /*02f0*/  IMAD R10, R5, UR10, R8 ;  /* 0x0000000a050a7c24 */ /* 0x000fe4000f8e0208 */
[----:B------:R-:W-:Y:S01]  /*0300*/  IMAD.MOV.U32 R5, RZ, RZ, RZ ;  /* 0x000000ffff057224 */ /* 0x000fe200078e00ff */
[----:B------:R-:W-:Y:S06]  /*0310*/  BRA `(.L_x_66) ;  /* 0x0000000000247947 */ /* 0x000fec0003800000 */
.L_x_65:
[----:B------:R-:W0:Y:S01]  /*0320*/  LDCU.64 UR8, c[0x0][0x3c8] ;  /* 0x00007900ff0877ac */ /* 0x000e220008000a00 */
[----:B------:R-:W-:Y:S01]  /*0330*/  MOV R12, 0x370 ;  /* 0x00000370000c7802 */ /* 0x000fe20000000f00 */
[----:B0-----:R-:W-:Y:S01]  /*0340*/  IMAD.U32 R14, RZ, RZ, UR8 ;  /* 0x00000008ff0e7e24 */ /* 0x001fe2000f8e00ff */
[----:B------:R-:W-:-:S07]  /*0350*/  MOV R11, UR9 ;  /* 0x00000009000b7c02 */ /* 0x000fce0008000f00 */
[----:B------:R-:W-:Y:S05]  /*0360*/  CALL.REL.NOINC `($__internal_6_$__cuda_sm20_div_u64) ;  /* 0x0000000c00d47944 */ /* 0x000fea0003c00000 */
[----:B------:R-:W0:Y:S01]  /*0370*/  LDCU UR8, c[0x0][0x3c8] ;  /* 0x00007900ff0877ac */ /* 0x000e220008000800 */
[----:B------:R-:W-:-:S04]  /*0380*/  IMAD.MOV R5, RZ, RZ, -R4 ;  /* 0x000000ffff057224 */ /* 0x000fc800078e0a04 */
[----:B0-----:R-:W-:Y:S02]  /*0390*/  IMAD R10, R5, UR8, R8 ;  /* 0x00000008050a7c24 */ /* 0x001fe4000f8e0208 */
[----:B------:R-:W-:-:S07]  /*03a0*/  IMAD.MOV.U32 R5, RZ, RZ, R7 ;  /* 0x000000ffff057224 */ /* 0x000fce00078e0007 */
.L_x_66:
[----:B------:R-:W-:Y:S05]  /*03b0*/  BSYNC.RECONVERGENT B1 ;  /* 0x0000000000017941 */ /* 0x000fea0003800200 */
.L_x_64:
[----:B------:R-:W0:Y:S01]  /*03c0*/  LDCU UR8, c[0x0][0x3c4] ;  /* 0x00007880ff0877ac */ /* 0x000e220008000800 */
[----:B------:R-:W-:Y:S01]  /*03d0*/  BSSY.RECONVERGENT B1, `(.L_x_67) ;  /* 0x0000019000017945 */ /* 0x000fe20003800200 */
[----:B0-----:R-:W-:-:S04]  /*03e0*/  LOP3.LUT R6, R5, UR8, RZ, 0xfc, !PT ;  /* 0x0000000805067c12 */ /* 0x001fc8000f8efcff */
[----:B------:R-:W-:-:S13]  /*03f0*/  ISETP.NE.U32.AND P0, PT, R6, RZ, PT ;  /* 0x000000ff0600720c */ /* 0x000fda0003f05070 */
[----:B------:R-:W-:Y:S05]  /*0400*/  @P0 BRA `(.L_x_68) ;  /* 0x00000000004c0947 */ /* 0x000fea0003800000 */
[----:B------:R-:W0:Y:S02]  /*0410*/  LDCU UR8, c[0x0][0x3c0] ;  /* 0x00007800ff0877ac */ /* 0x000e240008000800 */
[----:B0-----:R-:W0:Y:S01]  /*0420*/  I2F.U32.RP R5, UR8 ;  /* 0x0000000800057d06 */ /* 0x001e220008209000 */
[----:B------:R-:W-:-:S07]  /*0430*/  ISETP.NE.U32.AND P1, PT, RZ, UR8, PT ;  /* 0x00000008ff007c0c */ /* 0x000fce000bf25070 */
[----:B0-----:R-:W0:Y:S02]  /*0440*/  MUFU.RCP R5, R5 ;  /* 0x0000000500057308 */ /* 0x001e240000001000 */
[----:B0-----:R-:W-:-:S06]  /*0450*/  IADD3 R6, PT, PT, R5, 0xffffffe, RZ ;  /* 0x0ffffffe05067810 */ /* 0x001fcc0007ffe0ff */
[----:B------:R0:W1:Y:S02]  /*0460*/  F2I.FTZ.U32.TRUNC.NTZ R7, R6 ;  /* 0x0000000600077305 */ /* 0x000064000021f000 */
[----:B0-----:R-:W-:Y:S02]  /*0470*/  IMAD.MOV.U32 R6, RZ, RZ, RZ ;  /* 0x000000ffff067224 */ /* 0x001fe400078e00ff */
[----:B-1----:R-:W-:-:S04]  /*0480*/  IMAD.MOV R11, RZ, RZ, -R7 ;  /* 0x000000ffff0b7224 */ /* 0x002fc800078e0a07 */
        /* <DEDUP_REMOVED lines=8> */
[----:B------:R-:W-:Y:S01]  /*0510*/  @P0 VIADD R16, R16, -UR8 ;  /* 0x8000000810100c36 */ /* 0x000fe20008000000 */
[----:B------:R-:W-:Y:S01]  /*0520*/  @!P1 LOP3.LUT R16, RZ, UR8, RZ, 0x33, !PT ;  /* 0x00000008ff109c12 */ /* 0x000fe2000f8e33ff */
[----:B------:R-:W-:Y:S06]  /*0530*/  BRA `(.L_x_69) ;  /* 0x0000000000087947 */ /* 0x000fec0003800000 */
.L_x_68:
[----:B------:R-:W-:-:S07]  /*0540*/  MOV R6, 0x560 ;  /* 0x0000056000067802 */ /* 0x000fce0000000f00 */
[----:B------:R-:W-:Y:S05]  /*0550*/  CALL.REL.NOINC `($__internal_7_$__cuda_sm20_rem_u64) ;  /* 0x0000001000687944 */ /* 0x000fea0003c00000 */
.L_x_69:
[----:B------:R-:W-:Y:S05]  /*0560*/  BSYNC.RECONVERGENT B1 ;  /* 0x0000000000017941 */ /* 0x000fea0003800200 */
.L_x_67:
[----:B------:R-:W0:Y:S01]  /*0570*/  LDC.64 R12, c[0x0][0x3c0] ;  /* 0x0000f000ff0c7b82 */ /* 0x000e220000000a00 */
[----:B------:R-:W-:Y:S07]  /*0580*/  BSSY.RECONVERGENT B1, `(.L_x_70) ;  /* 0x000001f000017945 */ /* 0x000fee0003800200 */
[----:B------:R-:W0:Y:S02]  /*0590*/  LDC.64 R6, c[0x0][0x3c8] ;  /* 0x0000f200ff067b82 */ /* 0x000e240000000a00 */
[----:B0-----:R-:W-:-:S02]  /*05a0*/  IMAD R4, R7, R12, RZ ;  /* 0x0000000c07047224 */ /* 0x001fc400078e02ff */
[----:B------:R-:W-:-:S04]  /*05b0*/  IMAD.WIDE.U32 R14, R6, R12, RZ ;  /* 0x0000000c060e7225 */ /* 0x000fc800078e00ff */
[----:B------:R-:W-:-:S05]  /*05c0*/  IMAD R11, R13, R6, R4 ;  /* 0x000000060d0b7224 */ /* 0x000fca00078e0204 */
[----:B------:R-:W-:-:S04]  /*05d0*/  IADD3 R11, PT, PT, R15, R11, RZ ;  /* 0x0000000b0f0b7210 */ /* 0x000fc80007ffe0ff */
[----:B------:R-:W-:-:S04]  /*05e0*/  LOP3.LUT R4, R9, R11, RZ, 0xfc, !PT ;  /* 0x0000000b09047212 */ /* 0x000fc800078efcff */
[----:B------:R-:W-:-:S13]  /*05f0*/  ISETP.NE.U32.AND P0, PT, R4, RZ, PT ;  /* 0x000000ff0400720c */ /* 0x000fda0003f05070 */
[----:B------:R-:W-:Y:S05]  /*0600*/  @P0 BRA `(.L_x_71) ;  /* 0x00000000004c0947 */ /* 0x000fea0003800000 */
[----:B------:R-:W0:Y:S01]  /*0610*/  I2F.U32.RP R6, R14 ;  /* 0x0000000e00067306 */ /* 0x000e220000209000 */
[----:B------:R-:W-:-:S07]  /*0620*/  ISETP.NE.U32.AND P2, PT, R14, RZ, PT ;  /* 0x000000ff0e00720c */ /* 0x000fce0003f45070 */
[----:B0-----:R-:W0:Y:S02]  /*0630*/  MUFU.RCP R6, R6 ;  /* 0x0000000600067308 */ /* 0x001e240000001000 */
[----:B0-----:R-:W-:-:S06]  /*0640*/  VIADD R4, R6, 0xffffffe ;  /* 0x0ffffffe06047836 */ /* 0x001fcc0000000000 */
[----:B------:R0:W1:Y:S02]  /*0650*/  F2I.FTZ.U32.TRUNC.NTZ R5, R4 ;  /* 0x0000000400057305 */ /* 0x000064000021f000 */
[----:B0-----:R-:W-:Y:S02]  /*0660*/  HFMA2 R4, -RZ, RZ, 0, 0 ;  /* 0x00000000ff047431 */ /* 0x001fe400000001ff */
[----:B-1----:R-:W-:-:S04]  /*0670*/  IMAD.MOV R7, RZ, RZ, -R5 ;  /* 0x000000ffff077224 */ /* 0x002fc800078e0a05 */
[----:B------:R-:W-:-:S04]  /*0680*/  IMAD R7, R7, R14, RZ ;  /* 0x0000000e07077224 */ /* 0x000fc800078e02ff */
[----:B------:R-:W-:-:S06]  /*0690*/  IMAD.HI.U32 R5, R5, R7, R4 ;  /* 0x0000000705057227 */ /* 0x000fcc00078e0004 */
[----:B------:R-:W-:-:S04]  /*06a0*/  IMAD.HI.U32 R5, R5, R8, RZ ;  /* 0x0000000805057227 */ /* 0x000fc800078e00ff */
[----:B------:R-:W-:-:S04]  /*06b0*/  IMAD.MOV R7, RZ, RZ, -R5 ;  /* 0x000000ffff077224 */ /* 0x000fc800078e0a05 */
[----:B------:R-:W-:-:S05]  /*06c0*/  IMAD R7, R14, R7, R8 ;  /* 0x000000070e077224 */ /* 0x000fca00078e0208 */
[----:B------:R-:W-:-:S13]  /*06d0*/  ISETP.GE.U32.AND P0, PT, R7, R14, PT ;  /* 0x0000000e0700720c */ /* 0x000fda0003f06070 */
[----:B------:R-:W-:Y:S01]  /*06e0*/  @P0 IMAD.IADD R7, R7, 0x1, -R14 ;  /* 0x0000000107070824 */ /* 0x000fe200078e0a0e */
[----:B------:R-:W-:-:S04]  /*06f0*/  @P0 IADD3 R5, PT, PT, R5, 0x1, RZ ;  /* 0x0000000105050810 */ /* 0x000fc80007ffe0ff */
[----:B------:R-:W-:-:S13]  /*0700*/  ISETP.GE.U32.AND P1, PT, R7, R14, PT ;  /* 0x0000000e0700720c */ /* 0x000fda0003f26070 */
[----:B------:R-:W-:Y:S01]  /*0710*/  @P1 VIADD R5, R5, 0x1 ;  /* 0x0000000105051836 */ /* 0x000fe20000000000 */
[----:B------:R-:W-:Y:S01]  /*0720*/  @!P2 LOP3.LUT R5, RZ, R14, RZ, 0x33, !PT ;  /* 0x0000000eff05a212 */ /* 0x000fe200078e33ff */
[----:B------:R-:W-:Y:S06]  /*0730*/  BRA `(.L_x_72) ;  /* 0x00000000000c7947 */ /* 0x000fec0003800000 */
.L_x_71:
[----:B------:R-:W-:-:S07]  /*0740*/  MOV R12, 0x760 ;  /* 0x00000760000c7802 */ /* 0x000fce0000000f00 */
[----:B------:R-:W-:Y:S05]  /*0750*/  CALL.REL.NOINC `($__internal_6_$__cuda_sm20_div_u64) ;  /* 0x0000000800d87944 */ /* 0x000fea0003c00000 */
[----:B------:R-:W-:-:S07]  /*0760*/  IMAD.MOV.U32 R5, RZ, RZ, R4 ;  /* 0x000000ffff057224 */ /* 0x000fce00078e0004 */
.L_x_72:
[----:B------:R-:W-:Y:S05]  /*0770*/  BSYNC.RECONVERGENT B1 ;  /* 0x0000000000017941 */ /* 0x000fea0003800200 */
.L_x_70:
[----:B------:R-:W0:Y:S01]  /*0780*/  LDCU.64 UR8, c[0x0][0x3b0] ;  /* 0x00007600ff0877ac */ /* 0x000e220008000a00 */
[----:B------:R-:W-:Y:S01]  /*0790*/  SHF.R.S64 R12, RZ, 0x1e, R5 ;  /* 0x0000001eff0c7819 */ /* 0x000fe20000001005 */
[----:B------:R-:W1:Y:S03]  /*07a0*/  LDCU.128 UR12, c[0x0][0x3c0] ;  /* 0x00007800ff0c77ac */ /* 0x000e660008000c00 */
[----:B0-----:R-:W-:-:S04]  /*07b0*/  IADD3 R12, P0, PT, R12, UR8, RZ ;  /* 0x000000080c0c7c10 */ /* 0x001fc8000ff1e0ff */
[----:B------:R-:W-:Y:S01]  /*07c0*/  LEA.HI.X.SX32 R13, R5, UR9, 0x2, P0 ;  /* 0x00000009050d7c11 */ /* 0x000fe200080f16ff */
[----:B-1----:R-:W-:Y:S01]  /*07d0*/  IMAD.U32 R4, RZ, RZ, UR13 ;  /* 0x0000000dff047e24 */ /* 0x002fe2000f8e00ff */
[----:B------:R-:W-:Y:S01]  /*07e0*/  MOV R5, UR12 ;  /* 0x0000000c00057c02 */ /* 0x000fe20008000f00 */
[----:B------:R-:W0:Y:S03]  /*07f0*/  LDCU.64 UR8, c[0x0][0x398] ;  /* 0x00007300ff0877ac */ /* 0x000e260008000a00 */
[----:B------:R-:W2:Y:S01]  /*0800*/  LDG.E R13, desc[UR6][R12.64] ;  /* 0x000000060c0d7981 */ /* 0x000ea2000c1e1900 */
[----:B------:R-:W-:Y:S02]  /*0810*/  SHF.R.S32.HI R17, RZ, 0x1f, R16 ;  /* 0x0000001fff117819 */ /* 0x000fe40000011410 */
[----:B--2---:R-:W-:-:S05]  /*0820*/  SHF.R.S32.HI R6, RZ, 0x1f, R13 ;  /* 0x0000001fff067819 */ /* 0x004fca000001140d */
[-C--:B------:R-:W-:Y:S02]  /*0830*/  IMAD R11, R6, R5.reuse, RZ ;  /* 0x00000005060b7224 */ /* 0x080fe400078e02ff */
[----:B------:R-:W-:-:S04]  /*0840*/  IMAD.WIDE.U32 R6, R13, R5, R16 ;  /* 0x000000050d067225 */ /* 0x000fc800078e0010 */
[----:B------:R-:W-:-:S05]  /*0850*/  IMAD R11, R13, R4, R11 ;  /* 0x000000040d0b7224 */ /* 0x000fca00078e020b */
[----:B------:R-:W-:Y:S02]  /*0860*/  IADD3 R7, PT, PT, R7, R11, RZ ;  /* 0x0000000b07077210 */ /* 0x000fe40007ffe0ff */
[----:B------:R-:W-:-:S03]  /*0870*/  SHF.R.S32.HI R11, RZ, 0x1f, R10 ;  /* 0x0000001fff0b7819 */ /* 0x000fc6000001140a */
[----:B------:R-:W-:Y:S02]  /*0880*/  IMAD R7, R7, UR14, RZ ;  /* 0x0000000e07077c24 */ /* 0x000fe4000f8e02ff */
[----:B------:R-:W-:-:S04]  /*0890*/  IMAD.WIDE.U32 R10, R6, UR14, R10 ;  /* 0x0000000e060a7c25 */ /* 0x000fc8000f8e000a */
[----:B------:R-:W-:Y:S01]  /*08a0*/  IMAD R7, R6, UR15, R7 ;  /* 0x0000000f06077c24 */ /* 0x000fe2000f8e0207 */
[----:B0-----:R-:W-:-:S03]  /*08b0*/  LEA R6, P0, R10, UR8, 0x2 ;  /* 0x000000080a067c11 */ /* 0x001fc6000f8010ff */
[----:B------:R-:W-:-:S05]  /*08c0*/  IMAD.IADD R7, R11, 0x1, R7 ;  /* 0x000000010b077824 */ /* 0x000fca00078e0207 */
[----:B------:R-:W-:Y:S01]  /*08d0*/  LEA.HI.X R7, R10, UR9, R7, 0x2, P0 ;  /* 0x000000090a077c11 */ /* 0x000fe200080f1407 */
[----:B------:R-:W0:Y:S05]  /*08e0*/  LDCU.64 UR8, c[0x0][0x380] ;  /* 0x00007000ff0877ac */ /* 0x000e2a0008000a00 */
[----:B------:R-:W2:Y:S01]  /*08f0*/  LDG.E R7, desc[UR6][R6.64] ;  /* 0x0000000606077981 */ /* 0x000ea2000c1e1900 */
[----:B0-----:R-:W-:-:S04]  /*0900*/  LEA R10, P0, R8, UR8, 0x2 ;  /* 0x00000008080a7c11 */ /* 0x001fc8000f8010ff */
[----:B------:R-:W-:-:S05]  /*0910*/  LEA.HI.X R11, R8, UR9, R9, 0x2, P0 ;  /* 0x00000009080b7c11 */ /* 0x000fca00080f1409 */
[----:B--2---:R0:W-:Y:S04]  /*0920*/  STG.E desc[UR6][R10.64], R7 ;  /* 0x000000070a007986 */ /* 0x0041e8000c101906 */
.L_x_63:
[----:B------:R-:W-:Y:S05]  /*0930*/  BSYNC.RECONVERGENT B0 ;  /* 0x0000000000007941 */ /* 0x000fea0003800200 */
.L_x_62:
[-C--:B------:R-:W-:Y:S01]  /*0940*/  IMAD R3, R0, R5.reuse, RZ ;  /* 0x0000000500037224 */ /* 0x080fe200078e02ff */
[----:B------:R-:W-:Y:S01]  /*0950*/  BSSY.RECONVERGENT B0, `(.L_x_73) ;  /* 0x0000084000007945 */ /* 0x000fe20003800200 */
[----:B0-----:R-:W-:-:S04]  /*0960*/  IMAD.WIDE.U32 R6, R2, R5, RZ ;  /* 0x0000000502067225 */ /* 0x001fc800078e00ff */
[----:B------:R-:W-:Y:S01]  /*0970*/  IMAD R3, R2, R4, R3 ;  /* 0x0000000402037224 */ /* 0x000fe200078e0203 */
[----:B------:R-:W-:-:S04]  /*0980*/  ISETP.GT.U32.AND P0, PT, R6, R8, PT ;  /* 0x000000080600720c */ /* 0x000fc80003f04070 */
[----:B------:R-:W-:-:S04]  /*0990*/  IADD3 R6, PT, PT, R7, R3, RZ ;  /* 0x0000000307067210 */ /* 0x000fc80007ffe0ff */
[----:B------:R-:W-:-:S13]  /*09a0*/  ISETP.GT.U32.AND.EX P0, PT, R6, R9, PT, P0 ;  /* 0x000000090600720c */ /* 0x000fda0003f04100 */
[----:B------:R-:W-:Y:S05]  /*09b0*/  @!P0 BRA `(.L_x_74) ;  /* 0x0000000400f48947 */ /* 0x000fea0003800000 */
[----:B------:R-:W-:Y:S01]  /*09c0*/  LOP3.LUT R4, R9, R4, RZ, 0xfc, !PT ;  /* 0x0000000409047212 */ /* 0x000fe200078efcff */
[----:B------:R-:W-:Y:S03]  /*09d0*/  BSSY.RECONVERGENT B1, `(.L_x_75) ;  /* 0x0000024000017945 */ /* 0x000fe60003800200 */
[----:B------:R-:W-:-:S13]  /*09e0*/  ISETP.NE.U32.AND P0, PT, R4, RZ, PT ;  /* 0x000000ff0400720c */ /* 0x000fda0003f05070 */
[----:B------:R-:W-:Y:S05]  /*09f0*/  @P0 BRA `(.L_x_76) ;  /* 0x0000000000580947 */ /* 0x000fea0003800000 */
[----:B------:R-:W0:Y:S01]  /*0a00*/  I2F.U32.RP R4, R5 ;  /* 0x0000000500047306 */ /* 0x000e220000209000 */
[----:B------:R-:W-:Y:S01]  /*0a10*/  IMAD.MOV.U32 R2, RZ, RZ, RZ ;  /* 0x000000ffff027224 */ /* 0x000fe200078e00ff */
[----:B------:R-:W-:-:S06]  /*0a20*/  ISETP.NE.U32.AND P2, PT, R5, RZ, PT ;  /* 0x000000ff0500720c */ /* 0x000fcc0003f45070 */
[----:B0-----:R-:W0:Y:S02]  /*0a30*/  MUFU.RCP R4, R4 ;  /* 0x0000000400047308 */ /* 0x001e240000001000 */
[----:B0-----:R-:W-:-:S06]  /*0a40*/  VIADD R3, R4, 0xffffffe ;  /* 0x0ffffffe04037836 */ /* 0x001fcc0000000000 */
[----:B------:R-:W0:Y:S02]  /*0a50*/  F2I.FTZ.U32.TRUNC.NTZ R3, R3 ;  /* 0x0000000300037305 */ /* 0x000e24000021f000 */
[----:B0-----:R-:W-:-:S05]  /*0a60*/  IADD3 R0, PT, PT, RZ, -R3, RZ ;  /* 0x80000003ff007210 */ /* 0x001fca0007ffe0ff */
[----:B------:R-:W-:-:S04]  /*0a70*/  IMAD R7, R0, R5, RZ ;  /* 0x0000000500077224 */ /* 0x000fc800078e02ff */
[----:B------:R-:W-:-:S04]  /*0a80*/  IMAD.HI.U32 R7, R3, R7, R2 ;  /* 0x0000000703077227 */ /* 0x000fc800078e0002 */
[----:B------:R-:W-:Y:S02]  /*0a90*/  IMAD.MOV.U32 R3, RZ, RZ, RZ ;  /* 0x000000ffff037224 */ /* 0x000fe400078e00ff */
[----:B------:R-:W-:-:S05]  /*0aa0*/  IMAD.HI.U32 R2, R7, R8, RZ ;  /* 0x0000000807027227 */ /* 0x000fca00078e00ff */
[----:B------:R-:W-:-:S05]  /*0ab0*/  IADD3 R0, PT, PT, -R2, RZ, RZ ;  /* 0x000000ff02007210 */ /* 0x000fca0007ffe1ff */
[----:B------:R-:W-:-:S05]  /*0ac0*/  IMAD R0, R5, R0, R8 ;  /* 0x0000000005007224 */ /* 0x000fca00078e0208 */
[----:B------:R-:W-:-:S13]  /*0ad0*/  ISETP.GE.U32.AND P0, PT, R0, R5, PT ;  /* 0x000000050000720c */ /* 0x000fda0003f06070 */
[----:B------:R-:W-:Y:S01]  /*0ae0*/  @P0 IMAD.IADD R0, R0, 0x1, -R5 ;  /* 0x0000000100000824 */ /* 0x000fe200078e0a05 */
[----:B------:R-:W-:-:S04]  /*0af0*/  @P0 IADD3 R2, PT, PT, R2, 0x1, RZ ;  /* 0x0000000102020810 */ /* 0x000fc80007ffe0ff */
[----:B------:R-:W-:-:S13]  /*0b00*/  ISETP.GE.U32.AND P1, PT, R0, R5, PT ;  /* 0x000000050000720c */ /* 0x000fda0003f26070 */
[----:B------:R-:W-:Y:S01]  /*0b10*/  @P1 VIADD R2, R2, 0x1 ;  /* 0x0000000102021836 */ /* 0x000fe20000000000 */
[----:B------:R-:W-:-:S04]  /*0b20*/  @!P2 LOP3.LUT R2, RZ, R5, RZ, 0x33, !PT ;  /* 0x00000005ff02a212 */ /* 0x000fc800078e33ff */
[----:B------:R-:W-:-:S05]  /*0b30*/  IADD3 R0, PT, PT, -R2, RZ, RZ ;  /* 0x000000ff02007210 */ /* 0x000fca0007ffe1ff */
[----:B------:R-:W-:Y:S01]  /*0b40*/  IMAD R0, R5, R0, R8 ;  /* 0x0000000005007224 */ /* 0x000fe200078e0208 */
[----:B------:R-:W-:Y:S06]  /*0b50*/  BRA `(.L_x_77) ;  /* 0x00000000002c7947 */ /* 0x000fec0003800000 */
.L_x_76:
[----:B------:R-:W0:Y:S01]  /*0b60*/  LDCU.64 UR8, c[0x0][0x3c0] ;  /* 0x00007800ff0877ac */ /* 0x000e220008000a00 */
[----:B------:R-:W-:Y:S02]  /*0b70*/  MOV R12, 0xbb0 ;  /* 0x00000bb0000c7802 */ /* 0x000fe40000000f00 */
[----:B0-----:R-:W-:Y:S01]  /*0b80*/  MOV R14, UR8 ;  /* 0x00000008000e7c02 */ /* 0x001fe20008000f00 */
[----:B------:R-:W-:-:S07]  /*0b90*/  IMAD.U32 R11, RZ, RZ, UR9 ;  /* 0x00000009ff0b7e24 */ /* 0x000fce000f8e00ff */
[----:B------:R-:W-:Y:S05]  /*0ba0*/  CALL.REL.NOINC `($__internal_6_$__cuda_sm20_div_u64) ;  /* 0x0000000400c47944 */ /* 0x000fea0003c00000 */
[----:B------:R-:W0:Y:S01]  /*0bb0*/  LDCU UR8, c[0x0][0x3c0] ;  /* 0x00007800ff0877ac */ /* 0x000e220008000800 */
[----:B------:R-:W-:Y:S01]  /*0bc0*/  IADD3 R0, PT, PT, -R4, RZ, RZ ;  /* 0x000000ff04007210 */ /* 0x000fe20007ffe1ff */
[----:B------:R-:W-:Y:S01]  /*0bd0*/  IMAD.MOV.U32 R3, RZ, RZ, R7 ;  /* 0x000000ffff037224 */ /* 0x000fe200078e0007 */
[----:B------:R-:W-:Y:S01]  /*0be0*/  MOV R2, R4 ;  /* 0x0000000400027202 */ /* 0x000fe20000000f00 */
[----:B0-----:R-:W-:-:S04]  /*0bf0*/  IMAD.U32 R5, RZ, RZ, UR8 ;  /* 0x00000008ff057e24 */ /* 0x001fc8000f8e00ff */
[----:B------:R-:W-:-:S07]  /*0c00*/  IMAD R0, R0, R5, R8 ;  /* 0x0000000500007224 */ /* 0x000fce00078e0208 */
.L_x_77:
[----:B------:R-:W-:Y:S05]  /*0c10*/  BSYNC.RECONVERGENT B1 ;  /* 0x0000000000017941 */ /* 0x000fea0003800200 */
.L_x_75:
[----:B------:R-:W0:Y:S01]  /*0c20*/  LDCU UR8, c[0x0][0x3c4] ;  /* 0x00007880ff0877ac */ /* 0x000e220008000800 */
[----:B------:R-:W-:Y:S01]  /*0c30*/  BSSY.RECONVERGENT B1, `(.L_x_78) ;  /* 0x000001b000017945 */ /* 0x000fe20003800200 */
[----:B0-----:R-:W-:-:S04]  /*0c40*/  LOP3.LUT R4, R3, UR8, RZ, 0xfc, !PT ;  /* 0x0000000803047c12 */ /* 0x001fc8000f8efcff */
[----:B------:R-:W-:-:S13]  /*0c50*/  ISETP.NE.U32.AND P0, PT, R4, RZ, PT ;  /* 0x000000ff0400720c */ /* 0x000fda0003f05070 */
[----:B------:R-:W-:Y:S05]  /*0c60*/  @P0 BRA `(.L_x_79) ;  /* 0x0000000000480947 */ /* 0x000fea0003800000 */
[----:B------:R-:W0:Y:S01]  /*0c70*/  I2F.U32.RP R4, R5 ;  /* 0x0000000500047306 */ /* 0x000e220000209000 */
[----:B------:R-:W-:-:S07]  /*0c80*/  ISETP.NE.U32.AND P1, PT, R5, RZ, PT ;  /* 0x000000ff0500720c */ /* 0x000fce0003f25070 */
[----:B0-----:R-:W0:Y:S02]  /*0c90*/  MUFU.RCP R4, R4 ;  /* 0x0000000400047308 */ /* 0x001e240000001000 */
[----:B0-----:R-:W-:-:S06]  /*0ca0*/  IADD3 R6, PT, PT, R4, 0xffffffe, RZ ;  /* 0x0ffffffe04067810 */ /* 0x001fcc0007ffe0ff */
        /* <DEDUP_REMOVED lines=9> */
[----:B------:R-:W-:-:S04]  /*0d40*/  @P0 IADD3 R2, PT, PT, R2, -R5, RZ ;  /* 0x8000000502020210 */ /* 0x000fc80007ffe0ff */
[----:B------:R-:W-:-:S13]  /*0d50*/  ISETP.GE.U32.AND P0, PT, R2, R5, PT ;  /* 0x000000050200720c */ /* 0x000fda0003f06070 */
[----:B------:R-:W-:Y:S01]  /*0d60*/  @P0 IMAD.IADD R2, R2, 0x1, -R5 ;  /* 0x0000000102020824 */ /* 0x000fe200078e0a05 */
[----:B------:R-:W-:Y:S01]  /*0d70*/  @!P1 LOP3.LUT R2, RZ, R5, RZ, 0x33, !PT ;  /* 0x00000005ff029212 */ /* 0x000fe200078e33ff */
[----:B------:R-:W-:Y:S06]  /*0d80*/  BRA `(.L_x_80) ;  /* 0x0000000000147947 */ /* 0x000fec0003800000 */
.L_x_79:
[----:B------:R-:W-:Y:S01]  /*0d90*/  MOV R4, R2 ;  /* 0x0000000200047202 */ /* 0x000fe20000000f00 */
[----:B------:R-:W-:Y:S01]  /*0da0*/  IMAD.MOV.U32 R5, RZ, RZ, R3 ;  /* 0x000000ffff057224 */ /* 0x000fe200078e0003 */
[----:B------:R-:W-:-:S07]  /*0db0*/  MOV R6, 0xdd0 ;  /* 0x00000dd000067802 */ /* 0x000fce0000000f00 */
[----:B------:R-:W-:Y:S05]  /*0dc0*/  CALL.REL.NOINC `($__internal_7_$__cuda_sm20_rem_u64) ;  /* 0x00000008004c7944 */ /* 0x000fea0003c00000 */
[----:B------:R-:W-:-:S07]  /*0dd0*/  MOV R2, R16 ;  /* 0x0000001000027202 */ /* 0x000fce0000000f00 */
.L_x_80:
[----:B------:R-:W-:Y:S05]  /*0de0*/  BSYNC.RECONVERGENT B1 ;  /* 0x0000000000017941 */ /* 0x000fea0003800200 */
.L_x_78:
[----:B------:R-:W0:Y:S01]  /*0df0*/  LDC.64 R4, c[0x0][0x3c0] ;  /* 0x0000f000ff047b82 */ /* 0x000e220000000a00 */
[----:B------:R-:W-:Y:S01]  /*0e00*/  BSSY.RECONVERGENT B1, `(.L_x_81) ;  /* 0x000001e000017945 */ /* 0x000fe20003800200 */
[-C--:B0-----:R-:W-:Y:S02]  /*0e10*/  IMAD R3, R5, R4.reuse, RZ ;  /* 0x0000000405037224 */ /* 0x081fe400078e02ff */
[----:B------:R-:W-:-:S04]  /*0e20*/  IMAD.WIDE.U32 R14, R4, R4, RZ ;  /* 0x00000004040e7225 */ /* 0x000fc800078e00ff */
[----:B------:R-:W-:-:S04]  /*0e30*/  IMAD R3, R4, R5, R3 ;  /* 0x0000000504037224 */ /* 0x000fc800078e0203 */
[----:B------:R-:W-:-:S05]  /*0e40*/  IMAD.IADD R11, R15, 0x1, R3 ;  /* 0x000000010f0b7824 */ /* 0x000fca00078e0203 */
[----:B------:R-:W-:-:S04]  /*0e50*/  LOP3.LUT R3, R9, R11, RZ, 0xfc, !PT ;  /* 0x0000000b09037212 */ /* 0x000fc800078efcff */
        /* <DEDUP_REMOVED lines=19> */
[----:B------:R-:W-:Y:S01]  /*0f90*/  @!P2 LOP3.LUT R5, RZ, R14, RZ, 0x33, !PT ;  /* 0x0000000eff05a212 */ /* 0x000fe200078e33ff */
[----:B------:R-:W-:Y:S06]  /*0fa0*/  BRA `(.L_x_83) ;  /* 0x00000000000c7947 */ /* 0x000fec0003800000 */
.L_x_82:
[----:B------:R-:W-:-:S07]  /*0fb0*/  MOV R12, 0xfd0 ;  /* 0x00000fd0000c7802 */ /* 0x000fce0000000f00 */
[----:B------:R-:W-:Y:S05]  /*0fc0*/  CALL.REL.NOINC `($__internal_6_$__cuda_sm20_div_u64) ;  /* 0x0000000000bc7944 */ /* 0x000fea0003c00000 */
[----:B------:R-:W-:-:S07]  /*0fd0*/  IMAD.MOV.U32 R5, RZ, RZ, R4 ;  /* 0x000000ffff057224 */ /* 0x000fce00078e0004 */
.L_x_83:
[----:B------:R-:W-:Y:S05]  /*0fe0*/  BSYNC.RECONVERGENT B1 ;  /* 0x0000000000017941 */ /* 0x000fea0003800200 */
.L_x_81:
[----:B------:R-:W0:Y:S01]  /*0ff0*/  LDCU.64 UR8, c[0x0][0x3b0] ;  /* 0x00007600ff0877ac */ /* 0x000e220008000a00 */
[----:B------:R-:W-:Y:S01]  /*1000*/  SHF.R.S64 R4, RZ, 0x1e, R5 ;  /* 0x0000001eff047819 */ /* 0x000fe20000001005 */
[----:B------:R-:W1:Y:S03]  /*1010*/  LDCU.64 UR10, c[0x0][0x3c0] ;  /* 0x00007800ff0a77ac */ /* 0x000e660008000a00 */
[----:B0-----:R-:W-:-:S04]  /*1020*/  IADD3 R4, P0, PT, R4, UR8, RZ ;  /* 0x0000000804047c10 */ /* 0x001fc8000ff1e0ff */
[----:B------:R-:W-:Y:S01]  /*1030*/  LEA.HI.X.SX32 R5, R5, UR9, 0x2, P0 ;  /* 0x0000000905057c11 */ /* 0x000fe200080f16ff */
[----:B------:R-:W0:Y:S05]  /*1040*/  LDCU.64 UR8, c[0x0][0x3a0] ;  /* 0x00007400ff0877ac */ /* 0x000e2a0008000a00 */
[----:B------:R-:W2:Y:S01]  /*1050*/  LDG.E R5, desc[UR6][R4.64] ;  /* 0x0000000604057981 */ /* 0x000ea2000c1e1900 */
[--C-:B------:R-:W-:Y:S02]  /*1060*/  SHF.R.S32.HI R3, RZ, 0x1f, R2.reuse ;  /* 0x0000001fff037819 */ /* 0x100fe40000011402 */
[----:B--2---:R-:W-:Y:S01]  /*1070*/  SHF.R.S32.HI R6, RZ, 0x1f, R5 ;  /* 0x0000001fff067819 */ /* 0x004fe20000011405 */
[----:B-1----:R-:W-:-:S04]  /*1080*/  IMAD.WIDE.U32 R2, R5, UR10, R2 ;  /* 0x0000000a05027c25 */ /* 0x002fc8000f8e0002 */
[----:B------:R-:W-:-:S04]  /*1090*/  IMAD R6, R6, UR10, RZ ;  /* 0x0000000a06067c24 */ /* 0x000fc8000f8e02ff */
[----:B------:R-:W-:Y:S02]  /*10a0*/  IMAD R7, R5, UR11, R6 ;  /* 0x0000000b05077c24 */ /* 0x000fe4000f8e0206 */
[----:B------:R-:W-:-:S03]  /*10b0*/  IMAD.MOV.U32 R6, RZ, RZ, R0 ;  /* 0x000000ffff067224 */ /* 0x000fc600078e0000 */
[----:B------:R-:W-:Y:S02]  /*10c0*/  IADD3 R3, PT, PT, R3, R7, RZ ;  /* 0x0000000703037210 */ /* 0x000fe40007ffe0ff */
[----:B------:R-:W-:-:S03]  /*10d0*/  SHF.R.S32.HI R7, RZ, 0x1f, R0 ;  /* 0x0000001fff077819 */ /* 0x000fc60000011400 */
[----:B------:R-:W-:Y:S02]  /*10e0*/  IMAD R3, R3, UR10, RZ ;  /* 0x0000000a03037c24 */ /* 0x000fe4000f8e02ff */
[----:B------:R-:W-:-:S04]  /*10f0*/  IMAD.WIDE.U32 R4, R2, UR10, R6 ;  /* 0x0000000a02047c25 */ /* 0x000fc8000f8e0006 */
[----:B------:R-:W-:Y:S01]  /*1100*/  IMAD R3, R2, UR11, R3 ;  /* 0x0000000b02037c24 */ /* 0x000fe2000f8e0203 */
[----:B0-----:R-:W-:-:S04]  /*1110*/  LEA R2, P0, R4, UR8, 0x2 ;  /* 0x0000000804027c11 */ /* 0x001fc8000f8010ff */
[----:B------:R-:W-:-:S04]  /*1120*/  IADD3 R3, PT, PT, R5, R3, RZ ;  /* 0x0000000305037210 */ /* 0x000fc80007ffe0ff */
[----:B------:R-:W-:Y:S01]  /*1130*/  LEA.HI.X R3, R4, UR9, R3, 0x2, P0 ;  /* 0x0000000904037c11 */ /* 0x000fe200080f1403 */
[----:B------:R-:W0:Y:S05]  /*1140*/  LDCU.64 UR8, c[0x0][0x388] ;  /* 0x00007100ff0877ac */ /* 0x000e2a0008000a00 */
[----:B------:R-:W2:Y:S01]  /*1150*/  LDG.E R3, desc[UR6][R2.64] ;  /* 0x0000000602037981 */ /* 0x000ea2000c1e1900 */
[----:B0-----:R-:W-:-:S04]  /*1160*/  LEA R4, P0, R8, UR8, 0x2 ;  /* 0x0000000808047c11 */ /* 0x001fc8000f8010ff */
[----:B------:R-:W-:-:S05]  /*1170*/  LEA.HI.X R5, R8, UR9, R9, 0x2, P0 ;  /* 0x0000000908057c11 */ /* 0x000fca00080f1409 */
[----:B--2---:R0:W-:Y:S04]  /*1180*/  STG.E desc[UR6][R4.64], R3 ;  /* 0x0000000304007986 */ /* 0x0041e8000c101906 */
.L_x_74:
[----:B------:R-:W-:Y:S05]  /*1190*/  BSYNC.RECONVERGENT B0 ;  /* 0x0000000000007941 */ /* 0x000fea0003800200 */
.L_x_73:
[----:B------:R-:W1:Y:S02]  /*11a0*/  LDCU.64 UR8, c[0x0][0x3b8] ;  /* 0x00007700ff0877ac */ /* 0x000e640008000a00 */
[----:B-1----:R-:W-:-:S04]  /*11b0*/  ISETP.GE.U32.AND P0, PT, R8, UR8, PT ;  /* 0x0000000808007c0c */ /* 0x002fc8000bf06070 */
[----:B------:R-:W-:-:S13]  /*11c0*/  ISETP.GE.U32.AND.EX P0, PT, R9, UR9, PT, P0 ;  /* 0x0000000909007c0c */ /* 0x000fda000bf06100 */
[----:B------:R-:W-:Y:S05]  /*11d0*/  @P0 EXIT ;  /* 0x000000000000094d */ /* 0x000fea0003800000 */
[----:B------:R-:W1:Y:S01]  /*11e0*/  LDCU.64 UR4, c[0x0][0x3b0] ;  /* 0x00007600ff0477ac */ /* 0x000e620008000a00 */
[C---:B------:R-:W-:Y:S01]  /*11f0*/  IMAD.SHL.U32 R6, R8.reuse, 0x4, RZ ;  /* 0x0000000408067824 */ /* 0x040fe200078e00ff */
[----:B------:R-:W-:Y:S01]  /*1200*/  SHF.L.U64.HI R8, R8, 0x2, R9 ;  /* 0x0000000208087819 */ /* 0x000fe20000010209 */
[----:B0-----:R-:W0:Y:S03]  /*1210*/  LDC.64 R2, c[0x0][0x3a8] ;  /* 0x0000ea00ff027b82 */ /* 0x001e260000000a00 */
[----:B-1----:R-:W-:-:S04]  /*1220*/  IADD3 R4, P0, PT, R6, UR4, RZ ;  /* 0x0000000406047c10 */ /* 0x002fc8000ff1e0ff */
[----:B------:R-:W-:Y:S01]  /*1230*/  IADD3.X R5, PT, PT, R8, UR5, RZ, P0, !PT ;  /* 0x0000000508057c10 */ /* 0x000fe200087fe4ff */
[----:B------:R-:W1:Y:S05]  /*1240*/  LDCU.64 UR4, c[0x0][0x390] ;  /* 0x00007200ff0477ac */ /* 0x000e6a0008000a00 */
[----:B------:R-:W0:Y:S02]  /*1250*/  LDG.E R5, desc[UR6][R4.64] ;  /* 0x0000000604057981 */ /* 0x000e24000c1e1900 */
[----:B0-----:R-:W-:-:S06]  /*1260*/  IMAD.WIDE R2, R5, 0x4, R2 ;  /* 0x0000000405027825 */ /* 0x001fcc00078e0202 */
[----:B------:R-:W2:Y:S01]  /*1270*/  LDG.E R3, desc[UR6][R2.64] ;  /* 0x0000000602037981 */ /* 0x000ea2000c1e1900 */
[----:B-1----:R-:W-:-:S04]  /*1280*/  IADD3 R6, P0, PT, R6, UR4, RZ ;  /* 0x0000000406067c10 */ /* 0x002fc8000ff1e0ff */
[----:B------:R-:W-:-:S05]  /*1290*/  IADD3.X R7, PT, PT, R8, UR5, RZ, P0, !PT ;  /* 0x0000000508077c10 */ /* 0x000fca00087fe4ff */
[----:B--2---:R-:W-:Y:S01]  /*12a0*/  STG.E desc[UR6][R6.64], R3 ;  /* 0x0000000306007986 */ /* 0x004fe2000c101906 */
[----:B------:R-:W-:Y:S05]  /*12b0*/  EXIT ;  /* 0x000000000000794d */ /* 0x000fea0003800000 */
        .weak           $__internal_6_$__cuda_sm20_div_u64
        .type           $__internal_6_$__cuda_sm20_div_u64,@function
        .size           $__internal_6_$__cuda_sm20_div_u64,($__internal_7_$__cuda_sm20_rem_u64 - $__internal_6_$__cuda_sm20_div_u64)
$__internal_6_$__cuda_sm20_div_u64:
[----:B------:R-:W-:-:S04]  /*12c0*/  MOV R15, R11 ;  /* 0x0000000b000f7202 */ /* 0x000fc80000000f00 */
[----:B------:R-:W0:Y:S08]  /*12d0*/  I2F.U64.RP R13, R14 ;  /* 0x0000000e000d7312 */ /* 0x000e300000309000 */
[----:B0-----:R-:W0:Y:S02]  /*12e0*/  MUFU.RCP R13, R13 ;  /* 0x0000000d000d7308 */ /* 0x001e240000001000 */
[----:B0-----:R-:W-:-:S06]  /*12f0*/  VIADD R4, R13, 0x1ffffffe ;  /* 0x1ffffffe0d047836 */ /* 0x001fcc0000000000 */
[----:B------:R-:W0:Y:S02]  /*1300*/  F2I.U64.TRUNC R4, R4 ;  /* 0x0000000400047311 */ /* 0x000e24000020d800 */
[----:B0-----:R-:W-:-:S04]  /*1310*/  IMAD.WIDE.U32 R6, R4, R14, RZ ;  /* 0x0000000e04067225 */ /* 0x001fc800078e00ff */
        /* <DEDUP_REMOVED lines=39> */
[----:B------:R-:W-:Y:S01]  /*1590*/  IMAD R4, R13, R14, R5 ;  /* 0x0000000e0d047224 */ /* 0x000fe200078e0205 */
[----:B------:R-:W-:-:S04]  /*15a0*/  IADD3 R15, P2, PT, -R14, R17, RZ ;  /* 0x000000110e0f7210 */ /* 0x000fc80007f5e1ff */
[----:B------:R-:W-:Y:S02]  /*15b0*/  IADD3.X R20, PT, PT, ~R4, R9, RZ, P1, !PT ;  /* 0x0000000904147210 */ /* 0x000fe40000ffe5ff */
[----:B------:R-:W-:Y:S02]  /*15c0*/  IADD3 R4, P1, PT, R7, 0x1, RZ ;  /* 0x0000000107047810 */ /* 0x000fe40007f3e0ff */
[C---:B------:R-:W-:Y:S01]  /*15d0*/  ISETP.GE.U32.AND.EX P0, PT, R20.reuse, R11, PT, P0 ;  /* 0x0000000b1400720c */ /* 0x040fe20003f06100 */
[----:B------:R-:W-:Y:S01]  /*15e0*/  IMAD.X R18, R20, 0x1, ~R11, P2 ;  /* 0x0000000114127824 */ /* 0x000fe200010e0e0b */
[----:B------:R-:W-:Y:S02]  /*15f0*/  IADD3.X R6, PT, PT, RZ, R13, RZ, P1, !PT ;  /* 0x0000000dff067210 */ /* 0x000fe40000ffe4ff */
[----:B------:R-:W-:Y:S02]  /*1600*/  SEL R5, R4, R7, P0 ;  /* 0x0000000704057207 */ /* 0x000fe40000000000 */
[----:B------:R-:W-:-:S02]  /*1610*/  SEL R15, R15, R17, P0 ;  /* 0x000000110f0f7207 */ /* 0x000fc40000000000 */
[----:B------:R-:W-:Y:S01]  /*1620*/  SEL R6, R6, R13, P0 ;  /* 0x0000000d06067207 */ /* 0x000fe20000000000 */
[----:B------:R-:W-:Y:S01]  /*1630*/  HFMA2 R13, -RZ, RZ, 0, 0 ;  /* 0x00000000ff0d7431 */ /* 0x000fe200000001ff */
[----:B------:R-:W-:Y:S02]  /*1640*/  IADD3 R4, P2, PT, R5, 0x1, RZ ;  /* 0x0000000105047810 */ /* 0x000fe40007f5e0ff */
[----:B------:R-:W-:Y:S02]  /*1650*/  SEL R18, R18, R20, P0 ;  /* 0x0000001412127207 */ /* 0x000fe40000000000 */
[----:B------:R-:W-:Y:S01]  /*1660*/  ISETP.GE.U32.AND P0, PT, R15, R14, PT ;  /* 0x0000000e0f00720c */ /* 0x000fe20003f06070 */
[----:B------:R-:W-:Y:S01]  /*1670*/  IMAD.X R7, RZ, RZ, R6, P2 ;  /* 0x000000ffff077224 */ /* 0x000fe200010e0606 */
[----:B------:R-:W-:Y:S02]  /*1680*/  ISETP.NE.U32.AND P1, PT, R14, RZ, PT ;  /* 0x000000ff0e00720c */ /* 0x000fe40003f25070 */
[----:B------:R-:W-:-:S02]  /*1690*/  ISETP.GE.U32.AND.EX P0, PT, R18, R11, PT, P0 ;  /* 0x0000000b1200720c */ /* 0x000fc40003f06100 */
[----:B------:R-:W-:Y:S02]  /*16a0*/  ISETP.NE.AND.EX P1, PT, R11, RZ, PT, P1 ;  /* 0x000000ff0b00720c */ /* 0x000fe40003f25310 */
[----:B------:R-:W-:Y:S02]  /*16b0*/  SEL R4, R4, R5, P0 ;  /* 0x0000000504047207 */ /* 0x000fe40000000000 */
[----:B------:R-:W-:Y:S02]  /*16c0*/  SEL R7, R7, R6, P0 ;  /* 0x0000000607077207 */ /* 0x000fe40000000000 */
[----:B------:R-:W-:Y:S02]  /*16d0*/  SEL R4, R4, 0xffffffff, P1 ;  /* 0xffffffff04047807 */ /* 0x000fe40000800000 */
[----:B------:R-:W-:Y:S01]  /*16e0*/  SEL R7, R7, 0xffffffff, P1 ;  /* 0xffffffff07077807 */ /* 0x000fe20000800000 */
[----:B------:R-:W-:Y:S06]  /*16f0*/  RET.REL.NODEC R12 `(_ZN17fastertransformer14compact_inputsIfEEvPT_S2_PiPKS1_S5_PKiS7_mmm) ;  /* 0xffffffe80c407950 */ /* 0x000fec0003c3ffff */
        .weak           $__internal_7_$__cuda_sm20_rem_u64
        .type           $__internal_7_$__cuda_sm20_rem_u64,@function
        .size           $__internal_7_$__cuda_sm20_rem_u64,(.L_x_567 - $__internal_7_$__cuda_sm20_rem_u64)
$__internal_7_$__cuda_sm20_rem_u64:
[----:B------:R-:W0:Y:S08]  /*1700*/  I2F.U64.RP R7, UR4 ;  /* 0x0000000400077d12 */ /* 0x000e300008309000 */
[----:B0-----:R-:W0:Y:S02]  /*1710*/  MUFU.RCP R7, R7 ;  /* 0x0000000700077308 */ /* 0x001e240000001000 */
[----:B0-----:R-:W-:-:S06]  /*1720*/  VIADD R12, R7, 0x1ffffffe ;  /* 0x1ffffffe070c7836 */ /* 0x001fcc0000000000 */
[----:B------:R-:W0:Y:S02]  /*1730*/  F2I.U64.TRUNC R12, R12 ;  /* 0x0000000c000c7311 */ /* 0x000e24000020d800 */
[----:B0-----:R-:W-:-:S04]  /*1740*/  IMAD.WIDE.U32 R14, R12, UR4, RZ ;  /* 0x000000040c0e7c25 */ /* 0x001fc8000f8e00ff */
[C---:B------:R-:W-:Y:S01]  /*1750*/  IMAD R11, R12.reuse, UR5, R15 ;  /* 0x000000050c0b7c24 */ /* 0x040fe2000f8e020f */
[----:B------:R-:W-:Y:S01]  /*1760*/  IADD3 R17, P0, PT, RZ, -R14, RZ ;  /* 0x8000000eff117210 */ /* 0x000fe20007f1e0ff */
[----:B------:R-:W-:Y:S02]  /*1770*/  IMAD.MOV.U32 R15, RZ, RZ, R12 ;  /* 0x000000ffff0f7224 */ /* 0x000fe400078e000c */
[----:B------:R-:W-:Y:S02]  /*1780*/  IMAD R11, R13, UR4, R11 ;  /* 0x000000040d0b7c24 */ /* 0x000fe4000f8e020b */
[----:B------:R-:W-:-:S03]  /*1790*/  IMAD.HI.U32 R14, R12, R17, RZ ;  /* 0x000000110c0e7227 */ /* 0x000fc600078e00ff */
[----:B------:R-:W-:-:S05]  /*17a0*/  IADD3.X R11, PT, PT, RZ, ~R11, RZ, P0, !PT ;  /* 0x8000000bff0b7210 */ /* 0x000fca00007fe4ff */
[----:B------:R-:W-:-:S04]  /*17b0*/  IMAD.WIDE.U32 R14, P0, R12, R11, R14 ;  /* 0x0000000b0c0e7225 */ /* 0x000fc8000780000e */
[C---:B------:R-:W-:Y:S02]  /*17c0*/  IMAD R19, R13.reuse, R11, RZ ;  /* 0x0000000b0d137224 */ /* 0x040fe400078e02ff */
[----:B------:R-:W-:-:S04]  /*17d0*/  IMAD.HI.U32 R14, P1, R13, R17, R14 ;  /* 0x000000110d0e7227 */ /* 0x000fc8000782000e */
[----:B------:R-:W-:Y:S01]  /*17e0*/  IMAD.HI.U32 R7, R13, R11, RZ ;  /* 0x0000000b0d077227 */ /* 0x000fe200078e00ff */
[----:B------:R-:W-:-:S04]  /*17f0*/  IADD3 R15, P2, PT, R19, R14, RZ ;  /* 0x0000000e130f7210 */ /* 0x000fc80007f5e0ff */
[----:B------:R-:W-:Y:S01]  /*1800*/  IADD3.X R7, PT, PT, R7, R13, RZ, P0, !PT ;  /* 0x0000000d07077210 */ /* 0x000fe200007fe4ff */
[----:B------:R-:W-:-:S03]  /*1810*/  IMAD.WIDE.U32 R12, R15, UR4, RZ ;  /* 0x000000040f0c7c25 */ /* 0x000fc6000f8e00ff */
[----:B------:R-:W-:Y:S01]  /*1820*/  IADD3.X R7, PT, PT, RZ, RZ, R7, P2, P1 ;  /* 0x000000ffff077210 */ /* 0x000fe200017e2407 */
[----:B------:R-:W-:Y:S01]  /*1830*/  IMAD R14, R15, UR5, R13 ;  /* 0x000000050f0e7c24 */ /* 0x000fe2000f8e020d */
[----:B------:R-:W-:-:S03]  /*1840*/  IADD3 R13, P0, PT, RZ, -R12, RZ ;  /* 0x8000000cff0d7210 */ /* 0x000fc60007f1e0ff */
[----:B------:R-:W-:Y:S02]  /*1850*/  IMAD R11, R7, UR4, R14 ;  /* 0x00000004070b7c24 */ /* 0x000fe4000f8e020e */
[----:B------:R-:W-:-:S04]  /*1860*/  IMAD.HI.U32 R14, R15, R13, RZ ;  /* 0x0000000d0f0e7227 */ /* 0x000fc800078e00ff */
[----:B------:R-:W-:-:S04]  /*1870*/  IMAD.X R12, RZ, RZ, ~R11, P0 ;  /* 0x000000ffff0c7224 */ /* 0x000fc800000e0e0b */
[----:B------:R-:W-:-:S04]  /*1880*/  IMAD.WIDE.U32 R14, P0, R15, R12, R14 ;  /* 0x0000000c0f0e7225 */ /* 0x000fc8000780000e */
[C---:B------:R-:W-:Y:S02]  /*1890*/  IMAD R16, R7.reuse, R12, RZ ;  /* 0x0000000c07107224 */ /* 0x040fe400078e02ff */
[----:B------:R-:W-:-:S04]  /*18a0*/  IMAD.HI.U32 R11, P1, R7, R13, R14 ;  /* 0x0000000d070b7227 */ /* 0x000fc8000782000e */
[----:B------:R-:W-:Y:S01]  /*18b0*/  IMAD.HI.U32 R12, R7, R12, RZ ;  /* 0x0000000c070c7227 */ /* 0x000fe200078e00ff */
[----:B------:R-:W-:-:S03]  /*18c0*/  IADD3 R11, P2, PT, R16, R11, RZ ;  /* 0x0000000b100b7210 */ /* 0x000fc60007f5e0ff */
[----:B------:R-:W-:Y:S01]  /*18d0*/  IMAD.MOV.U32 R13, RZ, RZ, RZ ;  /* 0x000000ffff0d7224 */ /* 0x000fe200078e00ff */
        /* <DEDUP_REMOVED lines=9> */
[----:B------:R-:W-:-:S04]  /*1970*/  IMAD.WIDE.U32 R12, R11, UR4, RZ ;  /* 0x000000040b0c7c25 */ /* 0x000fc8000f8e00ff */
[----:B------:R-:W-:Y:S01]  /*1980*/  IMAD.X R7, RZ, RZ, R7, P1 ;  /* 0x000000ffff077224 */ /* 0x000fe200008e0607 */
[----:B------:R-:W-:Y:S01]  /*1990*/  IADD3 R12, P1, PT, -R12, R4, RZ ;  /* 0x000000040c0c7210 */ /* 0x000fe20007f3e1ff */
[----:B------:R-:W-:-:S03]  /*19a0*/  IMAD R14, R11, UR5, R13 ;  /* 0x000000050b0e7c24 */ /* 0x000fc6000f8e020d */
[----:B------:R-:W-:Y:S01]  /*19b0*/  ISETP.GE.U32.AND P0, PT, R12, UR4, PT ;  /* 0x000000040c007c0c */ /* 0x000fe2000bf06070 */
[----:B------:R-:W-:-:S05]  /*19c0*/  IMAD R14, R7, UR4, R14 ;  /* 0x00000004070e7c24 */ /* 0x000fca000f8e020e */
[----:B------:R-:W-:Y:S02]  /*19d0*/  IADD3.X R7, PT, PT, ~R14, R5, RZ, P1, !PT ;  /* 0x000000050e077210 */ /* 0x000fe40000ffe5ff */
[----:B------:R-:W-:Y:S02]  /*19e0*/  IADD3 R5, P1, PT, R12, -UR4, RZ ;  /* 0x800000040c057c10 */ /* 0x000fe4000ff3e0ff */
[C---:B------:R-:W-:Y:S02]  /*19f0*/  ISETP.GE.U32.AND.EX P0, PT, R7.reuse, UR5, PT, P0 ;  /* 0x0000000507007c0c */ /* 0x040fe4000bf06100 */
[----:B------:R-:W-:Y:S02]  /*1a00*/  IADD3.X R4, PT, PT, R7, ~UR5, RZ, P1, !PT ;  /* 0x8000000507047c10 */ /* 0x000fe40008ffe4ff */
[----:B------:R-:W-:Y:S02]  /*1a10*/  SEL R5, R5, R12, P0 ;  /* 0x0000000c05057207 */ /* 0x000fe40000000000 */
[----:B------:R-:W-:-:S02]  /*1a20*/  SEL R4, R4, R7, P0 ;  /* 0x0000000704047207 */ /* 0x000fc40000000000 */
[C---:B------:R-:W-:Y:S01]  /*1a30*/  ISETP.GE.U32.AND P0, PT, R5.reuse, UR4, PT ;  /* 0x0000000405007c0c */ /* 0x040fe2000bf06070 */
[----:B------:R-:W-:Y:S01]  /*1a40*/  VIADD R16, R5, -UR4 ;  /* 0x8000000405107c36 */ /* 0x000fe20008000000 */
[----:B------:R-:W-:Y:S02]  /*1a50*/  ISETP.NE.U32.AND P1, PT, RZ, UR4, PT ;  /* 0x00000004ff007c0c */ /* 0x000fe4000bf25070 */
[----:B------:R-:W-:Y:S02]  /*1a60*/  ISETP.GE.U32.AND.EX P0, PT, R4, UR5, PT, P0 ;  /* 0x0000000504007c0c */ /* 0x000fe4000bf06100 */
[----:B------:R-:W-:Y:S02]  /*1a70*/  MOV R7, 0x0 ;  /* 0x0000000000077802 */ /* 0x000fe40000000f00 */
[----:B------:R-:W-:Y:S02]  /*1a80*/  ISETP.NE.AND.EX P1, PT, RZ, UR5, PT, P1 ;  /* 0x00000005ff007c0c */ /* 0x000fe4000bf25310 */
[----:B------:R-:W-:-:S04]  /*1a90*/  SEL R16, R16, R5, P0 ;  /* 0x0000000510107207 */ /* 0x000fc80000000000 */
[----:B------:R-:W-:Y:S01]  /*1aa0*/  SEL R16, R16, 0xffffffff, P1 ;  /* 0xffffffff10107807 */ /* 0x000fe20000800000 */
[----:B------:R-:W-:Y:S06]  /*1ab0*/  RET.REL.NODEC R6 `(_ZN17fastertransformer14compact_inputsIfEEvPT_S2_PiPKS1_S5_PKiS7_mmm) ;  /* 0xffffffe406507950 */ /* 0x000fec0003c3ffff */
.L_x_84:
        /* <DEDUP_REMOVED lines=12> */
.L_x_567:


//--------------------- .text._ZN17fastertransformer14compact_inputsI6__halfEEvPT_S3_PiPKS2_S6_PKiS8_mmm --------------------------
	.section	.text._ZN17fastertransformer14compact_inputsI6__halfEEvPT_S3_PiPKS2_S6_PKiS8_mmm,"ax",@progbits
	.align	128
        .global         _ZN17fastertransformer14compact_inputsI6__halfEEvPT_S3_PiPKS2_S6_PKiS8_mmm
        .type           _ZN17fastertransformer14compact_inputsI6__halfEEvPT_S3_PiPKS2_S6_PKiS8_mmm,@function
        .size           _ZN17fastertransformer14compact_inputsI6__halfEEvPT_S3_PiPKS2_S6_PKiS8_mmm,(.L_x_569 - _ZN17fastertransformer14compact_inputsI6__halfEEvPT_S3_PiPKS2_S6_PKiS8_mmm)
        .other          _ZN17fastertransformer14compact_inputsI6__halfEEvPT_S3_PiPKS2_S6_PKiS8_mmm,@"STO_CUDA_ENTRY STV_DEFAULT"
_ZN17fastertransformer14compact_inputsI6__halfEEvPT_S3_PiPKS2_S6_PKiS8_mmm:
.text._ZN17fastertransformer14compact_inputsI6__halfEEvPT_S3_PiPKS2_S6_PKiS8_mmm:
        /* <DEDUP_REMOVED lines=50> */
.L_x_88:
[----:B------:R-:W0:Y:S01]  /*0320*/  LDCU.64 UR8, c[0x0][0x3c8] ;  /* 0x00007900ff0877ac */ /* 0x000e220008000a00 */
[----:B------:R-:W-:Y:S01]  /*0330*/  MOV R12, 0x370 ;  /* 0x00000370000c7802 */ /* 0x000fe20000000f00 */
[----:B0-----:R-:W-:Y:S01]  /*0340*/  IMAD.U32 R14, RZ, RZ, UR8 ;  /* 0x00000008ff0e7e24 */ /* 0x001fe2000f8e00ff */
[----:B------:R-:W-:-:S07]  /*0350*/  MOV R11, UR9 ;  /* 0x00000009000b7c02 */ /* 0x000fce0008000f00 */
[----:B------:R-:W-:Y:S05]  /*0360*/  CALL.REL.NOINC `($__internal_8_$__cuda_sm20_div_u64) ;  /* 0x0000000c00d47944 */ /* 0x000fea0003c00000 */
[----:B------:R-:W0:Y:S01]  /*0370*/  LDCU UR8, c[0x0][0x3c8] ;  /* 0x00007900ff0877ac */ /* 0x000e220008000800 */
[----:B------:R-:W-:-:S04]  /*0380*/  IMAD.MOV R5, RZ, RZ, -R4 ;  /* 0x000000ffff057224 */ /* 0x000fc800078e0a04 */
[----:B0-----:R-:W-:Y:S02]  /*0390*/  IMAD R10, R5, UR8, R8 ;  /* 0x00000008050a7c24 */ /* 0x001fe4000f8e0208 */
[----:B------:R-:W-:-:S07]  /*03a0*/  IMAD.MOV.U32 R5, RZ, RZ, R7 ;  /* 0x000000ffff057224 */ /* 0x000fce00078e0007 */
.L_x_89:
[----:B------:R-:W-:Y:S05]  /*03b0*/  BSYNC.RECONVERGENT B1 ;  /* 0x0000000000017941 */ /* 0x000fea0003800200 */
.L_x_87:
        /* <DEDUP_REMOVED lines=24> */
.L_x_91:
[----:B------:R-:W-:-:S07]  /*0540*/  MOV R6, 0x560 ;  /* 0x0000056000067802 */ /* 0x000fce0000000f00 */
[----:B------:R-:W-:Y:S05]  /*0550*/  CALL.REL.NOINC `($__internal_9_$__cuda_sm20_rem_u64) ;  /* 0x0000001000687944 */ /* 0x000fea0003c00000 */
.L_x_92:
[----:B------:R-:W-:Y:S05]  /*0560*/  BSYNC.RECONVERGENT B1 ;  /* 0x0000000000017941 */ /* 0x000fea0003800200 */
.L_x_90:
        /* <DEDUP_REMOVED lines=29> */
.L_x_94:
[----:B------:R-:W-:-:S07]  /*0740*/  MOV R12, 0x760 ;  /* 0x00000760000c7802 */ /* 0x000fce0000000f00 */
[----:B------:R-:W-:Y:S05]  /*0750*/  CALL.REL.NOINC `($__internal_8_$__cuda_sm20_div_u64) ;  /* 0x0000000800d87944 */ /* 0x000fea0003c00000 */
[----:B------:R-:W-:-:S07]  /*0760*/  IMAD.MOV.U32 R5, RZ, RZ, R4 ;  /* 0x000000ffff057224 */ /* 0x000fce00078e0004 */
.L_x_95:
[----:B------:R-:W-:Y:S05]  /*0770*/  BSYNC.RECONVERGENT B1 ;  /* 0x0000000000017941 */ /* 0x000fea0003800200 */
.L_x_93:
        /* <DEDUP_REMOVED lines=23> */
[----:B------:R-:W2:Y:S01]  /*08f0*/  LDG.E.U16 R7, desc[UR6][R6.64] ;  /* 0x0000000606077981 */ /* 0x000ea2000c1e1500 */
[----:B0-----:R-:W-:-:S04]  /*0900*/  LEA R10, P0, R8, UR8, 0x1 ;  /* 0x00000008080a7c11 */ /* 0x001fc8000f8008ff */
[----:B------:R-:W-:-:S05]  /*0910*/  LEA.HI.X R11, R8, UR9, R9, 0x1, P0 ;  /* 0x00000009080b7c11 */ /* 0x000fca00080f0c09 */
[----:B--2---:R0:W-:Y:S04]  /*0920*/  STG.E.U16 desc[UR6][R10.64], R7 ;  /* 0x000000070a007986 */ /* 0x0041e8000c101506 */
.L_x_86:
[----:B------:R-:W-:Y:S05]  /*0930*/  BSYNC.RECONVERGENT B0 ;  /* 0x0000000000007941 */ /* 0x000fea0003800200 */
.L_x_85:
        /* <DEDUP_REMOVED lines=34> */
.L_x_99:
[----:B------:R-:W0:Y:S01]  /*0b60*/  LDCU.64 UR8, c[0x0][0x3c0] ;  /* 0x00007800ff0877ac */ /* 0x000e220008000a00 */
[----:B------:R-:W-:Y:S02]  /*0b70*/  MOV R12, 0xbb0 ;  /* 0x00000bb0000c7802 */ /* 0x000fe40000000f00 */
[----:B0-----:R-:W-:Y:S01]  /*0b80*/  MOV R14, UR8 ;  /* 0x00000008000e7c02 */ /* 0x001fe20008000f00 */
[----:B------:R-:W-:-:S07]  /*0b90*/  IMAD.U32 R11, RZ, RZ, UR9 ;  /* 0x00000009ff0b7e24 */ /* 0x000fce000f8e00ff */
[----:B------:R-:W-:Y:S05]  /*0ba0*/  CALL.REL.NOINC `($__internal_8_$__cuda_sm20_div_u64) ;  /* 0x0000000400c47944 */ /* 0x000fea0003c00000 */
[----:B------:R-:W0:Y:S01]  /*0bb0*/  LDCU UR8, c[0x0][0x3c0] ;  /* 0x00007800ff0877ac */ /* 0x000e220008000800 */
[----:B------:R-:W-:Y:S01]  /*0bc0*/  IADD3 R0, PT, PT, -R4, RZ, RZ ;  /* 0x000000ff04007210 */ /* 0x000fe20007ffe1ff */
[----:B------:R-:W-:Y:S01]  /*0bd0*/  IMAD.MOV.U32 R3, RZ, RZ, R7 ;  /* 0x000000ffff037224 */ /* 0x000fe200078e0007 */
[----:B------:R-:W-:Y:S01]  /*0be0*/  MOV R2, R4 ;  /* 0x0000000400027202 */ /* 0x000fe20000000f00 */
[----:B0-----:R-:W-:-:S04]  /*0bf0*/  IMAD.U32 R5, RZ, RZ, UR8 ;  /* 0x00000008ff057e24 */ /* 0x001fc8000f8e00ff */
[----:B------:R-:W-:-:S07]  /*0c00*/  IMAD R0, R0, R5, R8 ;  /* 0x0000000500007224 */ /* 0x000fce00078e0208 */
.L_x_100:
[----:B------:R-:W-:Y:S05]  /*0c10*/  BSYNC.RECONVERGENT B1 ;  /* 0x0000000000017941 */ /* 0x000fea0003800200 */
.L_x_98:
        /* <DEDUP_REMOVED lines=23> */
.L_x_102:
[----:B------:R-:W-:Y:S01]  /*0d90*/  MOV R4, R2 ;  /* 0x0000000200047202 */ /* 0x000fe20000000f00 */
[----:B------:R-:W-:Y:S01]  /*0da0*/  IMAD.MOV.U32 R5, RZ, RZ, R3 ;  /* 0x000000ffff057224 */ /* 0x000fe200078e0003 */
[----:B------:R-:W-:-:S07]  /*0db0*/  MOV R6, 0xdd0 ;  /* 0x00000dd000067802 */ /* 0x000fce0000000f00 */
[----:B------:R-:W-:Y:S05]  /*0dc0*/  CALL.REL.NOINC `($__internal_9_$__cuda_sm20_rem_u64) ;  /* 0x00000008004c7944 */ /* 0x000fea0003c00000 */
[----:B------:R-:W-:-:S07]  /*0dd0*/  MOV R2, R16 ;  /* 0x0000001000027202 */ /* 0x000fce0000000f00 */
.L_x_103:
[----:B------:R-:W-:Y:S05]  /*0de0*/  BSYNC.RECONVERGENT B1 ;  /* 0x0000000000017941 */ /* 0x000fea0003800200 */
.L_x_101:
        /* <DEDUP_REMOVED lines=28> */
.L_x_105:
[----:B------:R-:W-:-:S07]  /*0fb0*/  MOV R12, 0xfd0 ;  /* 0x00000fd0000c7802 */ /* 0x000fce0000000f00 */
[----:B------:R-:W-:Y:S05]  /*0fc0*/  CALL.REL.NOINC `($__internal_8_$__cuda_sm20_div_u64) ;  /* 0x0000000000bc7944 */ /* 0x000fea0003c00000 */
[----:B------:R-:W-:-:S07]  /*0fd0*/  IMAD.MOV.U32 R5, RZ, RZ, R4 ;  /* 0x000000ffff057224 */ /* 0x000fce00078e0004 */
.L_x_106:
[----:B------:R-:W-:Y:S05]  /*0fe0*/  BSYNC.RECONVERGENT B1 ;  /* 0x0000000000017941 */ /* 0x000fea0003800200 */
.L_x_104:
        /* <DEDUP_REMOVED lines=22> */
[----:B------:R-:W2:Y:S01]  /*1150*/  LDG.E.U16 R3, desc[UR6][R2.64] ;  /* 0x0000000602037981 */ /* 0x000ea2000c1e1500 */
[----:B0-----:R-:W-:-:S04]  /*1160*/  LEA R4, P0, R8, UR8, 0x1 ;  /* 0x0000000808047c11 */ /* 0x001fc8000f8008ff */
[----:B------:R-:W-:-:S05]  /*1170*/  LEA.HI.X R5, R8, UR9, R9, 0x1, P0 ;  /* 0x0000000908057c11 */ /* 0x000fca00080f0c09 */
[----:B--2---:R0:W-:Y:S04]  /*1180*/  STG.E.U16 desc[UR6][R4.64], R3 ;  /* 0x0000000304007986 */ /* 0x0041e8000c101506 */
.L_x_97:
[----:B------:R-:W-:Y:S05]  /*1190*/  BSYNC.RECONVERGENT B0 ;  /* 0x0000000000007941 */ /* 0x000fea0003800200 */
.L_x_96:
        /* <DEDUP_REMOVED lines=18> */
        .weak           $__internal_8_$__cuda_sm20_div_u64
        .type           $__internal_8_$__cuda_sm20_div_u64,@function
        .size           $__internal_8_$__cuda_sm20_div_u64,($__internal_9_$__cuda_sm20_rem_u64 - $__internal_8_$__cuda_sm20_div_u64)
$__internal_8_$__cuda_sm20_div_u64:
        /* <DEDUP_REMOVED lines=67> */
[----:B------:R-:W-:Y:S06]  /*16f0*/  RET.REL.NODEC R12 `(_ZN17fastertransformer14compact_inputsI6__halfEEvPT_S3_PiPKS2_S6_PKiS8_mmm) ;  /* 0xffffffe80c407950 */ /* 0x000fec0003c3ffff */
        .weak           $__internal_9_$__cuda_sm20_rem_u64
        .type           $__internal_9_$__cuda_sm20_rem_u64,@function
        .size           $__internal_9_$__cuda_sm20_rem_u64,(.L_x_569 - $__internal_9_$__cuda_sm20_rem_u64)
$__internal_9_$__cuda_sm20_rem_u64:
        /* <DEDUP_REMOVED lines=59> */
[----:B------:R-:W-:Y:S06]  /*1ab0*/  RET.REL.NODEC R6 `(_ZN17fastertransformer14compact_inputsI6__halfEEvPT_S3_PiPKS2_S6_PKiS8_mmm) ;  /* 0xffffffe406507950 */ /* 0x000fec0003c3ffff */
.L_x_107:
        /* <DEDUP_REMOVED lines=12> */
.L_x_569:


//--------------------- .text._ZN17fastertransformer28lookupHiddenStateOfLastTokenI6__halfEEvPT_PKS2_PKiiii --------------------------
	.section	.text._ZN17fastertransformer28lookupHiddenStateOfLastTokenI6__halfEEvPT_PKS2_PKiiii,"ax",@progbits
	.align	128
        .global         _ZN17fastertransformer28lookupHiddenStateOfLastTokenI6__halfEEvPT_PKS2_PKiiii
        .type           _ZN17fastertransformer28lookupHiddenStateOfLastTokenI6__halfEEvPT_PKS2_PKiiii,@function
        .size           _ZN17fastertransformer28lookupHiddenStateOfLastTokenI6__halfEEvPT_PKS2_PKiiii,(.L_x_597 - _ZN17fastertransformer28lookupHiddenStateOfLastTokenI6__halfEEvPT_PKS2_PKiiii)
        .other          _ZN17fastertransformer28lookupHiddenStateOfLastTokenI6__halfEEvPT_PKS2_PKiiii,@"STO_CUDA_ENTRY STV_DEFAULT"
_ZN17fastertransformer28lookupHiddenStateOfLastTokenI6__halfEEvPT_PKS2_PKiiii:
.text._ZN17fastertransformer28lookupHiddenStateOfLastTokenI6__halfEEvPT_PKS2_PKiiii:
[----:B------:R-:W-:Y:S01]  /*0000*/  LDC R1, c[0x0][0x37c] ;  /* 0x0000df00ff017b82 */ /* 0x000fe20000000800 */
[----:B------:R-:W0:Y:S07]  /*0010*/  S2R R13, SR_TID.X ;  /* 0x00000000000d7919 */ /* 0x000e2e0000002100 */
[----:B------:R-:W0:Y:S01]  /*0020*/  S2UR UR4, SR_CTAID.X ;  /* 0x00000000000479c3 */ /* 0x000e220000002500 */
[----:B------:R-:W1:Y:S07]  /*0030*/  LDCU UR5, c[0x0][0x39c] ;  /* 0x00007380ff0577ac */ /* 0x000e6e0008000800 */
[----:B------:R-:W0:Y:S08]  /*0040*/  LDC R14, c[0x0][0x360] ;  /* 0x0000d800ff0e7b82 */ /* 0x000e300000000800 */
[----:B------:R-:W1:Y:S01]  /*0050*/  LDC R15, c[0x0][0x3a0] ;  /* 0x0000e800ff0f7b82 */ /* 0x000e620000000800 */
[----:B0-----:R-:W-:-:S02]  /*0060*/  IMAD R13, R14, UR4, R13 ;  /* 0x000000040e0d7c24 */ /* 0x001fc4000f8e020d */
[----:B-1----:R-:W-:-:S05]  /*0070*/  IMAD R0, R15, UR5, RZ ;  /* 0x000000050f007c24 */ /* 0x002fca000f8e02ff */
[----:B------:R-:W-:-:S13]  /*0080*/  ISETP.GE.AND P0, PT, R13, R0, PT ;  /* 0x000000000d00720c */ /* 0x000fda0003f06270 */
[----:B------:R-:W-:Y:S05]  /*0090*/  @P0 EXIT ;  /* 0x000000000000094d */ /* 0x000fea0003800000 */
[----:B------:R-:W-:Y:S01]  /*00a0*/  IABS R8, R15 ;  /* 0x0000000f00087213 */ /* 0x000fe20000000000 */
[----:B------:R-:W0:Y:S01]  /*00b0*/  LDC R9, c[0x0][0x3a0] ;  /* 0x0000e800ff097b82 */ /* 0x000e220000000800 */
[----:B------:R-:W1:Y:S01]  /*00c0*/  LDCU UR4, c[0x0][0x370] ;  /* 0x00006e00ff0477ac */ /* 0x000e620008000800 */
[----:B------:R-:W-:Y:S01]  /*00d0*/  ISETP.NE.AND P0, PT, R15, RZ, PT ;  /* 0x000000ff0f00720c */ /* 0x000fe20003f05270 */
[----:B------:R-:W2:Y:S01]  /*00e0*/  I2F.RP R12, R8 ;  /* 0x00000008000c7306 */ /* 0x000ea20000209400 */
[----:B------:R-:W3:Y:S04]  /*00f0*/  LDCU.64 UR6, c[0x0][0x358] ;  /* 0x00006b00ff0677ac */ /* 0x000ee80008000a00 */
[----:B------:R-:W4:Y:S01]  /*0100*/  LDC.64 R2, c[0x0][0x390] ;  /* 0x0000e400ff027b82 */ /* 0x000f220000000a00 */
[----:B------:R-:W0:Y:S07]  /*0110*/  LDCU UR5, c[0x0][0x398] ;  /* 0x00007300ff0577ac */ /* 0x000e2e0008000800 */
[----:B------:R-:W0:Y:S01]  /*0120*/  LDC.64 R4, c[0x0][0x380] ;  /* 0x0000e000ff047b82 */ /* 0x000e220000000a00 */
[----:B--2---:R-:W2:Y:S01]  /*0130*/  MUFU.RCP R12, R12 ;  /* 0x0000000c000c7308 */ /* 0x004ea20000001000 */
[----:B-1----:R-:W-:-:S06]  /*0140*/  IMAD R14, R14, UR4, RZ ;  /* 0x000000040e0e7c24 */ /* 0x002fcc000f8e02ff */
[----:B------:R-:W1:Y:S01]  /*0150*/  LDC.64 R6, c[0x0][0x388] ;  /* 0x0000e200ff067b82 */ /* 0x000e620000000a00 */
[----:B--2---:R-:W-:Y:S02]  /*0160*/  IADD3 R10, PT, PT, R12, 0xffffffe, RZ ;  /* 0x0ffffffe0c0a7810 */ /* 0x004fe40007ffe0ff */
[----:B------:R-:W-:Y:S02]  /*0170*/  LOP3.LUT R12, RZ, R15, RZ, 0x33, !PT ;  /* 0x0000000fff0c7212 */ /* 0x000fe400078e33ff */
[----:B------:R2:W5:Y:S02]  /*0180*/  F2I.FTZ.U32.TRUNC.NTZ R11, R10 ;  /* 0x0000000a000b7305 */ /* 0x000564000021f000 */
[----:B--2---:R-:W-:Y:S02]  /*0190*/  HFMA2 R10, -RZ, RZ, 0, 0 ;  /* 0x00000000ff0a7431 */ /* 0x004fe400000001ff */
[----:B-----5:R-:W-:-:S04]  /*01a0*/  IMAD.MOV R17, RZ, RZ, -R11 ;  /* 0x000000ffff117224 */ /* 0x020fc800078e0a0b */
[----:B------:R-:W-:-:S04]  /*01b0*/  IMAD R17, R17, R8, RZ ;  /* 0x0000000811117224 */ /* 0x000fc800078e02ff */
[----:B------:R-:W-:-:S04]  /*01c0*/  IMAD.HI.U32 R10, R11, R17, R10 ;  /* 0x000000110b0a7227 */ /* 0x000fc800078e000a */
[----:B0--34-:R-:W-:-:S07]  /*01d0*/  IMAD.MOV.U32 R11, RZ, RZ, R13 ;  /* 0x000000ffff0b7224 */ /* 0x019fce00078e000d */
.L_x_108:
[----:B------:R-:W-:Y:S02]  /*01e0*/  IABS R15, R11 ;  /* 0x0000000b000f7213 */ /* 0x000fe40000000000 */
[----:B------:R-:W-:-:S03]  /*01f0*/  IABS R18, R9 ;  /* 0x0000000900127213 */ /* 0x000fc60000000000 */
[----:B------:R-:W-:-:S05]  /*0200*/  IMAD.HI.U32 R13, R10, R15, RZ ;  /* 0x0000000f0a0d7227 */ /* 0x000fca00078e00ff */
[----:B0-----:R-:W-:-:S05]  /*0210*/  IADD3 R16, PT, PT, -R13, RZ, RZ ;  /* 0x000000ff0d107210 */ /* 0x001fca0007ffe1ff */
[----:B------:R-:W-:-:S05]  /*0220*/  IMAD R15, R18, R16, R15 ;  /* 0x00000010120f7224 */ /* 0x000fca00078e020f */
[----:B------:R-:W-:-:S13]  /*0230*/  ISETP.GT.U32.AND P2, PT, R8, R15, PT ;  /* 0x0000000f0800720c */ /* 0x000fda0003f44070 */
[----:B------:R-:W-:Y:S01]  /*0240*/  @!P2 IMAD.IADD R15, R15, 0x1, -R18 ;  /* 0x000000010f0fa824 */ /* 0x000fe200078e0a12 */
[----:B------:R-:W-:-:S04]  /*0250*/  @!P2 IADD3 R13, PT, PT, R13, 0x1, RZ ;  /* 0x000000010d0da810 */ /* 0x000fc80007ffe0ff */
[----:B------:R-:W-:Y:S02]  /*0260*/  ISETP.GE.U32.AND P1, PT, R15, R8, PT ;  /* 0x000000080f00720c */ /* 0x000fe40003f26070 */
[----:B------:R-:W-:-:S04]  /*0270*/  LOP3.LUT R15, R11, R9, RZ, 0x3c, !PT ;  /* 0x000000090b0f7212 */ /* 0x000fc800078e3cff */
[----:B------:R-:W-:-:S07]  /*0280*/  ISETP.GE.AND P3, PT, R15, RZ, PT ;  /* 0x000000ff0f00720c */ /* 0x000fce0003f66270 */
[----:B------:R-:W-:-:S06]  /*0290*/  @P1 VIADD R13, R13, 0x1 ;  /* 0x000000010d0d1836 */ /* 0x000fcc0000000000 */
[----:B------:R-:W-:-:S04]  /*02a0*/  @!P3 IADD3 R13, PT, PT, -R13, RZ, RZ ;  /* 0x000000ff0d0db210 */ /* 0x000fc80007ffe1ff */
[----:B------:R-:W-:-:S05]  /*02b0*/  SEL R13, R12, R13, !P0 ;  /* 0x0000000d0c0d7207 */ /* 0x000fca0004000000 */
[----:B------:R-:W-:-:S06]  /*02c0*/  IMAD.WIDE R18, R13, 0x4, R2 ;  /* 0x000000040d127825 */ /* 0x000fcc00078e0202 */
[----:B------:R-:W2:Y:S01]  /*02d0*/  LDG.E R18, desc[UR6][R18.64] ;  /* 0x0000000612127981 */ /* 0x000ea2000c1e1900 */
[----:B------:R-:W-:-:S04]  /*02e0*/  IMAD.MOV R16, RZ, RZ, -R13 ;  /* 0x000000ffff107224 */ /* 0x000fc800078e0a0d */
[----:B------:R-:W-:Y:S02]  /*02f0*/  IMAD R16, R9, R16, R11 ;  /* 0x0000001009107224 */ /* 0x000fe400078e020b */
[----:B--2---:R-:W-:-:S05]  /*0300*/  IMAD R15, R13, UR5, R18 ;  /* 0x000000050d0f7c24 */ /* 0x004fca000f8e0212 */
[----:B------:R-:W-:-:S05]  /*0310*/  IADD3 R15, PT, PT, R15, -0x1, RZ ;  /* 0xffffffff0f0f7810 */ /* 0x000fca0007ffe0ff */
[----:B------:R-:W-:-:S04]  /*0320*/  IMAD R15, R15, R9, R16 ;  /* 0x000000090f0f7224 */ /* 0x000fc800078e0210 */
[----:B-1----:R-:W-:-:S06]  /*0330*/  IMAD.WIDE R20, R15, 0x2, R6 ;  /* 0x000000020f147825 */ /* 0x002fcc00078e0206 */
[----:B------:R-:W2:Y:S01]  /*0340*/  LDG.E.U16 R21, desc[UR6][R20.64] ;  /* 0x0000000614157981 */ /* 0x000ea2000c1e1500 */
[----:B------:R-:W-:Y:S01]  /*0350*/  IMAD.WIDE R16, R11, 0x2, R4 ;  /* 0x000000020b107825 */ /* 0x000fe200078e0204 */
[----:B------:R-:W-:-:S04]  /*0360*/  IADD3 R11, PT, PT, R14, R11, RZ ;  /* 0x0000000b0e0b7210 */ /* 0x000fc80007ffe0ff */
[----:B------:R-:W-:Y:S01]  /*0370*/  ISETP.GE.AND P1, PT, R11, R0, PT ;  /* 0x000000000b00720c */ /* 0x000fe20003f26270 */
[----:B--2---:R0:W-:-:S12]  /*0380*/  STG.E.U16 desc[UR6][R16.64], R21 ;  /* 0x0000001510007986 */ /* 0x0041d8000c101506 */
[----:B------:R-:W-:Y:S05]  /*0390*/  @!P1 BRA `(.L_x_108) ;  /* 0xfffffffc00909947 */ /* 0x000fea000383ffff */
[----:B------:R-:W-:Y:S05]  /*03a0*/  EXIT ;  /* 0x000000000000794d */ /* 0x000fea0003800000 */
.L_x_109:
        /* <DEDUP_REMOVED lines=13> */
.L_x_597:


//--------------------- .text._ZN17fastertransformer28lookupHiddenStateOfLastTokenIfEEvPT_PKS1_PKiiii --------------------------
	.section	.text._ZN17fastertransformer28lookupHiddenStateOfLastTokenIfEEvPT_PKS1_PKiiii,"ax",@progbits
	.align	128
        .global         _ZN17fastertransformer28lookupHiddenStateOfLastTokenIfEEvPT_PKS1_PKiiii
        .type           _ZN17fastertransformer28lookupHiddenStateOfLastTokenIfEEvPT_PKS1_PKiiii,@function
        .size           _ZN17fastertransformer28lookupHiddenStateOfLastTokenIfEEvPT_PKS1_PKiiii,(.L_x_598 - _ZN17fastertransformer28lookupHiddenStateOfLastTokenIfEEvPT_PKS1_PKiiii)
        .other          _ZN17fastertransformer28lookupHiddenStateOfLastTokenIfEEvPT_PKS1_PKiiii,@"STO_CUDA_ENTRY STV_DEFAULT"
_ZN17fastertransformer28lookupHiddenStateOfLastTokenIfEEvPT_PKS1_PKiiii:
.text._ZN17fastertransformer28lookupHiddenStateOfLastTokenIfEEvPT_PKS1_PKiiii:
        /* <DEDUP_REMOVED lines=30> */
.L_x_110:
[----:B------:R-:W-:Y:S02]  /*01e0*/  IABS R15, R11 ;  /* 0x0000000b000f7213 */ /* 0x000fe40000000000 */
[----:B------:R-:W-:-:S03]  /*01f0*/  IABS R18, R9 ;  /* 0x0000000900127213 */ /* 0x000fc60000000000 */
[----:B------:R-:W-:-:S05]  /*0200*/  IMAD.HI.U32 R13, R10, R15, RZ ;  /* 0x0000000f0a0d7227 */ /* 0x000fca00078e00ff */
[----:B------:R-:W-:-:S05]  /*0210*/  IADD3 R16, PT, PT, -R13, RZ, RZ ;  /* 0x000000ff0d107210 */ /* 0x000fca0007ffe1ff */
        /* <DEDUP_REMOVED lines=17> */
[----:B01----:R-:W-:-:S06]  /*0330*/  IMAD.WIDE R18, R15, 0x4, R6 ;  /* 0x000000040f127825 */ /* 0x003fcc00078e0206 */
[----:B------:R-:W2:Y:S01]  /*0340*/  LDG.E R19, desc[UR6][R18.64] ;  /* 0x0000000612137981 */ /* 0x000ea2000c1e1900 */
[----:B------:R-:W-:Y:S01]  /*0350*/  IMAD.WIDE R20, R11, 0x4, R4 ;  /* 0x000000040b147825 */ /* 0x000fe200078e0204 */
[----:B------:R-:W-:-:S04]  /*0360*/  IADD3 R11, PT, PT, R14, R11, RZ ;  /* 0x0000000b0e0b7210 */ /* 0x000fc80007ffe0ff */
[----:B------:R-:W-:Y:S01]  /*0370*/  ISETP.GE.AND P1, PT, R11, R0, PT ;  /* 0x000000000b00720c */ /* 0x000fe20003f26270 */
[----:B--2---:R0:W-:-:S12]  /*0380*/  STG.E desc[UR6][R20.64], R19 ;  /* 0x0000001314007986 */ /* 0x0041d8000c101906 */
[----:B------:R-:W-:Y:S05]  /*0390*/  @!P1 BRA `(.L_x_110) ;  /* 0xfffffffc00909947 */ /* 0x000fea000383ffff */
[----:B------:R-:W-:Y:S05]  /*03a0*/  EXIT ;  /* 0x000000000000794d */ /* 0x000fea0003800000 */
.L_x_111:
        /* <DEDUP_REMOVED lines=13> */
.L_x_598:


//--------------------- .text._ZN17fastertransformer31buildDecoderAttentionMaskKernelI6__halfLb1EEEvPT_PKiS5_ii --------------------------
	.section	.text._ZN17fastertransformer31buildDecoderAttentionMaskKernelI6__halfLb1EEEvPT_PKiS5_ii,"ax",@progbits
	.align	128
        .global         _ZN17fastertransformer31buildDecoderAttentionMaskKernelI6__halfLb1EEEvPT_PKiS5_ii
        .type           _ZN17fastertransformer31buildDecoderAttentionMaskKernelI6__halfLb1EEEvPT_PKiS5_ii,@function
        .size           _ZN17fastertransformer31buildDecoderAttentionMaskKernelI6__halfLb1EEEvPT_PKiS5_ii,(.L_x_599 - _ZN17fastertransformer31buildDecoderAttentionMaskKernelI6__halfLb1EEEvPT_PKiS5_ii)
        .other          _ZN17fastertransformer31buildDecoderAttentionMaskKernelI6__halfLb1EEEvPT_PKiS5_ii,@"STO_CUDA_ENTRY STV_DEFAULT"
_ZN17fastertransformer31buildDecoderAttentionMaskKernelI6__halfLb1EEEvPT_PKiS5_ii:
.text._ZN17fastertransformer31buildDecoderAttentionMaskKernelI6__halfLb1EEEvPT_PKiS5_ii:
[----:B------:R-:W-:Y:S08]  /*0000*/  LDC R1, c[0x0][0x37c] ;  /* 0x0000df00ff017b82 */ /* 0x000ff00000000800 */
[----:B------:R-:W0:Y:S01]  /*0010*/  LDC.64 R2, c[0x0][0x398] ;  /* 0x0000e600ff027b82 */ /* 0x000e220000000a00 */
[----:B------:R-:W1:Y:S01]  /*0020*/  S2R R15, SR_TID.X ;  /* 0x00000000000f7919 */ /* 0x000e620000002100 */
[----:B------:R-:W2:Y:S06]  /*0030*/  S2R R13, SR_CTAID.X ;  /* 0x00000000000d7919 */ /* 0x000eac0000002500 */
[----:B------:R-:W3:Y:S08]  /*0040*/  LDC.64 R6, c[0x0][0x388] ;  /* 0x0000e200ff067b82 */ /* 0x000ef00000000a00 */
[----:B------:R-:W4:Y:S01]  /*0050*/  LDC.64 R8, c[0x0][0x390] ;  /* 0x0000e400ff087b82 */ /* 0x000f220000000a00 */
[----:B0-----:R-:W-:-:S04]  /*0060*/  IMAD.IADD R3, R3, 0x1, R2 ;  /* 0x0000000103037824 */ /* 0x001fc800078e0202 */
[----:B------:R-:W-:-:S05]  /*0070*/  IMAD R0, R3, R2, RZ ;  /* 0x0000000203007224 */ /* 0x000fca00078e02ff */
[----:B-1----:R-:W-:-:S13]  /*0080*/  ISETP.GE.AND P0, PT, R15, R0, PT ;  /* 0x000000000f00720c */ /* 0x002fda0003f06270 */
[----:B--234-:R-:W-:Y:S05]  /*0090*/  @P0 EXIT ;  /* 0x000000000000094d */ /* 0x01cfea0003800000 */
[----:B------:R-:W0:Y:S01]  /*00a0*/  LDCU.64 UR4, c[0x0][0x358] ;  /* 0x00006b00ff0477ac */ /* 0x000e220008000a00 */
[----:B------:R-:W-:Y:S01]  /*00b0*/  IMAD.WIDE.U32 R8, R13, 0x4, R8 ;  /* 0x000000040d087825 */ /* 0x000fe200078e0008 */
[----:B------:R-:W-:-:S03]  /*00c0*/  IABS R5, R3 ;  /* 0x0000000300057213 */ /* 0x000fc60000000000 */
[----:B------:R-:W-:Y:S01]  /*00d0*/  IMAD.WIDE.U32 R6, R13, 0x4, R6 ;  /* 0x000000040d067825 */ /* 0x000fe200078e0006 */
[----:B------:R-:W1:Y:S01]  /*00e0*/  LDCU UR6, c[0x0][0x360] ;  /* 0x00006c00ff0677ac */ /* 0x000e620008000800 */
[----:B------:R-:W2:Y:S01]  /*00f0*/  LDCU.64 UR8, c[0x0][0x380] ;  /* 0x00007000ff0877ac */ /* 0x000ea20008000a00 */
[----:B0-----:R-:W5:Y:S01]  /*0100*/  LDG.E R4, desc[UR4][R8.64] ;  /* 0x0000000408047981 */ /* 0x001f62000c1e1900 */
[----:B------:R-:W0:Y:S03]  /*0110*/  I2F.RP R12, R5 ;  /* 0x00000005000c7306 */ /* 0x000e260000209400 */
[----:B------:R3:W5:Y:S05]  /*0120*/  LDG.E R2, desc[UR4][R6.64] ;  /* 0x0000000406027981 */ /* 0x00076a000c1e1900 */
[----:B0-----:R-:W0:Y:S02]  /*0130*/  MUFU.RCP R12, R12 ;  /* 0x0000000c000c7308 */ /* 0x001e240000001000 */
[----:B0-----:R-:W-:-:S06]  /*0140*/  VIADD R11, R12, 0xffffffe ;  /* 0x0ffffffe0c0b7836 */ /* 0x001fcc0000000000 */
[----:B------:R-:W3:Y:S01]  /*0150*/  F2I.FTZ.U32.TRUNC.NTZ R11, R11 ;  /* 0x0000000b000b7305 */ /* 0x000ee2000021f000 */
[----:B------:R-:W-:Y:S02]  /*0160*/  IMAD.MOV.U32 R10, RZ, RZ, RZ ;  /* 0x000000ffff0a7224 */ /* 0x000fe400078e00ff */
[----:B---3--:R-:W-:-:S04]  /*0170*/  IMAD.MOV R6, RZ, RZ, -R11 ;  /* 0x000000ffff067224 */ /* 0x008fc800078e0a0b */
[----:B------:R-:W-:-:S04]  /*0180*/  IMAD R7, R6, R5, RZ ;  /* 0x0000000506077224 */ /* 0x000fc800078e02ff */
[----:B------:R-:W-:Y:S01]  /*0190*/  IMAD.HI.U32 R6, R11, R7, R10 ;  /* 0x000000070b067227 */ /* 0x000fe200078e000a */
[----:B------:R-:W-:-:S03]  /*01a0*/  MOV R10, R15 ;  /* 0x0000000f000a7202 */ /* 0x000fc60000000f00 */
[----:B-12---:R-:W-:-:S07]  /*01b0*/  IMAD R7, R0, R13, RZ ;  /* 0x0000000d00077224 */ /* 0x006fce00078e02ff */
.L_x_112:
[----:B0-----:R-:W-:Y:S02]  /*01c0*/  IABS R8, R3 ;  /* 0x0000000300087213 */ /* 0x001fe40000000000 */
[----:B------:R-:W-:-:S03]  /*01d0*/  IABS R9, R10 ;  /* 0x0000000a00097213 */ /* 0x000fc60000000000 */
[----:B------:R-:W-:Y:S02]  /*01e0*/  IMAD.MOV R12, RZ, RZ, -R8 ;  /* 0x000000ffff0c7224 */ /* 0x000fe400078e0a08 */
[----:B------:R-:W-:-:S04]  /*01f0*/  IMAD.HI.U32 R8, R6, R9, RZ ;  /* 0x0000000906087227 */ /* 0x000fc800078e00ff */
[----:B------:R-:W-:Y:S01]  /*0200*/  IMAD R12, R8, R12, R9 ;  /* 0x0000000c080c7224 */ /* 0x000fe200078e0209 */
[----:B------:R-:W-:-:S04]  /*0210*/  IABS R9, R3 ;  /* 0x0000000300097213 */ /* 0x000fc80000000000 */
[----:B------:R-:W-:-:S13]  /*0220*/  ISETP.GT.U32.AND P2, PT, R5, R12, PT ;  /* 0x0000000c0500720c */ /* 0x000fda0003f44070 */
[----:B------:R-:W-:Y:S01]  /*0230*/  @!P2 IMAD.IADD R12, R12, 0x1, -R9 ;  /* 0x000000010c0ca824 */ /* 0x000fe200078e0a09 */
[----:B------:R-:W-:Y:S01]  /*0240*/  LOP3.LUT R9, R10, R3, RZ, 0x3c, !PT ;  /* 0x000000030a097212 */ /* 0x000fe200078e3cff */
[----:B------:R-:W-:Y:S01]  /*0250*/  @!P2 VIADD R8, R8, 0x1 ;  /* 0x000000010808a836 */ /* 0x000fe20000000000 */
[----:B------:R-:W-:Y:S02]  /*0260*/  ISETP.NE.AND P2, PT, R3, RZ, PT ;  /* 0x000000ff0300720c */ /* 0x000fe40003f45270 */
[----:B------:R-:W-:Y:S02]  /*0270*/  ISETP.GE.U32.AND P0, PT, R12, R5, PT ;  /* 0x000000050c00720c */ /* 0x000fe40003f06070 */
[----:B------:R-:W-:-:S11]  /*0280*/  ISETP.GE.AND P1, PT, R9, RZ, PT ;  /* 0x000000ff0900720c */ /* 0x000fd60003f26270 */
[----:B------:R-:W-:-:S05]  /*0290*/  @P0 IADD3 R8, PT, PT, R8, 0x1, RZ ;  /* 0x0000000108080810 */ /* 0x000fca0007ffe0ff */
[----:B------:R-:W-:Y:S01]  /*02a0*/  @!P1 IMAD.MOV R8, RZ, RZ, -R8 ;  /* 0x000000ffff089224 */ /* 0x000fe200078e0a08 */
[----:B------:R-:W-:-:S04]  /*02b0*/  @!P2 LOP3.LUT R8, RZ, R3, RZ, 0x33, !PT ;  /* 0x00000003ff08a212 */ /* 0x000fc800078e33ff */
[----:B-----5:R-:W-:Y:S01]  /*02c0*/  IADD3 R12, PT, PT, R4, R8, RZ ;  /* 0x00000008040c7210 */ /* 0x020fe20007ffe0ff */
[----:B------:R-:W-:-:S04]  /*02d0*/  IMAD.MOV R9, RZ, RZ, -R8 ;  /* 0x000000ffff097224 */ /* 0x000fc800078e0a08 */
[----:B------:R-:W-:-:S05]  /*02e0*/  IMAD R9, R3, R9, R10 ;  /* 0x0000000903097224 */ /* 0x000fca00078e020a */
[----:B------:R-:W-:Y:S02]  /*02f0*/  ISETP.GT.AND P0, PT, R9, R12, PT ;  /* 0x0000000c0900720c */ /* 0x000fe40003f04270 */
[----:B------:R-:W-:Y:S02]  /*0300*/  IADD3 R9, P1, PT, R7, R10, RZ ;  /* 0x0000000a07097210 */ /* 0x000fe40007f3e0ff */
[----:B------:R-:W-:Y:S02]  /*0310*/  ISETP.GE.OR P0, PT, R8, R2, P0 ;  /* 0x000000020800720c */ /* 0x000fe40000706670 */
[C---:B------:R-:W-:Y:S01]  /*0320*/  LEA.HI.X.SX32 R12, R10.reuse, RZ, 0x1, P1 ;  /* 0x000000ff0a0c7211 */ /* 0x040fe200008f0eff */
[----:B------:R-:W-:Y:S01]  /*0330*/  VIADD R10, R10, UR6 ;  /* 0x000000060a0a7c36 */ /* 0x000fe20008000000 */
[----:B------:R-:W-:-:S04]  /*0340*/  LEA R8, P1, R9, UR8, 0x1 ;  /* 0x0000000809087c11 */ /* 0x000fc8000f8208ff */
[----:B------:R-:W-:-:S05]  /*0350*/  LEA.HI.X R9, R9, UR9, R12, 0x1, P1 ;  /* 0x0000000909097c11 */ /* 0x000fca00088f0c0c */
[----:B------:R-:W-:-:S05]  /*0360*/  @!P0 HADD2 R11, -RZ.H0_H0, 1, 1 ;  /* 0x3c003c00ff0b8430 */ /* 0x000fca0000000900 */
[----:B------:R-:W-:Y:S02]  /*0370*/  @P0 PRMT R11, RZ, 0x7610, R11 ;  /* 0x00007610ff0b0816 */ /* 0x000fe4000000000b */
[----:B------:R-:W-:-:S03]  /*0380*/  ISETP.GE.AND P0, PT, R10, R0, PT ;  /* 0x000000000a00720c */ /* 0x000fc60003f06270 */
[----:B------:R0:W-:Y:S10]  /*0390*/  STG.E.U16 desc[UR4][R8.64], R11 ;  /* 0x0000000b08007986 */ /* 0x0001f4000c101504 */
[----:B------:R-:W-:Y:S05]  /*03a0*/  @!P0 BRA `(.L_x_112) ;  /* 0xfffffffc00848947 */ /* 0x000fea000383ffff */
[----:B------:R-:W-:Y:S05]  /*03b0*/  EXIT ;  /* 0x000000000000794d */ /* 0x000fea0003800000 */
.L_x_113:
        /* <DEDUP_REMOVED lines=12> */
.L_x_599:


//--------------------- .text._ZN17fastertransformer31buildDecoderAttentionMaskKernelI6__halfLb0EEEvPT_PKiS5_ii --------------------------
	.section	.text._ZN17fastertransformer31buildDecoderAttentionMaskKernelI6__halfLb0EEEvPT_PKiS5_ii,"ax",@progbits
	.align	128
        .global         _ZN17fastertransformer31buildDecoderAttentionMaskKernelI6__halfLb0EEEvPT_PKiS5_ii
        .type           _ZN17fastertransformer31buildDecoderAttentionMaskKernelI6__halfLb0EEEvPT_PKiS5_ii,@function
        .size           _ZN17fastertransformer31buildDecoderAttentionMaskKernelI6__halfLb0EEEvPT_PKiS5_ii,(.L_x_600 - _ZN17fastertransformer31buildDecoderAttentionMaskKernelI6__halfLb0EEEvPT_PKiS5_ii)
        .other          _ZN17fastertransformer31buildDecoderAttentionMaskKernelI6__halfLb0EEEvPT_PKiS5_ii,@"STO_CUDA_ENTRY STV_DEFAULT"
_ZN17fastertransformer31buildDecoderAttentionMaskKernelI6__halfLb0EEEvPT_PKiS5_ii:
.text._ZN17fastertransformer31buildDecoderAttentionMaskKernelI6__halfLb0EEEvPT_PKiS5_ii:
[----:B------:R-:W-:Y:S08]  /*0000*/  LDC R1, c[0x0][0x37c] ;  /* 0x0000df00ff017b82 */ /* 0x000ff00000000800 */
[----:B------:R-:W0:Y:S01]  /*0010*/  LDC.64 R2, c[0x0][0x398] ;  /* 0x0000e600ff027b82 */ /* 0x000e220000000a00 */
[----:B------:R-:W1:Y:S01]  /*0020*/  S2R R13, SR_TID.X ;  /* 0x00000000000d7919 */ /* 0x000e620000002100 */
[----:B------:R-:W2:Y:S06]  /*0030*/  S2R R5, SR_CTAID.X ;  /* 0x0000000000057919 */ /* 0x000eac0000002500 */
[----:B------:R-:W3:Y:S01]  /*0040*/  LDC.64 R6, c[0x0][0x388] ;  /* 0x0000e200ff067b82 */ /* 0x000ee20000000a00 */
[----:B0-----:R-:W-:-:S04]  /*0050*/  IMAD.IADD R3, R3, 0x1, R2 ;  /* 0x0000000103037824 */ /* 0x001fc800078e0202 */
[----:B------:R-:W-:-:S05]  /*0060*/  IMAD R0, R3, R2, RZ ;  /* 0x0000000203007224 */ /* 0x000fca00078e02ff */
[----:B-1----:R-:W-:-:S13]  /*0070*/  ISETP.GE.AND P0, PT, R13, R0, PT ;  /* 0x000000000d00720c */ /* 0x002fda0003f06270 */
[----:B--23--:R-:W-:Y:S05]  /*0080*/  @P0 EXIT ;  /* 0x000000000000094d */ /* 0x00cfea0003800000 */
[----:B------:R-:W0:Y:S01]  /*0090*/  LDCU.64 UR4, c[0x0][0x358] ;  /* 0x00006b00ff0477ac */ /* 0x000e220008000a00 */
[----:B------:R-:W-:Y:S01]  /*00a0*/  IMAD.WIDE.U32 R6, R5, 0x4, R6 ;  /* 0x0000000405067825 */ /* 0x000fe200078e0006 */
[----:B------:R-:W-:Y:S01]  /*00b0*/  IABS R4, R3 ;  /* 0x0000000300047213 */ /* 0x000fe20000000000 */
[----:B------:R-:W1:Y:S01]  /*00c0*/  LDCU UR6, c[0x0][0x360] ;  /* 0x00006c00ff0677ac */ /* 0x000e620008000800 */
[----:B------:R-:W2:Y:S02]  /*00d0*/  LDCU.64 UR8, c[0x0][0x380] ;  /* 0x00007000ff0877ac */ /* 0x000ea40008000a00 */
[----:B0-----:R0:W5:Y:S01]  /*00e0*/  LDG.E R2, desc[UR4][R6.64] ;  /* 0x0000000406027981 */ /* 0x001162000c1e1900 */
[----:B------:R-:W3:Y:S01]  /*00f0*/  I2F.RP R10, R4 ;  /* 0x00000004000a7306 */ /* 0x000ee20000209400 */
[----:B------:R-:W-:Y:S02]  /*0100*/  IMAD.MOV.U32 R8, RZ, RZ, RZ ;  /* 0x000000ffff087224 */ /* 0x000fe400078e00ff */
[----:B------:R-:W-:-:S05]  /*0110*/  IMAD R5, R0, R5, RZ ;  /* 0x0000000500057224 */ /* 0x000fca00078e02ff */
[----:B---3--:R-:W3:Y:S02]  /*0120*/  MUFU.RCP R10, R10 ;  /* 0x0000000a000a7308 */ /* 0x008ee40000001000 */
[----:B---3--:R-:W-:-:S06]  /*0130*/  VIADD R9, R10, 0xffffffe ;  /* 0x0ffffffe0a097836 */ /* 0x008fcc0000000000 */
[----:B------:R-:W3:Y:S02]  /*0140*/  F2I.FTZ.U32.TRUNC.NTZ R9, R9 ;  /* 0x0000000900097305 */ /* 0x000ee4000021f000 */
[----:B---3--:R-:W-:-:S04]  /*0150*/  IMAD.MOV R11, RZ, RZ, -R9 ;  /* 0x000000ffff0b7224 */ /* 0x008fc800078e0a09 */
[----:B------:R-:W-:-:S04]  /*0160*/  IMAD R11, R11, R4, RZ ;  /* 0x000000040b0b7224 */ /* 0x000fc800078e02ff */
[----:B------:R-:W-:-:S04]  /*0170*/  IMAD.HI.U32 R11, R9, R11, R8 ;  /* 0x0000000b090b7227 */ /* 0x000fc800078e0008 */
[----:B012---:R-:W-:-:S07]  /*0180*/  IMAD.MOV.U32 R8, RZ, RZ, R13 ;  /* 0x000000ffff087224 */ /* 0x007fce00078e000d */
.L_x_114:
[-C--:B0-----:R-:W-:Y:S02]  /*0190*/  IABS R6, R3.reuse ;  /* 0x0000000300067213 */ /* 0x081fe40000000000 */
[----:B------:R-:W-:Y:S02]  /*01a0*/  IABS R7, R8 ;  /* 0x0000000800077213 */ /* 0x000fe40000000000 */
[----:B------:R-:W-:Y:S01]  /*01b0*/  IABS R10, R3 ;  /* 0x00000003000a7213 */ /* 0x000fe20000000000 */
[----:B------:R-:W-:Y:S02]  /*01c0*/  IMAD.MOV R9, RZ, RZ, -R6 ;  /* 0x000000ffff097224 */ /* 0x000fe400078e0a06 */
[----:B------:R-:W-:-:S04]  /*01d0*/  IMAD.HI.U32 R6, R11, R7, RZ ;  /* 0x000000070b067227 */ /* 0x000fc800078e00ff */
[----:B------:R-:W-:-:S05]  /*01e0*/  IMAD R7, R6, R9, R7 ;  /* 0x0000000906077224 */ /* 0x000fca00078e0207 */
[----:B------:R-:W-:-:S13]  /*01f0*/  ISETP.GT.U32.AND P2, PT, R4, R7, PT ;  /* 0x000000070400720c */ /* 0x000fda0003f44070 */
[----:B------:R-:W-:Y:S01]  /*0200*/  @!P2 IADD3 R7, PT, PT, R7, -R10, RZ ;  /* 0x8000000a0707a210 */ /* 0x000fe20007ffe0ff */
[----:B------:R-:W-:Y:S01]  /*0210*/  @!P2 VIADD R6, R6, 0x1 ;  /* 0x000000010606a836 */ /* 0x000fe20000000000 */
[----:B------:R-:W-:Y:S02]  /*0220*/  ISETP.NE.AND P2, PT, R3, RZ, PT ;  /* 0x000000ff0300720c */ /* 0x000fe40003f45270 */
[----:B------:R-:W-:Y:S02]  /*0230*/  ISETP.GE.U32.AND P0, PT, R7, R4, PT ;  /* 0x000000040700720c */ /* 0x000fe40003f06070 */
[----:B------:R-:W-:-:S04]  /*0240*/  LOP3.LUT R7, R8, R3, RZ, 0x3c, !PT ;  /* 0x0000000308077212 */ /* 0x000fc800078e3cff */
[----:B------:R-:W-:-:S07]  /*0250*/  ISETP.GE.AND P1, PT, R7, RZ, PT ;  /* 0x000000ff0700720c */ /* 0x000fce0003f26270 */
[----:B------:R-:W-:-:S06]  /*0260*/  @P0 VIADD R6, R6, 0x1 ;  /* 0x0000000106060836 */ /* 0x000fcc0000000000 */
[----:B------:R-:W-:Y:S01]  /*0270*/  @!P1 IMAD.MOV R6, RZ, RZ, -R6 ;  /* 0x000000ffff069224 */ /* 0x000fe200078e0a06 */
[----:B------:R-:W-:-:S04]  /*0280*/  @!P2 LOP3.LUT R6, RZ, R3, RZ, 0x33, !PT ;  /* 0x00000003ff06a212 */ /* 0x000fc800078e33ff */
[----:B------:R-:W-:-:S05]  /*0290*/  IADD3 R7, PT, PT, -R6, RZ, RZ ;  /* 0x000000ff06077210 */ /* 0x000fca0007ffe1ff */
[----:B------:R-:W-:-:S05]  /*02a0*/  IMAD R7, R3, R7, R8 ;  /* 0x0000000703077224 */ /* 0x000fca00078e0208 */
[----:B------:R-:W-:Y:S02]  /*02b0*/  ISETP.GT.AND P0, PT, R7, R6, PT ;  /* 0x000000060700720c */ /* 0x000fe40003f04270 */
[----:B------:R-:W-:Y:S02]  /*02c0*/  IADD3 R7, P1, PT, R5, R8, RZ ;  /* 0x0000000805077210 */ /* 0x000fe40007f3e0ff */
[----:B-----5:R-:W-:Y:S02]  /*02d0*/  ISETP.GE.OR P0, PT, R6, R2, P0 ;  /* 0x000000020600720c */ /* 0x020fe40000706670 */
        /* <DEDUP_REMOVED lines=10> */
.L_x_115:
        /* <DEDUP_REMOVED lines=16> */
.L_x_600:


//--------------------- .text._ZN17fastertransformer31buildDecoderAttentionMaskKernelIfLb1EEEvPT_PKiS4_ii --------------------------
	.section	.text._ZN17fastertransformer31buildDecoderAttentionMaskKernelIfLb1EEEvPT_PKiS4_ii,"ax",@progbits
	.align	128
        .global         _ZN17fastertransformer31buildDecoderAttentionMaskKernelIfLb1EEEvPT_PKiS4_ii
        .type           _ZN17fastertransformer31buildDecoderAttentionMaskKernelIfLb1EEEvPT_PKiS4_ii,@function
        .size           _ZN17fastertransformer31buildDecoderAttentionMaskKernelIfLb1EEEvPT_PKiS4_ii,(.L_x_601 - _ZN17fastertransformer31buildDecoderAttentionMaskKernelIfLb1EEEvPT_PKiS4_ii)
        .other          _ZN17fastertransformer31buildDecoderAttentionMaskKernelIfLb1EEEvPT_PKiS4_ii,@"STO_CUDA_ENTRY STV_DEFAULT"
_ZN17fastertransformer31buildDecoderAttentionMaskKernelIfLb1EEEvPT_PKiS4_ii:
.text._ZN17fastertransformer31buildDecoderAttentionMaskKernelIfLb1EEEvPT_PKiS4_ii:
        /* <DEDUP_REMOVED lines=10> */
[----:B------:R-:W-:Y:S01]  /*00a0*/  IABS R5, R3 ;  /* 0x0000000300057213 */ /* 0x000fe20000000000 */
[----:B------:R-:W0:Y:S01]  /*00b0*/  LDCU.64 UR4, c[0x0][0x358] ;  /* 0x00006b00ff0477ac */ /* 0x000e220008000a00 */
[C---:B------:R-:W-:Y:S02]  /*00c0*/  IMAD.WIDE.U32 R6, R13.reuse, 0x4, R6 ;  /* 0x000000040d067825 */ /* 0x040fe400078e0006 */
[----:B------:R-:W1:Y:S02]  /*00d0*/  I2F.RP R12, R5 ;  /* 0x00000005000c7306 */ /* 0x000e640000209400 */
[----:B------:R-:W-:Y:S01]  /*00e0*/  IMAD.WIDE.U32 R8, R13, 0x4, R8 ;  /* 0x000000040d087825 */ /* 0x000fe200078e0008 */
[----:B------:R-:W2:Y:S01]  /*00f0*/  LDCU UR6, c[0x0][0x360] ;  /* 0x00006c00ff0677ac */ /* 0x000ea20008000800 */
[----:B------:R-:W3:Y:S04]  /*0100*/  LDCU.64 UR8, c[0x0][0x380] ;  /* 0x00007000ff0877ac */ /* 0x000ee80008000a00 */
[----:B-1----:R-:W1:Y:S01]  /*0110*/  MUFU.RCP R12, R12 ;  /* 0x0000000c000c7308 */ /* 0x002e620000001000 */
[----:B0-----:R-:W5:Y:S01]  /*0120*/  LDG.E R2, desc[UR4][R6.64] ;  /* 0x0000000406027981 */ /* 0x001f62000c1e1900 */
[----:B------:R-:W-:-:S03]  /*0130*/  ISETP.NE.AND P0, PT, R3, RZ, PT ;  /* 0x000000ff0300720c */ /* 0x000fc60003f05270 */
[----:B------:R0:W5:Y:S02]  /*0140*/  LDG.E R4, desc[UR4][R8.64] ;  /* 0x0000000408047981 */ /* 0x000164000c1e1900 */
[----:B0-----:R-:W-:Y:S01]  /*0150*/  LOP3.LUT R8, RZ, R3, RZ, 0x33, !PT ;  /* 0x00000003ff087212 */ /* 0x001fe200078e33ff */
[----:B-1----:R-:W-:-:S06]  /*0160*/  VIADD R11, R12, 0xffffffe ;  /* 0x0ffffffe0c0b7836 */ /* 0x002fcc0000000000 */
[----:B------:R-:W0:Y:S02]  /*0170*/  F2I.FTZ.U32.TRUNC.NTZ R11, R11 ;  /* 0x0000000b000b7305 */ /* 0x000e24000021f000 */
[----:B0-----:R-:W-:-:S04]  /*0180*/  IMAD.MOV R10, RZ, RZ, -R11 ;  /* 0x000000ffff0a7224 */ /* 0x001fc800078e0a0b */
[----:B------:R-:W-:Y:S02]  /*0190*/  IMAD R7, R10, R5, RZ ;  /* 0x000000050a077224 */ /* 0x000fe400078e02ff */
[----:B------:R-:W-:-:S04]  /*01a0*/  IMAD.MOV.U32 R10, RZ, RZ, RZ ;  /* 0x000000ffff0a7224 */ /* 0x000fc800078e00ff */
[----:B------:R-:W-:-:S04]  /*01b0*/  IMAD.HI.U32 R6, R11, R7, R10 ;  /* 0x000000070b067227 */ /* 0x000fc800078e000a */
[----:B------:R-:W-:Y:S02]  /*01c0*/  IMAD R7, R0, R13, RZ ;  /* 0x0000000d00077224 */ /* 0x000fe400078e02ff */
[----:B--23--:R-:W-:-:S07]  /*01d0*/  IMAD.MOV.U32 R10, RZ, RZ, R15 ;  /* 0x000000ffff0a7224 */ /* 0x00cfce00078e000f */
.L_x_116:
[----:B0-----:R-:W-:Y:S02]  /*01e0*/  IABS R9, R3 ;  /* 0x0000000300097213 */ /* 0x001fe40000000000 */
[----:B------:R-:W-:-:S03]  /*01f0*/  IABS R12, R10 ;  /* 0x0000000a000c7213 */ /* 0x000fc60000000000 */
[----:B------:R-:W-:Y:S02]  /*0200*/  IMAD.MOV R11, RZ, RZ, -R9 ;  /* 0x000000ffff0b7224 */ /* 0x000fe400078e0a09 */
[----:B------:R-:W-:-:S04]  /*0210*/  IMAD.HI.U32 R9, R6, R12, RZ ;  /* 0x0000000c06097227 */ /* 0x000fc800078e00ff */
[----:B------:R-:W-:Y:S01]  /*0220*/  IMAD R12, R9, R11, R12 ;  /* 0x0000000b090c7224 */ /* 0x000fe200078e020c */
[----:B------:R-:W-:-:S04]  /*0230*/  IABS R11, R3 ;  /* 0x00000003000b7213 */ /* 0x000fc80000000000 */
[----:B------:R-:W-:-:S13]  /*0240*/  ISETP.GT.U32.AND P2, PT, R5, R12, PT ;  /* 0x0000000c0500720c */ /* 0x000fda0003f44070 */
[----:B------:R-:W-:Y:S01]  /*0250*/  @!P2 IADD3 R12, PT, PT, R12, -R11, RZ ;  /* 0x8000000b0c0ca210 */ /* 0x000fe20007ffe0ff */
[----:B------:R-:W-:Y:S01]  /*0260*/  @!P2 VIADD R9, R9, 0x1 ;  /* 0x000000010909a836 */ /* 0x000fe20000000000 */
[----:B------:R-:W-:Y:S02]  /*0270*/  LOP3.LUT R11, R10, R3, RZ, 0x3c, !PT ;  /* 0x000000030a0b7212 */ /* 0x000fe400078e3cff */
[----:B------:R-:W-:Y:S02]  /*0280*/  ISETP.GE.U32.AND P1, PT, R12, R5, PT ;  /* 0x000000050c00720c */ /* 0x000fe40003f26070 */
[----:B------:R-:W-:Y:S02]  /*0290*/  ISETP.GE.AND P3, PT, R11, RZ, PT ;  /* 0x000000ff0b00720c */ /* 0x000fe40003f66270 */
[----:B------:R-:W-:-:S04]  /*02a0*/  IADD3 R13, P2, PT, R7, R10, RZ ;  /* 0x0000000a070d7210 */ /* 0x000fc80007f5e0ff */
[----:B------:R-:W-:-:S05]  /*02b0*/  LEA.HI.X.SX32 R14, R10, RZ, 0x1, P2 ;  /* 0x000000ff0a0e7211 */ /* 0x000fca00010f0eff */
[----:B------:R-:W-:-:S04]  /*02c0*/  @P1 VIADD R9, R9, 0x1 ;  /* 0x0000000109091836 */ /* 0x000fc80000000000 */
[----:B------:R-:W-:-:S05]  /*02d0*/  @!P3 IMAD.MOV R9, RZ, RZ, -R9 ;  /* 0x000000ffff09b224 */ /* 0x000fca00078e0a09 */
[----:B------:R-:W-:-:S04]  /*02e0*/  SEL R9, R8, R9, !P0 ;  /* 0x0000000908097207 */ /* 0x000fc80004000000 */
[C---:B------:R-:W-:Y:S01]  /*02f0*/  IADD3 R11, PT, PT, -R9.reuse, RZ, RZ ;  /* 0x000000ff090b7210 */ /* 0x040fe20007ffe1ff */
[----:B-----5:R-:W-:Y:S01]  /*0300*/  IMAD.IADD R12, R4, 0x1, R9 ;  /* 0x00000001040c7824 */ /* 0x020fe200078e0209 */
[----:B------:R-:W-:-:S03]  /*0310*/  ISETP.GE.AND P2, PT, R9, R2, PT ;  /* 0x000000020900720c */ /* 0x000fc60003f46270 */
[----:B------:R-:W-:Y:S02]  /*0320*/  IMAD R11, R3, R11, R10 ;  /* 0x0000000b030b7224 */ /* 0x000fe400078e020a */
[----:B------:R-:W-:-:S03]  /*0330*/  VIADD R10, R10, UR6 ;  /* 0x000000060a0a7c36 */ /* 0x000fc60008000000 */
[----:B------:R-:W-:Y:S02]  /*0340*/  ISETP.GT.AND P1, PT, R11, R12, PT ;  /* 0x0000000c0b00720c */ /* 0x000fe40003f24270 */
[C---:B------:R-:W-:Y:S02]  /*0350*/  LEA R12, P3, R13.reuse, UR8, 0x2 ;  /* 0x000000080d0c7c11 */ /* 0x040fe4000f8610ff */
[----:B------:R-:W-:Y:S02]  /*0360*/  FSEL R9, RZ, 1, P1 ;  /* 0x3f800000ff097808 */ /* 0x000fe40000800000 */
[----:B------:R-:W-:Y:S02]  /*0370*/  LEA.HI.X R13, R13, UR9, R14, 0x2, P3 ;  /* 0x000000090d0d7c11 */ /* 0x000fe400098f140e */
[----:B------:R-:W-:Y:S02]  /*0380*/  FSEL R9, R9, RZ, !P2 ;  /* 0x000000ff09097208 */ /* 0x000fe40005000000 */
[----:B------:R-:W-:-:S03]  /*0390*/  ISETP.GE.AND P1, PT, R10, R0, PT ;  /* 0x000000000a00720c */ /* 0x000fc60003f26270 */
[----:B------:R0:W-:Y:S10]  /*03a0*/  STG.E desc[UR4][R12.64], R9 ;  /* 0x000000090c007986 */ /* 0x0001f4000c101904 */
[----:B------:R-:W-:Y:S05]  /*03b0*/  @!P1 BRA `(.L_x_116) ;  /* 0xfffffffc00889947 */ /* 0x000fea000383ffff */
[----:B------:R-:W-:Y:S05]  /*03c0*/  EXIT ;  /* 0x000000000000794d */ /* 0x000fea0003800000 */
.L_x_117:
        /* <DEDUP_REMOVED lines=11> */
.L_x_601:


//--------------------- .text._ZN17fastertransformer31buildDecoderAttentionMaskKernelIfLb0EEEvPT_PKiS4_ii --------------------------
	.section	.text._ZN17fastertransformer31buildDecoderAttentionMaskKernelIfLb0EEEvPT_PKiS4_ii,"ax",@progbits
	.align	128
        .global         _ZN17fastertransformer31buildDecoderAttentionMaskKernelIfLb0EEEvPT_PKiS4_ii
        .type           _ZN17fastertransformer31buildDecoderAttentionMaskKernelIfLb0EEEvPT_PKiS4_ii,@function
        .size           _ZN17fastertransformer31buildDecoderAttentionMaskKernelIfLb0EEEvPT_PKiS4_ii,(.L_x_602 - _ZN17fastertransformer31buildDecoderAttentionMaskKernelIfLb0EEEvPT_PKiS4_ii)
        .other          _ZN17fastertransformer31buildDecoderAttentionMaskKernelIfLb0EEEvPT_PKiS4_ii,@"STO_CUDA_ENTRY STV_DEFAULT"
_ZN17fastertransformer31buildDecoderAttentionMaskKernelIfLb0EEEvPT_PKiS4_ii:
.text._ZN17fastertransformer31buildDecoderAttentionMaskKernelIfLb0EEEvPT_PKiS4_ii:
        /* <DEDUP_REMOVED lines=16> */
[----:B------:R-:W-:Y:S01]  /*0100*/  IMAD.MOV.U32 R8, RZ, RZ, RZ ;  /* 0x000000ffff087224 */ /* 0x000fe200078e00ff */
[----:B------:R-:W-:-:S06]  /*0110*/  ISETP.NE.AND P0, PT, R3, RZ, PT ;  /* 0x000000ff0300720c */ /* 0x000fcc0003f05270 */
[----:B---3--:R-:W3:Y:S02]  /*0120*/  MUFU.RCP R10, R10 ;  /* 0x0000000a000a7308 */ /* 0x008ee40000001000 */
[----:B---3--:R-:W-:-:S06]  /*0130*/  VIADD R11, R10, 0xffffffe ;  /* 0x0ffffffe0a0b7836 */ /* 0x008fcc0000000000 */
[----:B------:R3:W4:Y:S02]  /*0140*/  F2I.FTZ.U32.TRUNC.NTZ R9, R11 ;  /* 0x0000000b00097305 */ /* 0x000724000021f000 */
[----:B---3--:R-:W-:Y:S01]  /*0150*/  LOP3.LUT R11, RZ, R3, RZ, 0x33, !PT ;  /* 0x00000003ff0b7212 */ /* 0x008fe200078e33ff */
[----:B----4-:R-:W-:-:S04]  /*0160*/  IMAD.MOV R5, RZ, RZ, -R9 ;  /* 0x000000ffff057224 */ /* 0x010fc800078e0a09 */
[----:B------:R-:W-:-:S04]  /*0170*/  IMAD R5, R5, R4, RZ ;  /* 0x0000000405057224 */ /* 0x000fc800078e02ff */
[----:B------:R-:W-:-:S04]  /*0180*/  IMAD.HI.U32 R5, R9, R5, R8 ;  /* 0x0000000509057227 */ /* 0x000fc800078e0008 */
[----:B------:R-:W-:Y:S02]  /*0190*/  IMAD R8, R0, R13, RZ ;  /* 0x0000000d00087224 */ /* 0x000fe400078e02ff */
[----:B012---:R-:W-:-:S07]  /*01a0*/  IMAD.MOV.U32 R9, RZ, RZ, R15 ;  /* 0x000000ffff097224 */ /* 0x007fce00078e000f */
.L_x_118:
[----:B0-----:R-:W-:Y:S02]  /*01b0*/  IABS R6, R3 ;  /* 0x0000000300067213 */ /* 0x001fe40000000000 */
[----:B------:R-:W-:-:S03]  /*01c0*/  IABS R7, R9 ;  /* 0x0000000900077213 */ /* 0x000fc60000000000 */
[----:B------:R-:W-:Y:S02]  /*01d0*/  IMAD.MOV R10, RZ, RZ, -R6 ;  /* 0x000000ffff0a7224 */ /* 0x000fe400078e0a06 */
[----:B------:R-:W-:-:S04]  /*01e0*/  IMAD.HI.U32 R6, R5, R7, RZ ;  /* 0x0000000705067227 */ /* 0x000fc800078e00ff */
[----:B------:R-:W-:Y:S01]  /*01f0*/  IMAD R7, R6, R10, R7 ;  /* 0x0000000a06077224 */ /* 0x000fe200078e0207 */
[----:B------:R-:W-:-:S04]  /*0200*/  IABS R10, R3 ;  /* 0x00000003000a7213 */ /* 0x000fc80000000000 */
[----:B------:R-:W-:-:S13]  /*0210*/  ISETP.GT.U32.AND P2, PT, R4, R7, PT ;  /* 0x000000070400720c */ /* 0x000fda0003f44070 */
[----:B------:R-:W-:Y:S02]  /*0220*/  @!P2 IMAD.IADD R7, R7, 0x1, -R10 ;  /* 0x000000010707a824 */ /* 0x000fe400078e0a0a */
[----:B------:R-:W-:Y:S01]  /*0230*/  @!P2 VIADD R6, R6, 0x1 ;  /* 0x000000010606a836 */ /* 0x000fe20000000000 */
[----:B------:R-:W-:Y:S02]  /*0240*/  IADD3 R12, P2, PT, R8, R9, RZ ;  /* 0x00000009080c7210 */ /* 0x000fe40007f5e0ff */
[----:B------:R-:W-:Y:S02]  /*0250*/  ISETP.GE.U32.AND P1, PT, R7, R4, PT ;  /* 0x000000040700720c */ /* 0x000fe40003f26070 */
[C---:B------:R-:W-:Y:S02]  /*0260*/  LOP3.LUT R7, R9.reuse, R3, RZ, 0x3c, !PT ;  /* 0x0000000309077212 */ /* 0x040fe400078e3cff */
[----:B------:R-:W-:Y:S02]  /*0270*/  LEA.HI.X.SX32 R13, R9, RZ, 0x1, P2 ;  /* 0x000000ff090d7211 */ /* 0x000fe400010f0eff */
[----:B------:R-:W-:-:S07]  /*0280*/  ISETP.GE.AND P3, PT, R7, RZ, PT ;  /* 0x000000ff0700720c */ /* 0x000fce0003f66270 */
[----:B------:R-:W-:-:S06]  /*0290*/  @P1 VIADD R6, R6, 0x1 ;  /* 0x0000000106061836 */ /* 0x000fcc0000000000 */
[----:B------:R-:W-:-:S05]  /*02a0*/  @!P3 IMAD.MOV R6, RZ, RZ, -R6 ;  /* 0x000000ffff06b224 */ /* 0x000fca00078e0a06 */
[----:B------:R-:W-:-:S04]  /*02b0*/  SEL R7, R11, R6, !P0 ;  /* 0x000000060b077207 */ /* 0x000fc80004000000 */
[----:B-----5:R-:W-:Y:S01]  /*02c0*/  ISETP.GE.AND P2, PT, R7, R2, PT ;  /* 0x000000020700720c */ /* 0x020fe20003f46270 */
[----:B------:R-:W-:-:S04]  /*02d0*/  IMAD.MOV R6, RZ, RZ, -R7 ;  /* 0x000000ffff067224 */ /* 0x000fc800078e0a07 */
        /* <DEDUP_REMOVED lines=11> */
.L_x_119:
        /* <DEDUP_REMOVED lines=15> */
.L_x_602:


//--------------------- .text._ZN17fastertransformer15transposeAxis01IiEEvPT_S2_PKiii --------------------------
	.section	.text._ZN17fastertransformer15transposeAxis01IiEEvPT_S2_PKiii,"ax",@progbits
	.align	128
        .global         _ZN17fastertransformer15transposeAxis01IiEEvPT_S2_PKiii
        .type           _ZN17fastertransformer15transposeAxis01IiEEvPT_S2_PKiii,@function
        .size           _ZN17fastertransformer15transposeAxis01IiEEvPT_S2_PKiii,(.L_x_603 - _ZN17fastertransformer15transposeAxis01IiEEvPT_S2_PKiii)
        .other          _ZN17fastertransformer15transposeAxis01IiEEvPT_S2_PKiii,@"STO_CUDA_ENTRY STV_DEFAULT"
_ZN17fastertransformer15transposeAxis01IiEEvPT_S2_PKiii:
.text._ZN17fastertransformer15transposeAxis01IiEEvPT_S2_PKiii:
[----:B------:R-:W-:Y:S01]  /*0000*/  LDC R1, c[0x0][0x37c] ;  /* 0x0000df00ff017b82 */ /* 0x000fe20000000800 */
[----:B------:R-:W0:Y:S07]  /*0010*/  S2R R0, SR_TID.X ;  /* 0x0000000000007919 */ /* 0x000e2e0000002100 */
[----:B------:R-:W0:Y:S08]  /*0020*/  S2UR UR4, SR_CTAID.X ;  /* 0x00000000000479c3 */ /* 0x000e300000002500 */
[----:B------:R-:W0:Y:S08]  /*0030*/  LDC R5, c[0x0][0x360] ;  /* 0x0000d800ff057b82 */ /* 0x000e300000000800 */
[----:B------:R-:W1:Y:S01]  /*0040*/  LDC.64 R2, c[0x0][0x398] ;  /* 0x0000e600ff027b82 */ /* 0x000e620000000a00 */
[----:B0-----:R-:W-:-:S02]  /*0050*/  IMAD R0, R5, UR4, R0 ;  /* 0x0000000405007c24 */ /* 0x001fc4000f8e0200 */
[----:B-1----:R-:W-:-:S05]  /*0060*/  IMAD R5, R3, R2, RZ ;  /* 0x0000000203057224 */ /* 0x002fca00078e02ff */
[----:B------:R-:W-:-:S13]  /*0070*/  ISETP.GE.AND P0, PT, R0, R5, PT ;  /* 0x000000050000720c */ /* 0x000fda0003f06270 */
[----:B------:R-:W-:Y:S05]  /*0080*/  @P0 EXIT ;  /* 0x000000000000094d */ /* 0x000fea0003800000 */
[----:B------:R-:W-:Y:S01]  /*0090*/  IABS R8, R3 ;  /* 0x0000000300087213 */ /* 0x000fe20000000000 */
[----:B------:R-:W0:Y:S01]  /*00a0*/  LDCU.64 UR4, c[0x0][0x390] ;  /* 0x00007200ff0477ac */ /* 0x000e220008000a00 */
[----:B------:R-:W-:Y:S02]  /*00b0*/  IABS R9, R0 ;  /* 0x0000000000097213 */ /* 0x000fe40000000000 */
[----:B------:R-:W1:Y:S08]  /*00c0*/  I2F.RP R6, R8 ;  /* 0x0000000800067306 */ /* 0x000e700000209400 */
[----:B-1----:R-:W1:Y:S01]  /*00d0*/  MUFU.RCP R6, R6 ;  /* 0x0000000600067308 */ /* 0x002e620000001000 */
[----:B0-----:R-:W-:-:S04]  /*00e0*/  ISETP.NE.U32.AND P0, PT, RZ, UR4, PT ;  /* 0x00000004ff007c0c */ /* 0x001fc8000bf05070 */
[----:B------:R-:W-:Y:S01]  /*00f0*/  ISETP.NE.AND.EX P0, PT, RZ, UR5, PT, P0 ;  /* 0x00000005ff007c0c */ /* 0x000fe2000bf05300 */
[----:B------:R-:W0:Y:S01]  /*0100*/  LDCU.64 UR4, c[0x0][0x358] ;  /* 0x00006b00ff0477ac */ /* 0x000e220008000a00 */
[----:B-1----:R-:W-:-:S04]  /*0110*/  VIADD R4, R6, 0xffffffe ;  /* 0x0ffffffe06047836 */ /* 0x002fc80000000000 */
[----:B------:R1:W2:Y:S02]  /*0120*/  F2I.FTZ.U32.TRUNC.NTZ R5, R4 ;  /* 0x0000000400057305 */ /* 0x0002a4000021f000 */
[----:B-1----:R-:W-:Y:S01]  /*0130*/  IMAD.MOV.U32 R4, RZ, RZ, RZ ;  /* 0x000000ffff047224 */ /* 0x002fe200078e00ff */
[----:B--2---:R-:W-:-:S05]  /*0140*/  IADD3 R7, PT, PT, RZ, -R5, RZ ;  /* 0x80000005ff077210 */ /* 0x004fca0007ffe0ff */
[----:B------:R-:W-:-:S04]  /*0150*/  IMAD R7, R7, R8, RZ ;  /* 0x0000000807077224 */ /* 0x000fc800078e02ff */
[----:B------:R-:W-:Y:S01]  /*0160*/  IMAD.HI.U32 R5, R5, R7, R4 ;  /* 0x0000000705057227 */ /* 0x000fe200078e0004 */
[----:B------:R-:W-:-:S04]  /*0170*/  LOP3.LUT R4, R0, R3, RZ, 0x3c, !PT ;  /* 0x0000000300047212 */ /* 0x000fc800078e3cff */
[----:B------:R-:W-:Y:S01]  /*0180*/  ISETP.GE.AND P3, PT, R4, RZ, PT ;  /* 0x000000ff0400720c */ /* 0x000fe20003f66270 */
[----:B------:R-:W-:-:S05]  /*0190*/  IMAD.HI.U32 R7, R5, R9, RZ ;  /* 0x0000000905077227 */ /* 0x000fca00078e00ff */
[----:B------:R-:W-:-:S05]  /*01a0*/  IADD3 R5, PT, PT, -R7, RZ, RZ ;  /* 0x000000ff07057210 */ /* 0x000fca0007ffe1ff */
[----:B------:R-:W-:-:S05]  /*01b0*/  IMAD R5, R8, R5, R9 ;  /* 0x0000000508057224 */ /* 0x000fca00078e0209 */
[----:B------:R-:W-:-:S13]  /*01c0*/  ISETP.GT.U32.AND P2, PT, R8, R5, PT ;  /* 0x000000050800720c */ /* 0x000fda0003f44070 */
[----:B------:R-:W-:Y:S01]  /*01d0*/  @!P2 IMAD.IADD R5, R5, 0x1, -R8 ;  /* 0x000000010505a824 */ /* 0x000fe200078e0a08 */
[----:B------:R-:W-:Y:S02]  /*01e0*/  @!P2 IADD3 R7, PT, PT, R7, 0x1, RZ ;  /* 0x000000010707a810 */ /* 0x000fe40007ffe0ff */
[----:B------:R-:W-:Y:S02]  /*01f0*/  ISETP.NE.AND P2, PT, R3, RZ, PT ;  /* 0x000000ff0300720c */ /* 0x000fe40003f45270 */
[----:B------:R-:W-:Y:S02]  /*0200*/  ISETP.GE.U32.AND P1, PT, R5, R8, PT ;  /* 0x000000080500720c */ /* 0x000fe40003f26070 */
[----:B------:R-:W1:Y:S11]  /*0210*/  @P0 LDC.64 R4, c[0x0][0x390] ;  /* 0x0000e400ff040b82 */ /* 0x000e760000000a00 */
[----:B------:R-:W-:-:S05]  /*0220*/  @P1 VIADD R7, R7, 0x1 ;  /* 0x0000000107071836 */ /* 0x000fca0000000000 */
[----:B------:R-:W-:-:S05]  /*0230*/  MOV R12, R7 ;  /* 0x00000007000c7202 */ /* 0x000fca0000000f00 */
[----:B------:R-:W-:Y:S01]  /*0240*/  @!P3 IMAD.MOV R12, RZ, RZ, -R12 ;  /* 0x000000ffff0cb224 */ /* 0x000fe200078e0a0c */
[----:B------:R-:W-:-:S04]  /*0250*/  @!P2 LOP3.LUT R12, RZ, R3, RZ, 0x33, !PT ;  /* 0x00000003ff0ca212 */ /* 0x000fc800078e33ff */
[----:B------:R-:W-:-:S05]  /*0260*/  IADD3 R6, PT, PT, -R12, RZ, RZ ;  /* 0x000000ff0c067210 */ /* 0x000fca0007ffe1ff */
[----:B------:R-:W-:-:S04]  /*0270*/  IMAD R0, R3, R6, R0 ;  /* 0x0000000603007224 */ /* 0x000fc800078e0200 */
[----:B-1----:R-:W-:-:S05]  /*0280*/  @P0 IMAD.WIDE R4, R0, 0x4, R4 ;  /* 0x0000000400040825 */ /* 0x002fca00078e0204 */
[----:B0-----:R0:W2:Y:S01]  /*0290*/  @P0 LDG.E R8, desc[UR4][R4.64] ;  /* 0x0000000404080981 */ /* 0x0010a2000c1e1900 */
[----:B------:R-:W-:Y:S02]  /*02a0*/  IABS R10, R2 ;  /* 0x00000002000a7213 */ /* 0x000fe40000000000 */
[----:B------:R-:W-:Y:S02]  /*02b0*/  ISETP.GE.AND P3, PT, R12, RZ, PT ;  /* 0x000000ff0c00720c */ /* 0x000fe40003f66270 */
[----:B------:R-:W1:Y:S01]  /*02c0*/  I2F.RP R9, R10 ;  /* 0x0000000a00097306 */ /* 0x000e620000209400 */
[----:B0-----:R-:W-:-:S07]  /*02d0*/  IABS R4, R12 ;  /* 0x0000000c00047213 */ /* 0x001fce0000000000 */
[----:B-1----:R-:W0:Y:S02]  /*02e0*/  MUFU.RCP R9, R9 ;  /* 0x0000000900097308 */ /* 0x002e240000001000 */
[----:B0-----:R-:W-:-:S06]  /*02f0*/  VIADD R6, R9, 0xffffffe ;  /* 0x0ffffffe09067836 */ /* 0x001fcc0000000000 */
[----:B------:R0:W1:Y:S02]  /*0300*/  F2I.FTZ.U32.TRUNC.NTZ R7, R6 ;  /* 0x0000000600077305 */ /* 0x000064000021f000 */
[----:B0-----:R-:W-:Y:S01]  /*0310*/  IMAD.MOV.U32 R6, RZ, RZ, RZ ;  /* 0x000000ffff067224 */ /* 0x001fe200078e00ff */
[----:B-1----:R-:W-:-:S05]  /*0320*/  IADD3 R11, PT, PT, RZ, -R7, RZ ;  /* 0x80000007ff0b7210 */ /* 0x002fca0007ffe0ff */
[----:B------:R-:W-:-:S04]  /*0330*/  IMAD R11, R11, R10, RZ ;  /* 0x0000000a0b0b7224 */ /* 0x000fc800078e02ff */
[----:B------:R-:W-:-:S06]  /*0340*/  IMAD.HI.U32 R7, R7, R11, R6 ;  /* 0x0000000b07077227 */ /* 0x000fcc00078e0006 */
[----:B------:R-:W-:-:S05]  /*0350*/  IMAD.HI.U32 R7, R7, R4, RZ ;  /* 0x0000000407077227 */ /* 0x000fca00078e00ff */
[----:B------:R-:W-:-:S05]  /*0360*/  IADD3 R7, PT, PT, -R7, RZ, RZ ;  /* 0x000000ff07077210 */ /* 0x000fca0007ffe1ff */
[C---:B------:R-:W-:Y:S02]  /*0370*/  IMAD R7, R10.reuse, R7, R4 ;  /* 0x000000070a077224 */ /* 0x040fe400078e0204 */
[----:B------:R-:W0:Y:S03]  /*0380*/  LDC.64 R4, c[0x0][0x388] ;  /* 0x0000e200ff047b82 */ /* 0x000e260000000a00 */
[----:B------:R-:W-:-:S13]  /*0390*/  ISETP.GT.U32.AND P1, PT, R10, R7, PT ;  /* 0x000000070a00720c */ /* 0x000fda0003f24070 */
[----:B------:R-:W-:Y:S01]  /*03a0*/  @!P1 IMAD.IADD R7, R7, 0x1, -R10 ;  /* 0x0000000107079824 */ /* 0x000fe200078e0a0a */
[----:B------:R-:W-:-:S04]  /*03b0*/  ISETP.NE.AND P1, PT, R2, RZ, PT ;  /* 0x000000ff0200720c */ /* 0x000fc80003f25270 */
[----:B------:R-:W-:-:S13]  /*03c0*/  ISETP.GT.U32.AND P2, PT, R10, R7, PT ;  /* 0x000000070a00720c */ /* 0x000fda0003f44070 */
[----:B------:R-:W-:-:S05]  /*03d0*/  @!P2 IADD3 R7, PT, PT, R7, -R10, RZ ;  /* 0x8000000a0707a210 */ /* 0x000fca0007ffe0ff */
[----:B------:R-:W-:-:S05]  /*03e0*/  IMAD.MOV.U32 R9, RZ, RZ, R7 ;  /* 0x000000ffff097224 */ /* 0x000fca00078e0007 */
[----:B------:R-:W-:Y:S02]  /*03f0*/  @!P3 IADD3 R9, PT, PT, -R9, RZ, RZ ;  /* 0x000000ff0909b210 */ /* 0x000fe40007ffe1ff */
[----:B------:R-:W-:Y:S01]  /*0400*/  @!P1 LOP3.LUT R9, RZ, R2, RZ, 0x33, !PT ;  /* 0x00000002ff099212 */ /* 0x000fe200078e33ff */
[----:B--2---:R-:W-:-:S04]  /*0410*/  @P0 IMAD R6, R8, R3, RZ ;  /* 0x0000000308060224 */ /* 0x004fc800078e02ff */
[----:B------:R-:W-:-:S04]  /*0420*/  IMAD R3, R9, R3, R0 ;  /* 0x0000000309037224 */ /* 0x000fc800078e0200 */
[----:B------:R-:W-:Y:S02]  /*0430*/  IMAD.IADD R3, R3, 0x1, R6 ;  /* 0x0000000103037824 */ /* 0x000fe400078e0206 */
[----:B------:R-:W1:Y:S02]  /*0440*/  LDC.64 R6, c[0x0][0x380] ;  /* 0x0000e000ff067b82 */ /* 0x000e640000000a00 */
[----:B0-----:R-:W-:-:S06]  /*0450*/  IMAD.WIDE R4, R3, 0x4, R4 ;  /* 0x0000000403047825 */ /* 0x001fcc00078e0204 */
[----:B------:R-:W2:Y:S01]  /*0460*/  LDG.E R5, desc[UR4][R4.64] ;  /* 0x0000000404057981 */ /* 0x000ea2000c1e1900 */
[----:B------:R-:W-:-:S04]  /*0470*/  IMAD R3, R0, R2, R9 ;  /* 0x0000000200037224 */ /* 0x000fc800078e0209 */
[----:B-1----:R-:W-:-:S05]  /*0480*/  IMAD.WIDE R2, R3, 0x4, R6 ;  /* 0x0000000403027825 */ /* 0x002fca00078e0206 */
[----:B--2---:R-:W-:Y:S01]  /*0490*/  STG.E desc[UR4][R2.64], R5 ;  /* 0x0000000502007986 */ /* 0x004fe2000c101904 */
[----:B------:R-:W-:Y:S05]  /*04a0*/  EXIT ;  /* 0x000000000000794d */ /* 0x000fea0003800000 */
.L_x_120:
        /* <DEDUP_REMOVED lines=13> */
.L_x_603:


//--------------------- .text._ZN17fastertransformer15transposeAxis01IiEEvPT_S2_iii --------------------------
	.section	.text._ZN17fastertransformer15transposeAxis01IiEEvPT_S2_iii,"ax",@progbits
	.align	128
        .global         _ZN17fastertransformer15transposeAxis01IiEEvPT_S2_iii
        .type           _ZN17fastertransformer15transposeAxis01IiEEvPT_S2_iii,@function
        .size           _ZN17fastertransformer15transposeAxis01IiEEvPT_S2_iii,(.L_x_604 - _ZN17fastertransformer15transposeAxis01IiEEvPT_S2_iii)
        .other          _ZN17fastertransformer15transposeAxis01IiEEvPT_S2_iii,@"STO_CUDA_ENTRY STV_DEFAULT"
_ZN17fastertransformer15transposeAxis01IiEEvPT_S2_iii:
.text._ZN17fastertransformer15transposeAxis01IiEEvPT_S2_iii:
[----:B------:R-:W-:Y:S01]  /*0000*/  LDC R1, c[0x0][0x37c] ;  /* 0x0000df00ff017b82 */ /* 0x000fe20000000800 */
[----:B------:R-:W0:Y:S07]  /*0010*/  S2R R5, SR_TID.X ;  /* 0x0000000000057919 */ /* 0x000e2e0000002100 */
[----:B------:R-:W1:Y:S08]  /*0020*/  LDC.64 R2, c[0x0][0x390] ;  /* 0x0000e400ff027b82 */ /* 0x000e700000000a00 */
[----:B------:R-:W0:Y:S08]  /*0030*/  S2UR UR4, SR_CTAID.X ;  /* 0x00000000000479c3 */ /* 0x000e300000002500 */
[----:B------:R-:W0:Y:S08]  /*0040*/  LDC R4, c[0x0][0x360] ;  /* 0x0000d800ff047b82 */ /* 0x000e300000000800 */
[----:B------:R-:W2:Y:S01]  /*0050*/  LDC R0, c[0x0][0x398] ;  /* 0x0000e600ff007b82 */ /* 0x000ea20000000800 */
[----:B-1----:R-:W-:-:S02]  /*0060*/  IMAD R7, R3, R2, RZ ;  /* 0x0000000203077224 */ /* 0x002fc400078e02ff */
[----:B0-----:R-:W-:Y:S02]  /*0070*/  IMAD R5, R4, UR4, R5 ;  /* 0x0000000404057c24 */ /* 0x001fe4000f8e0205 */
[----:B--2---:R-:W-:-:S05]  /*0080*/  IMAD R4, R7, R0, RZ ;  /* 0x0000000007047224 */ /* 0x004fca00078e02ff */
[----:B------:R-:W-:-:S13]  /*0090*/  ISETP.GE.AND P0, PT, R5, R4, PT ;  /* 0x000000040500720c */ /* 0x000fda0003f06270 */
[----:B------:R-:W-:Y:S05]  /*00a0*/  @P0 EXIT ;  /* 0x000000000000094d */ /* 0x000fea0003800000 */
[----:B------:R-:W-:Y:S01]  /*00b0*/  IABS R12, R0 ;  /* 0x00000000000c7213 */ /* 0x000fe20000000000 */
[----:B------:R-:W-:Y:S01]  /*00c0*/  HFMA2 R6, -RZ, RZ, 0, 0 ;  /* 0x00000000ff067431 */ /* 0x000fe200000001ff */
[----:B------:R-:W-:Y:S01]  /*00d0*/  IABS R10, R3 ;  /* 0x00000003000a7213 */ /* 0x000fe20000000000 */
[----:B------:R-:W0:Y:S01]  /*00e0*/  LDCU.64 UR4, c[0x0][0x358] ;  /* 0x00006b00ff0477ac */ /* 0x000e220008000a00 */
[----:B------:R-:W1:Y:S01]  /*00f0*/  I2F.RP R4, R12 ;  /* 0x0000000c00047306 */ /* 0x000e620000209400 */
[----:B------:R-:W-:-:S07]  /*0100*/  IABS R11, R5 ;  /* 0x00000005000b7213 */ /* 0x000fce0000000000 */
[----:B-1----:R-:W1:Y:S02]  /*0110*/  MUFU.RCP R4, R4 ;  /* 0x0000000400047308 */ /* 0x002e640000001000 */
[----:B-1----:R-:W-:-:S06]  /*0120*/  VIADD R7, R4, 0xffffffe ;  /* 0x0ffffffe04077836 */ /* 0x002fcc0000000000 */
[----:B------:R-:W1:Y:S02]  /*0130*/  F2I.FTZ.U32.TRUNC.NTZ R7, R7 ;  /* 0x0000000700077305 */ /* 0x000e64000021f000 */
[----:B-1----:R-:W-:-:S04]  /*0140*/  IMAD.MOV R9, RZ, RZ, -R7 ;  /* 0x000000ffff097224 */ /* 0x002fc800078e0a07 */
[----:B------:R-:W-:-:S04]  /*0150*/  IMAD R9, R9, R12, RZ ;  /* 0x0000000c09097224 */ /* 0x000fc800078e02ff */
[----:B------:R-:W-:-:S04]  /*0160*/  IMAD.HI.U32 R8, R7, R9, R6 ;  /* 0x0000000907087227 */ /* 0x000fc800078e0006 */
[----:B------:R-:W-:Y:S02]  /*0170*/  IMAD.MOV.U32 R6, RZ, RZ, R10 ;  /* 0x000000ffff067224 */ /* 0x000fe400078e000a */
[----:B------:R-:W-:Y:S02]  /*0180*/  IMAD.HI.U32 R4, R8, R11, RZ ;  /* 0x0000000b08047227 */ /* 0x000fe400078e00ff */
[----:B------:R-:W1:Y:S03]  /*0190*/  I2F.RP R10, R6 ;  /* 0x00000006000a7306 */ /* 0x000e660000209400 */
[----:B------:R-:W-:-:S05]  /*01a0*/  IADD3 R7, PT, PT, -R4, RZ, RZ ;  /* 0x000000ff04077210 */ /* 0x000fca0007ffe1ff */
[----:B------:R-:W-:-:S05]  /*01b0*/  IMAD R7, R12, R7, R11 ;  /* 0x000000070c077224 */ /* 0x000fca00078e020b */
[----:B------:R-:W-:Y:S01]  /*01c0*/  ISETP.GT.U32.AND P2, PT, R12, R7, PT ;  /* 0x000000070c00720c */ /* 0x000fe20003f44070 */
[----:B-1----:R-:W1:-:S12]  /*01d0*/  MUFU.RCP R10, R10 ;  /* 0x0000000a000a7308 */ /* 0x002e580000001000 */
[----:B------:R-:W-:Y:S02]  /*01e0*/  @!P2 IMAD.IADD R7, R7, 0x1, -R12 ;  /* 0x000000010707a824 */ /* 0x000fe400078e0a0c */
[----:B------:R-:W-:Y:S01]  /*01f0*/  @!P2 VIADD R4, R4, 0x1 ;  /* 0x000000010404a836 */ /* 0x000fe20000000000 */
[----:B------:R-:W-:Y:S02]  /*0200*/  ISETP.NE.AND P2, PT, R0, RZ, PT ;  /* 0x000000ff0000720c */ /* 0x000fe40003f45270 */
[----:B------:R-:W-:Y:S02]  /*0210*/  ISETP.GE.U32.AND P0, PT, R7, R12, PT ;  /* 0x0000000c0700720c */ /* 0x000fe40003f06070 */
[----:B-1----:R-:W-:Y:S02]  /*0220*/  IADD3 R8, PT, PT, R10, 0xffffffe, RZ ;  /* 0x0ffffffe0a087810 */ /* 0x002fe40007ffe0ff */
[----:B------:R-:W-:Y:S02]  /*0230*/  LOP3.LUT R7, R5, R0, RZ, 0x3c, !PT ;  /* 0x0000000005077212 */ /* 0x000fe400078e3cff */
[----:B------:R1:W2:Y:S02]  /*0240*/  F2I.FTZ.U32.TRUNC.NTZ R9, R8 ;  /* 0x0000000800097305 */ /* 0x0002a4000021f000 */
[----:B------:R-:W-:-:S02]  /*0250*/  ISETP.GE.AND P1, PT, R7, RZ, PT ;  /* 0x000000ff0700720c */ /* 0x000fc40003f26270 */
[----:B------:R-:W-:-:S03]  /*0260*/  IABS R7, R2 ;  /* 0x0000000200077213 */ /* 0x000fc60000000000 */
[----:B------:R-:W-:Y:S01]  /*0270*/  @P0 IADD3 R4, PT, PT, R4, 0x1, RZ ;  /* 0x0000000104040810 */ /* 0x000fe20007ffe0ff */
[----:B-1----:R-:W-:Y:S02]  /*0280*/  IMAD.MOV.U32 R8, RZ, RZ, RZ ;  /* 0x000000ffff087224 */ /* 0x002fe400078e00ff */
[----:B--2---:R-:W-:-:S05]  /*0290*/  IMAD.MOV R11, RZ, RZ, -R9 ;  /* 0x000000ffff0b7224 */ /* 0x004fca00078e0a09 */
[----:B------:R-:W-:Y:S02]  /*02a0*/  @!P1 IADD3 R4, PT, PT, -R4, RZ, RZ ;  /* 0x000000ff04049210 */ /* 0x000fe40007ffe1ff */
[----:B------:R-:W-:Y:S01]  /*02b0*/  @!P2 LOP3.LUT R4, RZ, R0, RZ, 0x33, !PT ;  /* 0x00000000ff04a212 */ /* 0x000fe200078e33ff */
[----:B------:R-:W-:-:S03]  /*02c0*/  IMAD R11, R11, R6, RZ ;  /* 0x000000060b0b7224 */ /* 0x000fc600078e02ff */
[----:B------:R-:W-:Y:S01]  /*02d0*/  IABS R10, R4 ;  /* 0x00000004000a7213 */ /* 0x000fe20000000000 */
[----:B------:R-:W-:-:S03]  /*02e0*/  IMAD.HI.U32 R8, R9, R11, R8 ;  /* 0x0000000b09087227 */ /* 0x000fc600078e0008 */
[----:B------:R-:W-:Y:S02]  /*02f0*/  MOV R9, R10 ;  /* 0x0000000a00097202 */ /* 0x000fe40000000f00 */
[----:B------:R-:W1:Y:S03]  /*0300*/  I2F.RP R10, R7 ;  /* 0x00000007000a7306 */ /* 0x000e660000209400 */
[----:B------:R-:W-:-:S04]  /*0310*/  IMAD.HI.U32 R8, R8, R9, RZ ;  /* 0x0000000908087227 */ /* 0x000fc800078e00ff */
[----:B------:R-:W-:-:S04]  /*0320*/  IMAD.MOV R11, RZ, RZ, -R8 ;  /* 0x000000ffff0b7224 */ /* 0x000fc800078e0a08 */
[C---:B------:R-:W-:Y:S01]  /*0330*/  IMAD R9, R6.reuse, R11, R9 ;  /* 0x0000000b06097224 */ /* 0x040fe200078e0209 */
[----:B-1----:R-:W1:Y:S04]  /*0340*/  MUFU.RCP R10, R10 ;  /* 0x0000000a000a7308 */ /* 0x002e680000001000 */
[----:B------:R-:W-:-:S13]  /*0350*/  ISETP.GT.U32.AND P2, PT, R6, R9, PT ;  /* 0x000000090600720c */ /* 0x000fda0003f44070 */
[-C--:B------:R-:W-:Y:S02]  /*0360*/  @!P2 IADD3 R9, PT, PT, R9, -R6.reuse, RZ ;  /* 0x800000060909a210 */ /* 0x080fe40007ffe0ff */
[----:B------:R-:W-:Y:S01]  /*0370*/  @!P2 IADD3 R8, PT, PT, R8, 0x1, RZ ;  /* 0x000000010808a810 */ /* 0x000fe20007ffe0ff */
[----:B-1----:R-:W-:Y:S01]  /*0380*/  VIADD R11, R10, 0xffffffe ;  /* 0x0ffffffe0a0b7836 */ /* 0x002fe20000000000 */
[----:B------:R-:W-:Y:S02]  /*0390*/  ISETP.GE.U32.AND P0, PT, R9, R6, PT ;  /* 0x000000060900720c */ /* 0x000fe40003f06070 */
[----:B------:R-:W-:Y:S01]  /*03a0*/  LOP3.LUT R6, R4, R3, RZ, 0x3c, !PT ;  /* 0x0000000304067212 */ /* 0x000fe200078e3cff */
[----:B------:R-:W1:Y:S01]  /*03b0*/  F2I.FTZ.U32.TRUNC.NTZ R9, R11 ;  /* 0x0000000b00097305 */ /* 0x000e62000021f000 */
[----:B------:R-:W-:Y:S02]  /*03c0*/  ISETP.NE.AND P2, PT, R3, RZ, PT ;  /* 0x000000ff0300720c */ /* 0x000fe40003f45270 */
[----:B------:R-:W-:-:S07]  /*03d0*/  ISETP.GE.AND P1, PT, R6, RZ, PT ;  /* 0x000000ff0600720c */ /* 0x000fce0003f26270 */
[----:B------:R-:W-:-:S05]  /*03e0*/  @P0 VIADD R8, R8, 0x1 ;  /* 0x0000000108080836 */ /* 0x000fca0000000000 */
[----:B------:R-:W-:Y:S01]  /*03f0*/  MOV R10, R8 ;  /* 0x00000008000a7202 */ /* 0x000fe20000000f00 */
[----:B-1----:R-:W-:Y:S02]  /*0400*/  IMAD.MOV R6, RZ, RZ, -R9 ;  /* 0x000000ffff067224 */ /* 0x002fe400078e0a09 */
[----:B------:R-:W-:Y:S01]  /*0410*/  IMAD.MOV.U32 R8, RZ, RZ, RZ ;  /* 0x000000ffff087224 */ /* 0x000fe200078e00ff */
[----:B------:R-:W-:Y:S01]  /*0420*/  @!P1 IADD3 R10, PT, PT, -R10, RZ, RZ ;  /* 0x000000ff0a0a9210 */ /* 0x000fe20007ffe1ff */
[----:B------:R-:W-:Y:S01]  /*0430*/  IMAD R11, R6, R7, RZ ;  /* 0x00000007060b7224 */ /* 0x000fe200078e02ff */
[----:B------:R-:W-:-:S03]  /*0440*/  @!P2 LOP3.LUT R10, RZ, R3, RZ, 0x33, !PT ;  /* 0x00000003ff0aa212 */ /* 0x000fc600078e33ff */
[----:B------:R-:W-:Y:S01]  /*0450*/  IMAD.HI.U32 R8, R9, R11, R8 ;  /* 0x0000000b09087227 */ /* 0x000fe200078e0008 */
[----:B------:R-:W-:Y:S02]  /*0460*/  IABS R6, R10 ;  /* 0x0000000a00067213 */ /* 0x000fe40000000000 */
[----:B------:R-:W-:Y:S01]  /*0470*/  ISETP.GE.AND P2, PT, R10, RZ, PT ;  /* 0x000000ff0a00720c */ /* 0x000fe20003f46270 */
[----:B------:R-:W-:Y:S01]  /*0480*/  IMAD.MOV R10, RZ, RZ, -R10 ;  /* 0x000000ffff0a7224 */ /* 0x000fe200078e0a0a */
[----:B------:R-:W-:Y:S01]  /*0490*/  IADD3 R9, PT, PT, -R4, RZ, RZ ;  /* 0x000000ff04097210 */ /* 0x000fe20007ffe1ff */
[----:B------:R-:W-:-:S04]  /*04a0*/  IMAD.HI.U32 R8, R8, R6, RZ ;  /* 0x0000000608087227 */ /* 0x000fc800078e00ff */
[----:B------:R-:W-:Y:S01]  /*04b0*/  IMAD R11, R3, R10, R4 ;  /* 0x0000000a030b7224 */ /* 0x000fe200078e0204 */
[----:B------:R-:W-:Y:S01]  /*04c0*/  IADD3 R8, PT, PT, -R8, RZ, RZ ;  /* 0x000000ff08087210 */ /* 0x000fe20007ffe1ff */
[----:B------:R-:W-:-:S04]  /*04d0*/  IMAD R9, R0, R9, R5 ;  /* 0x0000000900097224 */ /* 0x000fc800078e0205 */
[----:B------:R-:W-:-:S05]  /*04e0*/  IMAD R8, R7, R8, R6 ;  /* 0x0000000807087224 */ /* 0x000fca00078e0206 */
[----:B------:R-:W-:-:S13]  /*04f0*/  ISETP.GT.U32.AND P0, PT, R7, R8, PT ;  /* 0x000000080700720c */ /* 0x000fda0003f04070 */
[----:B------:R-:W-:Y:S01]  /*0500*/  @!P0 IMAD.IADD R8, R8, 0x1, -R7 ;  /* 0x0000000108088824 */ /* 0x000fe200078e0a07 */
[----:B------:R-:W-:-:S04]  /*0510*/  ISETP.NE.AND P0, PT, R2, RZ, PT ;  /* 0x000000ff0200720c */ /* 0x000fc80003f05270 */
[----:B------:R-:W-:-:S13]  /*0520*/  ISETP.GT.U32.AND P1, PT, R7, R8, PT ;  /* 0x000000080700720c */ /* 0x000fda0003f24070 */
[----:B------:R-:W-:Y:S02]  /*0530*/  @!P1 IADD3 R8, PT, PT, R8, -R7, RZ ;  /* 0x8000000708089210 */ /* 0x000fe40007ffe0ff */
[----:B------:R-:W1:Y:S02]  /*0540*/  LDC.64 R6, c[0x0][0x388] ;  /* 0x0000e200ff067b82 */ /* 0x000e640000000a00 */
[----:B------:R-:W-:Y:S02]  /*0550*/  @!P2 IADD3 R8, PT, PT, -R8, RZ, RZ ;  /* 0x000000ff0808a210 */ /* 0x000fe40007ffe1ff */
[----:B------:R-:W-:-:S05]  /*0560*/  @!P0 LOP3.LUT R8, RZ, R2, RZ, 0x33, !PT ;  /* 0x00000002ff088212 */ /* 0x000fca00078e33ff */
[----:B------:R-:W-:-:S04]  /*0570*/  IMAD R3, R8, R3, R11 ;  /* 0x0000000308037224 */ /* 0x000fc800078e020b */
[----:B------:R-:W-:-:S04]  /*0580*/  IMAD R3, R3, R0, R9 ;  /* 0x0000000003037224 */ /* 0x000fc800078e0209 */
[----:B-1----:R-:W-:Y:S02]  /*0590*/  IMAD.WIDE R4, R3, 0x4, R6 ;  /* 0x0000000403047825 */ /* 0x002fe400078e0206 */
[----:B------:R-:W1:Y:S04]  /*05a0*/  LDC.64 R6, c[0x0][0x380] ;  /* 0x0000e000ff067b82 */ /* 0x000e680000000a00 */
[----:B0-----:R-:W2:Y:S01]  /*05b0*/  LDG.E R5, desc[UR4][R4.64] ;  /* 0x0000000404057981 */ /* 0x001ea2000c1e1900 */
[----:B------:R-:W-:-:S04]  /*05c0*/  IMAD R3, R11, R2, R8 ;  /* 0x000000020b037224 */ /* 0x000fc800078e0208 */
[----:B------:R-:W-:-:S04]  /*05d0*/  IMAD R3, R3, R0, R9 ;  /* 0x0000000003037224 */ /* 0x000fc800078e0209 */
[----:B-1----:R-:W-:-:S05]  /*05e0*/  IMAD.WIDE R2, R3, 0x4, R6 ;  /* 0x0000000403027825 */ /* 0x002fca00078e0206 */
[----:B--2---:R-:W-:Y:S01]  /*05f0*/  STG.E desc[UR4][R2.64], R5 ;  /* 0x0000000502007986 */ /* 0x004fe2000c101904 */
[----:B------:R-:W-:Y:S05]  /*0600*/  EXIT ;  /* 0x000000000000794d */ /* 0x000fea0003800000 */
.L_x_121:
        /* <DEDUP_REMOVED lines=15> */
.L_x_604:


//--------------------- .text._ZN17fastertransformer15transposeAxis01I6__halfEEvPT_S3_iii --------------------------
	.section	.text._ZN17fastertransformer15transposeAxis01I6__halfEEvPT_S3_iii,"ax",@progbits
	.align	128
        .global         _ZN17fastertransformer15transposeAxis01I6__halfEEvPT_S3_iii
        .type           _ZN17fastertransformer15transposeAxis01I6__halfEEvPT_S3_iii,@function
        .size           _ZN17fastertransformer15transposeAxis01I6__halfEEvPT_S3_iii,(.L_x_605 - _ZN17fastertransformer15transposeAxis01I6__halfEEvPT_S3_iii)
        .other          _ZN17fastertransformer15transposeAxis01I6__halfEEvPT_S3_iii,@"STO_CUDA_ENTRY STV_DEFAULT"
_ZN17fastertransformer15transposeAxis01I6__halfEEvPT_S3_iii:
.text._ZN17fastertransformer15transposeAxis01I6__halfEEvPT_S3_iii:
        /* <DEDUP_REMOVED lines=91> */
[----:B0-----:R-:W2:Y:S01]  /*05b0*/  LDG.E.U16 R5, desc[UR4][R4.64] ;  /* 0x0000000404057981 */ /* 0x001ea2000c1e1500 */
[----:B------:R-:W-:-:S04]  /*05c0*/  IMAD R3, R11, R2, R8 ;  /* 0x000000020b037224 */ /* 0x000fc800078e0208 */
[----:B------:R-:W-:-:S04]  /*05d0*/  IMAD R3, R3, R0, R9 ;  /* 0x0000000003037224 */ /* 0x000fc800078e0209 */
[----:B-1----:R-:W-:-:S05]  /*05e0*/  IMAD.WIDE R2, R3, 0x2, R6 ;  /* 0x0000000203027825 */ /* 0x002fca00078e0206 */
[----:B--2---:R-:W-:Y:S01]  /*05f0*/  STG.E.U16 desc[UR4][R2.64], R5 ;  /* 0x0000000502007986 */ /* 0x004fe2000c101504 */
[----:B------:R-:W-:Y:S05]  /*0600*/  EXIT ;  /* 0x000000000000794d */ /* 0x000fea0003800000 */
.L_x_122:
        /* <DEDUP_REMOVED lines=15> */
.L_x_605:


//--------------------- .text._ZN17fastertransformer15transposeAxis01IfEEvPT_S2_iii --------------------------
	.section	.text._ZN17fastertransformer15transposeAxis01IfEEvPT_S2_iii,"ax",@progbits
	.align	128
        .global         _ZN17fastertransformer15transposeAxis01IfEEvPT_S2_iii
        .type           _ZN17fastertransformer15transposeAxis01IfEEvPT_S2_iii,@function
        .size           _ZN17fastertransformer15transposeAxis01IfEEvPT_S2_iii,(.L_x_606 - _ZN17fastertransformer15transposeAxis01IfEEvPT_S2_iii)
        .other          _ZN17fastertransformer15transposeAxis01IfEEvPT_S2_iii,@"STO_CUDA_ENTRY STV_DEFAULT"
_ZN17fastertransformer15transposeAxis01IfEEvPT_S2_iii:
.text._ZN17fastertransformer15transposeAxis01IfEEvPT_S2_iii:
        /* <DEDUP_REMOVED lines=97> */
.L_x_123:
        /* <DEDUP_REMOVED lines=15> */
.L_x_606:


//--------------------- .text._ZN17fastertransformer44inputIdsEmbeddingLookupPosEncodingSoftPromptI6__halfEEvNS_49inputIdsEmbeddingLookupPosEncodingSoftPromptParamIT_EE --------------------------
	.section	.text._ZN17fastertransformer44inputIdsEmbeddingLookupPosEncodingSoftPromptI6__halfEEvNS_49inputIdsEmbeddingLookupPosEncodingSoftPromptParamIT_EE,"ax",@progbits
	.align	128
        .global         _ZN17fastertransformer44inputIdsEmbeddingLookupPosEncodingSoftPromptI6__halfEEvNS_49inputIdsEmbeddingLookupPosEncodingSoftPromptParamIT_EE
        .type           _ZN17fastertransformer44inputIdsEmbeddingLookupPosEncodingSoftPromptI6__halfEEvNS_49inputIdsEmbeddingLookupPosEncodingSoftPromptParamIT_EE,@function
        .size           _ZN17fastertransformer44inputIdsEmbeddingLookupPosEncodingSoftPromptI6__halfEEvNS_49inputIdsEmbeddingLookupPosEncodingSoftPromptParamIT_EE,(.L_x_607 - _ZN17fastertransformer44inputIdsEmbeddingLookupPosEncodingSoftPromptI6__halfEEvNS_49inputIdsEmbeddingLookupPosEncodingSoftPromptParamIT_EE)
        .other          _ZN17fastertransformer44inputIdsEmbeddingLookupPosEncodingSoftPromptI6__halfEEvNS_49inputIdsEmbeddingLookupPosEncodingSoftPromptParamIT_EE,@"STO_CUDA_ENTRY STV_DEFAULT"
_ZN17fastertransformer44inputIdsEmbeddingLookupPosEncodingSoftPromptI6__halfEEvNS_49inputIdsEmbeddingLookupPosEncodingSoftPromptParamIT_EE:
.text._ZN17fastertransformer44inputIdsEmbeddingLookupPosEncodingSoftPromptI6__halfEEvNS_49inputIdsEmbeddingLookupPosEncodingSoftPromptParamIT_EE:
[----:B------:R-:W-:Y:S01]  /*0000*/  LDC R1, c[0x0][0x37c] ;  /* 0x0000df00ff017b82 */ /* 0x000fe20000000800 */
[----:B------:R-:W0:Y:S07]  /*0010*/  S2R R27, SR_TID.X ;  /* 0x00000000001b7919 */ /* 0x000e2e0000002100 */
[----:B------:R-:W1:Y:S01]  /*0020*/  LDC R7, c[0x0][0x3c4] ;  /* 0x0000f100ff077b82 */ /* 0x000e620000000800 */
[----:B------:R-:W1:Y:S07]  /*0030*/  LDCU.64 UR6, c[0x0][0x3c8] ;  /* 0x00007900ff0677ac */ /* 0x000e6e0008000a00 */
[----:B------:R-:W2:Y:S08]  /*0040*/  LDC.64 R20, c[0x0][0x3d0] ;  /* 0x0000f400ff147b82 */ /* 0x000eb00000000a00 */
[----:B------:R-:W0:Y:S08]  /*0050*/  S2UR UR4, SR_CTAID.X ;  /* 0x00000000000479c3 */ /* 0x000e300000002500 */
[----:B------:R-:W0:Y:S01]  /*0060*/  LDC R4, c[0x0][0x360] ;  /* 0x0000d800ff047b82 */ /* 0x000e220000000800 */
[----:B-1----:R-:W-:-:S02]  /*0070*/  VIADD R0, R7, UR6 ;  /* 0x0000000607007c36 */ /* 0x002fc40008000000 */
[----:B--2---:R-:W-:Y:S02]  /*0080*/  IMAD R20, R20, UR7, RZ ;  /* 0x0000000714147c24 */ /* 0x004fe4000f8e02ff */
[----:B------:R-:W-:-:S04]  /*0090*/  IMAD R3, R0, R21, RZ ;  /* 0x0000001500037224 */ /* 0x000fc800078e02ff */
[----:B------:R-:W-:Y:S02]  /*00a0*/  IMAD R2, R20, R3, RZ ;  /* 0x0000000314027224 */ /* 0x000fe400078e02ff */
[----:B0-----:R-:W-:-:S05]  /*00b0*/  IMAD R27, R4, UR4, R27 ;  /* 0x00000004041b7c24 */ /* 0x001fca000f8e021b */
[----:B------:R-:W-:-:S13]  /*00c0*/  ISETP.GE.AND P0, PT, R27, R2, PT ;  /* 0x000000021b00720c */ /* 0x000fda0003f06270 */
[----:B------:R-:W-:Y:S05]  /*00d0*/  @P0 EXIT ;  /* 0x000000000000094d */ /* 0x000fea0003800000 */
[----:B------:R-:W0:Y:S01]  /*00e0*/  LDCU UR4, c[0x0][0x3c0] ;  /* 0x00007800ff0477ac */ /* 0x000e220008000800 */
[----:B------:R-:W-:Y:S02]  /*00f0*/  ISETP.GE.AND P0, PT, R7, RZ, PT ;  /* 0x000000ff0700720c */ /* 0x000fe40003f06270 */
[----:B------:R-:W-:Y:S01]  /*0100*/  SHF.R.S32.HI R3, RZ, 0x1f, R21 ;  /* 0x0000001fff037819 */ /* 0x000fe20000011415 */
[----:B------:R-:W1:Y:S01]  /*0110*/  LDCU UR5, c[0x0][0x370] ;  /* 0x00006e00ff0577ac */ /* 0x000e620008000800 */
[----:B------:R-:W2:Y:S01]  /*0120*/  LDCU.64 UR6, c[0x0][0x358] ;  /* 0x00006b00ff0677ac */ /* 0x000ea20008000a00 */
[----:B0-----:R-:W-:Y:S01]  /*0130*/  UIADD3 UR4, UPT, UPT, UR4, -0x1, URZ ;  /* 0xffffffff04047890 */ /* 0x001fe2000fffe0ff */
[----:B-1----:R-:W-:-:S07]  /*0140*/  IMAD R4, R4, UR5, RZ ;  /* 0x0000000504047c24 */ /* 0x002fce000f8e02ff */
[----:B--2---:R-:W-:Y:S05]  /*0150*/  @!P0 BRA `(.L_x_124) ;  /* 0x0000002000108947 */ /* 0x004fea0003800000 */
[----:B------:R-:W0:Y:S01]  /*0160*/  LDCU.64 UR8, c[0x0][0x3a0] ;  /* 0x00007400ff0877ac */ /* 0x000e220008000a00 */
[----:B------:R-:W1:Y:S01]  /*0170*/  LDC R5, c[0x0][0x3d0] ;  /* 0x0000f400ff057b82 */ /* 0x000e620000000800 */
[----:B------:R-:W-:Y:S01]  /*0180*/  IMAD R20, R20, R7, RZ ;  /* 0x0000000714147224 */ /* 0x000fe200078e02ff */
[----:B------:R-:W2:Y:S06]  /*0190*/  LDCU.64 UR10, c[0x0][0x3a0] ;  /* 0x00007400ff0a77ac */ /* 0x000eac0008000a00 */
[----:B------:R-:W3:Y:S08]  /*01a0*/  LDC R18, c[0x0][0x3d0] ;  /* 0x0000f400ff127b82 */ /* 0x000ef00000000800 */
[----:B------:R-:W4:Y:S01]  /*01b0*/  LDC R6, c[0x0][0x3cc] ;  /* 0x0000f300ff067b82 */ /* 0x000f220000000800 */
[----:B0-----:R-:W-:-:S04]  /*01c0*/  UISETP.NE.U32.AND UP0, UPT, UR8, URZ, UPT ;  /* 0x000000ff0800728c */ /* 0x001fc8000bf05070 */
[----:B------:R-:W-:-:S03]  /*01d0*/  UISETP.NE.AND.EX UP0, UPT, UR9, URZ, UPT, UP0 ;  /* 0x000000ff0900728c */ /* 0x000fc6000bf05300 */
[----:B------:R-:W0:Y:S06]  /*01e0*/  LDC R8, c[0x0][0x3d4] ;  /* 0x0000f500ff087b82 */ /* 0x000e2c0000000800 */
[----:B--2---:R-:W-:Y:S05]  /*01f0*/  BRA.U !UP0, `(.L_x_125) ;  /* 0x0000001108087547 */ /* 0x004fea000b800000 */
.L_x_130:
[----:B0-----:R-:W-:Y:S01]  /*0200*/  IABS R9, R8 ;  /* 0x0000000800097213 */ /* 0x001fe20000000000 */
[----:B------:R-:W-:Y:S01]  /*0210*/  BSSY.RECONVERGENT B0, `(.L_x_126) ;  /* 0x000005e000007945 */ /* 0x000fe20003800200 */
[----:B------:R-:W-:Y:S02]  /*0220*/  ISETP.GE.AND P0, PT, R27, R20, PT ;  /* 0x000000141b00720c */ /* 0x000fe40003f06270 */
[----:B------:R-:W0:Y:S08]  /*0230*/  I2F.RP R10, R9 ;  /* 0x00000009000a7306 */ /* 0x000e300000209400 */
[----:B0-----:R-:W0:Y:S02]  /*0240*/  MUFU.RCP R10, R10 ;  /* 0x0000000a000a7308 */ /* 0x001e240000001000 */
[----:B01----:R-:W-:-:S06]  /*0250*/  VIADD R7, R10, 0xffffffe ;  /* 0x0ffffffe0a077836 */ /* 0x003fcc0000000000 */
[----:B------:R-:W0:Y:S01]  /*0260*/  F2I.FTZ.U32.TRUNC.NTZ R7, R7 ;  /* 0x0000000700077305 */ /* 0x000e22000021f000 */
[----:B------:R-:W-:Y:S05]  /*0270*/  @P0 BRA `(.L_x_127) ;  /* 0x00000004005c0947 */ /* 0x000fea0003800000 */
[----:B------:R-:W2:Y:S01]  /*0280*/  LDC R16, c[0x0][0x3c4] ;  /* 0x0000f100ff107b82 */ /* 0x000ea20000000800 */
[----:B---3--:R-:W-:Y:S02]  /*0290*/  IABS R18, R27 ;  /* 0x0000001b00127213 */ /* 0x008fe40000000000 */
[----:B--2---:R-:W-:-:S04]  /*02a0*/  IABS R13, R16 ;  /* 0x00000010000d7213 */ /* 0x004fc80000000000 */
[----:B------:R-:W2:Y:S08]  /*02b0*/  I2F.RP R12, R13 ;  /* 0x0000000d000c7306 */ /* 0x000eb00000209400 */
[----:B--2---:R-:W2:Y:S02]  /*02c0*/  MUFU.RCP R12, R12 ;  /* 0x0000000c000c7308 */ /* 0x004ea40000001000 */
[----:B--2---:R-:W-:-:S02]  /*02d0*/  IADD3 R10, PT, PT, R12, 0xffffffe, RZ ;  /* 0x0ffffffe0c0a7810 */ /* 0x004fc40007ffe0ff */
[----:B-1----:R-:W-:-:S04]  /*02e0*/  IABS R12, R5 ;  /* 0x00000005000c7213 */ /* 0x002fc80000000000 */
[----:B------:R1:W2:Y:S02]  /*02f0*/  F2I.FTZ.U32.TRUNC.NTZ R11, R10 ;  /* 0x0000000a000b7305 */ /* 0x0002a4000021f000 */
[----:B-1----:R-:W-:Y:S02]  /*0300*/  IMAD.MOV.U32 R10, RZ, RZ, RZ ;  /* 0x000000ffff0a7224 */ /* 0x002fe400078e00ff */
[----:B--2---:R-:W-:-:S04]  /*0310*/  IMAD.MOV R14, RZ, RZ, -R11 ;  /* 0x000000ffff0e7224 */ /* 0x004fc800078e0a0b */
[----:B------:R-:W-:-:S04]  /*0320*/  IMAD R15, R14, R13, RZ ;  /* 0x0000000d0e0f7224 */ /* 0x000fc800078e02ff */
[----:B------:R-:W-:Y:S02]  /*0330*/  IMAD.HI.U32 R11, R11, R15, R10 ;  /* 0x0000000f0b0b7227 */ /* 0x000fe400078e000a */
[----:B------:R-:W1:Y:S04]  /*0340*/  I2F.RP R15, R12 ;  /* 0x0000000c000f7306 */ /* 0x000e680000209400 */
[----:B------:R-:W-:-:S05]  /*0350*/  IMAD.HI.U32 R14, R11, R18, RZ ;  /* 0x000000120b0e7227 */ /* 0x000fca00078e00ff */
[----:B------:R-:W-:-:S05]  /*0360*/  IADD3 R10, PT, PT, -R14, RZ, RZ ;  /* 0x000000ff0e0a7210 */ /* 0x000fca0007ffe1ff */
[C---:B------:R-:W-:Y:S01]  /*0370*/  IMAD R10, R13.reuse, R10, R18 ;  /* 0x0000000a0d0a7224 */ /* 0x040fe200078e0212 */
[----:B-1----:R-:W1:Y:S04]  /*0380*/  MUFU.RCP R15, R15 ;  /* 0x0000000f000f7308 */ /* 0x002e680000001000 */
[----:B------:R-:W-:-:S13]  /*0390*/  ISETP.GT.U32.AND P2, PT, R13, R10, PT ;  /* 0x0000000a0d00720c */ /* 0x000fda0003f44070 */
[----:B------:R-:W-:Y:S01]  /*03a0*/  @!P2 IMAD.IADD R10, R10, 0x1, -R13 ;  /* 0x000000010a0aa824 */ /* 0x000fe200078e0a0d */
[----:B------:R-:W-:Y:S01]  /*03b0*/  @!P2 IADD3 R14, PT, PT, R14, 0x1, RZ ;  /* 0x000000010e0ea810 */ /* 0x000fe20007ffe0ff */
[----:B-1----:R-:W-:Y:S01]  /*03c0*/  VIADD R11, R15, 0xffffffe ;  /* 0x0ffffffe0f0b7836 */ /* 0x002fe20000000000 */
[----:B------:R-:W-:Y:S02]  /*03d0*/  ISETP.NE.AND P2, PT, R16, RZ, PT ;  /* 0x000000ff1000720c */ /* 0x000fe40003f45270 */
[----:B------:R-:W-:Y:S02]  /*03e0*/  ISETP.GE.U32.AND P0, PT, R10, R13, PT ;  /* 0x0000000d0a00720c */ /* 0x000fe40003f06070 */
[----:B------:R-:W-:Y:S01]  /*03f0*/  LOP3.LUT R10, R27, R16, RZ, 0x3c, !PT ;  /* 0x000000101b0a7212 */ /* 0x000fe200078e3cff */
[----:B------:R-:W1:Y:S01]  /*0400*/  F2I.FTZ.U32.TRUNC.NTZ R11, R11 ;  /* 0x0000000b000b7305 */ /* 0x000e62000021f000 */
[----:B----4-:R-:W-:Y:S02]  /*0410*/  IABS R15, R6 ;  /* 0x00000006000f7213 */ /* 0x010fe40000000000 */
[----:B------:R-:W-:Y:S01]  /*0420*/  ISETP.GE.AND P1, PT, R10, RZ, PT ;  /* 0x000000ff0a00720c */ /* 0x000fe20003f26270 */
[----:B------:R-:W-:-:S06]  /*0430*/  IMAD.MOV.U32 R10, RZ, RZ, RZ ;  /* 0x000000ffff0a7224 */ /* 0x000fcc00078e00ff */
[----:B------:R-:W-:Y:S02]  /*0440*/  @P0 VIADD R14, R14, 0x1 ;  /* 0x000000010e0e0836 */ /* 0x000fe40000000000 */
[----:B-1----:R-:W-:-:S04]  /*0450*/  IMAD.MOV R13, RZ, RZ, -R11 ;  /* 0x000000ffff0d7224 */ /* 0x002fc800078e0a0b */
[----:B------:R-:W-:Y:S02]  /*0460*/  @!P1 IADD3 R14, PT, PT, -R14, RZ, RZ ;  /* 0x000000ff0e0e9210 */ /* 0x000fe40007ffe1ff */
[----:B------:R-:W-:Y:S01]  /*0470*/  @!P2 LOP3.LUT R14, RZ, R16, RZ, 0x33, !PT ;  /* 0x00000010ff0ea212 */ /* 0x000fe200078e33ff */
[----:B------:R-:W-:-:S03]  /*0480*/  IMAD R13, R13, R12, RZ ;  /* 0x0000000c0d0d7224 */ /* 0x000fc600078e02ff */
[----:B------:R-:W-:Y:S01]  /*0490*/  IABS R17, R14 ;  /* 0x0000000e00117213 */ /* 0x000fe20000000000 */
[----:B------:R-:W-:Y:S02]  /*04a0*/  IMAD.HI.U32 R10, R11, R13, R10 ;  /* 0x0000000d0b0a7227 */ /* 0x000fe400078e000a */
[----:B------:R-:W1:Y:S02]  /*04b0*/  I2F.RP R13, R15 ;  /* 0x0000000f000d7306 */ /* 0x000e640000209400 */
[----:B------:R-:W-:-:S04]  /*04c0*/  IMAD.MOV.U32 R11, RZ, RZ, R17 ;  /* 0x000000ffff0b7224 */ /* 0x000fc800078e0011 */
[----:B------:R-:W-:-:S05]  /*04d0*/  IMAD.HI.U32 R17, R10, R11, RZ ;  /* 0x0000000b0a117227 */ /* 0x000fca00078e00ff */
[----:B------:R-:W-:Y:S01]  /*04e0*/  IADD3 R10, PT, PT, -R17, RZ, RZ ;  /* 0x000000ff110a7210 */ /* 0x000fe20007ffe1ff */
[----:B-1----:R-:W1:Y:S04]  /*04f0*/  MUFU.RCP R13, R13 ;  /* 0x0000000d000d7308 */ /* 0x002e680000001000 */
[----:B------:R-:W-:Y:S01]  /*0500*/  IMAD R11, R12, R10, R11 ;  /* 0x0000000a0c0b7224 */ /* 0x000fe200078e020b */
[----:B------:R-:W-:-:S04]  /*0510*/  LOP3.LUT R10, R14, R5, RZ, 0x3c, !PT ;  /* 0x000000050e0a7212 */ /* 0x000fc800078e3cff */
[----:B------:R-:W-:Y:S02]  /*0520*/  ISETP.GT.U32.AND P2, PT, R12, R11, PT ;  /* 0x0000000b0c00720c */ /* 0x000fe40003f44070 */
[----:B------:R-:W-:Y:S01]  /*0530*/  ISETP.GE.AND P1, PT, R10, RZ, PT ;  /* 0x000000ff0a00720c */ /* 0x000fe20003f26270 */
[----:B-1----:R-:W-:-:S10]  /*0540*/  VIADD R18, R13, 0xffffffe ;  /* 0x0ffffffe0d127836 */ /* 0x002fd40000000000 */
[----:B------:R-:W-:Y:S01]  /*0550*/  @!P2 IMAD.IADD R11, R11, 0x1, -R12 ;  /* 0x000000010b0ba824 */ /* 0x000fe200078e0a0c */
[----:B------:R-:W-:Y:S02]  /*0560*/  @!P2 IADD3 R17, PT, PT, R17, 0x1, RZ ;  /* 0x000000011111a810 */ /* 0x000fe40007ffe0ff */
[----:B------:R-:W-:Y:S02]  /*0570*/  ISETP.NE.AND P2, PT, R5, RZ, PT ;  /* 0x000000ff0500720c */ /* 0x000fe40003f45270 */
[----:B------:R-:W-:Y:S02]  /*0580*/  ISETP.GE.U32.AND P0, PT, R11, R12, PT ;  /* 0x0000000c0b00720c */ /* 0x000fe40003f06070 */
[----:B------:R1:W2:Y:S01]  /*0590*/  F2I.FTZ.U32.TRUNC.NTZ R11, R18 ;  /* 0x00000012000b7305 */ /* 0x0002a2000021f000 */
[----:B------:R-:W-:Y:S01]  /*05a0*/  IMAD.MOV R21, RZ, RZ, -R14 ;  /* 0x000000ffff157224 */ /* 0x000fe200078e0a0e */
[----:B-1----:R-:W1:Y:S09]  /*05b0*/  LDC.64 R18, c[0x0][0x388] ;  /* 0x0000e200ff127b82 */ /* 0x002e720000000a00 */
[----:B------:R-:W-:-:S02]  /*05c0*/  @P0 VIADD R17, R17, 0x1 ;  /* 0x0000000111110836 */ /* 0x000fc40000000000 */
[----:B--2---:R-:W-:-:S03]  /*05d0*/  IMAD.MOV R10, RZ, RZ, -R11 ;  /* 0x000000ffff0a7224 */ /* 0x004fc600078e0a0b */
[----:B------:R-:W-:Y:S02]  /*05e0*/  @!P1 IADD3 R17, PT, PT, -R17, RZ, RZ ;  /* 0x000000ff11119210 */ /* 0x000fe40007ffe1ff */
[----:B------:R-:W-:Y:S01]  /*05f0*/  @!P2 LOP3.LUT R17, RZ, R5, RZ, 0x33, !PT ;  /* 0x00000005ff11a212 */ /* 0x000fe200078e33ff */
[----:B------:R-:W-:Y:S02]  /*0600*/  IMAD R13, R10, R15, RZ ;  /* 0x0000000f0a0d7224 */ /* 0x000fe400078e02ff */
[----:B------:R-:W-:Y:S01]  /*0610*/  IMAD.MOV.U32 R10, RZ, RZ, RZ ;  /* 0x000000ffff0a7224 */ /* 0x000fe200078e00ff */
[----:B------:R-:W-:Y:S02]  /*0620*/  IABS R12, R17 ;  /* 0x00000011000c7213 */ /* 0x000fe40000000000 */
[----:B------:R-:W-:Y:S01]  /*0630*/  ISETP.GE.AND P2, PT, R17, RZ, PT ;  /* 0x000000ff1100720c */ /* 0x000fe20003f46270 */
[----:B------:R-:W-:-:S04]  /*0640*/  IMAD.HI.U32 R10, R11, R13, R10 ;  /* 0x0000000d0b0a7227 */ /* 0x000fc800078e000a */
[----:B------:R-:W-:Y:S02]  /*0650*/  IMAD.MOV.U32 R11, RZ, RZ, R12 ;  /* 0x000000ffff0b7224 */ /* 0x000fe400078e000c */
[----:B------:R-:W2:Y:S02]  /*0660*/  LDC.64 R12, c[0x0][0x3b0] ;  /* 0x0000ec00ff0c7b82 */ /* 0x000ea40000000a00 */
[----:B------:R-:W-:-:S05]  /*0670*/  IMAD.HI.U32 R10, R10, R11, RZ ;  /* 0x0000000b0a0a7227 */ /* 0x000fca00078e00ff */
[----:B------:R-:W-:-:S05]  /*0680*/  IADD3 R10, PT, PT, -R10, RZ, RZ ;  /* 0x000000ff0a0a7210 */ /* 0x000fca0007ffe1ff */
[----:B------:R-:W-:-:S05]  /*0690*/  IMAD R10, R15, R10, R11 ;  /* 0x0000000a0f0a7224 */ /* 0x000fca00078e020b */
[----:B------:R-:W-:-:S13]  /*06a0*/  ISETP.GT.U32.AND P0, PT, R15, R10, PT ;  /* 0x0000000a0f00720c */ /* 0x000fda0003f04070 */
[----:B------:R-:W-:Y:S01]  /*06b0*/  @!P0 IMAD.IADD R10, R10, 0x1, -R15 ;  /* 0x000000010a0a8824 */ /* 0x000fe200078e0a0f */
[----:B------:R-:W-:-:S04]  /*06c0*/  ISETP.NE.AND P0, PT, R6, RZ, PT ;  /* 0x000000ff0600720c */ /* 0x000fc80003f05270 */
[----:B------:R-:W-:-:S13]  /*06d0*/  ISETP.GT.U32.AND P1, PT, R15, R10, PT ;  /* 0x0000000a0f00720c */ /* 0x000fda0003f24070 */
[----:B------:R-:W-:-:S05]  /*06e0*/  @!P1 IMAD.IADD R10, R10, 0x1, -R15 ;  /* 0x000000010a0a9824 */ /* 0x000fca00078e0a0f */
[----:B------:R-:W-:Y:S02]  /*06f0*/  MOV R15, R10 ;  /* 0x0000000a000f7202 */ /* 0x000fe40000000f00 */
[----:B------:R-:W3:Y:S03]  /*0700*/  LDC.64 R10, c[0x0][0x3b8] ;  /* 0x0000ee00ff0a7b82 */ /* 0x000ee60000000a00 */
[----:B------:R-:W-:Y:S01]  /*0710*/  @!P2 IMAD.MOV R15, RZ, RZ, -R15 ;  /* 0x000000ffff0fa224 */ /* 0x000fe200078e0a0f */
[----:B------:R-:W-:-:S05]  /*0720*/  @!P0 LOP3.LUT R15, RZ, R6, RZ, 0x33, !PT ;  /* 0x00000006ff0f8212 */ /* 0x000fca00078e33ff */
[----:B--2---:R-:W-:-:S06]  /*0730*/  IMAD.WIDE R12, R15, 0x4, R12 ;  /* 0x000000040f0c7825 */ /* 0x004fcc00078e020c */
[----:B------:R-:W2:Y:S01]  /*0740*/  LDG.E R12, desc[UR6][R12.64] ;  /* 0x000000060c0c7981 */ /* 0x000ea2000c1e1900 */
[----:B---3--:R-:W-:-:S06]  /*0750*/  IMAD.WIDE R10, R27, 0x4, R10 ;  /* 0x000000041b0a7825 */ /* 0x008fcc00078e020a */
[----:B------:R-:W3:Y:S01]  /*0760*/  LDG.E R11, desc[UR6][R10.64] ;  /* 0x000000060a0b7981 */ /* 0x000ee2000c1e1900 */
[----:B------:R-:W-:Y:S01]  /*0770*/  IMAD R21, R16, R21, R27 ;  /* 0x0000001510157224 */ /* 0x000fe200078e021b */
[----:B------:R-:W-:-:S05]  /*0780*/  IADD3 R17, PT, PT, -R17, RZ, RZ ;  /* 0x000000ff11117210 */ /* 0x000fca0007ffe1ff */
[----:B------:R-:W-:Y:S02]  /*0790*/  IMAD R17, R5, R17, R14 ;  /* 0x0000001105117224 */ /* 0x000fe400078e020e */
[----:B--2---:R-:W-:-:S04]  /*07a0*/  IMAD.IADD R16, R21, 0x1, R12 ;  /* 0x0000000115107824 */ /* 0x004fc800078e020c */
[----:B------:R-:W-:-:S04]  /*07b0*/  IMAD R16, R16, R6, R15 ;  /* 0x0000000610107224 */ /* 0x000fc800078e020f */
[----:B------:R-:W-:-:S04]  /*07c0*/  IMAD R15, R16, R5, R17 ;  /* 0x00000005100f7224 */ /* 0x000fc800078e0211 */
[----:B-1----:R-:W-:-:S05]  /*07d0*/  IMAD.WIDE R18, R15, 0x4, R18 ;  /* 0x000000040f127825 */ /* 0x002fca00078e0212 */
[----:B---3--:R2:W-:Y:S02]  /*07e0*/  STG.E desc[UR6][R18.64], R11 ;  /* 0x0000000b12007986 */ /* 0x0085e4000c101906 */
.L_x_127:
[----:B------:R-:W-:Y:S05]  /*07f0*/  BSYNC.RECONVERGENT B0 ;  /* 0x0000000000007941 */ /* 0x000fea0003800200 */
.L_x_126:
[--C-:B0-----:R-:W-:Y:S01]  /*0800*/  IMAD.MOV R10, RZ, RZ, -R7.reuse ;  /* 0x000000ffff0a7224 */ /* 0x101fe200078e0a07 */
[-C--:B------:R-:W-:Y:S01]  /*0810*/  IABS R12, R0.reuse ;  /* 0x00000000000c7213 */ /* 0x080fe20000000000 */
[----:B--2---:R-:W-:Y:S01]  /*0820*/  IMAD.MOV.U32 R11, RZ, RZ, R7 ;  /* 0x000000ffff0b7224 */ /* 0x004fe200078e0007 */
[----:B------:R-:W-:Y:S01]  /*0830*/  IABS R14, R27 ;  /* 0x0000001b000e7213 */ /* 0x000fe20000000000 */
[----:B------:R-:W-:Y:S02]  /*0840*/  IMAD R13, R10, R9, RZ ;  /* 0x000000090a0d7224 */ /* 0x000fe400078e02ff */
[----:B------:R-:W-:Y:S01]  /*0850*/  HFMA2 R10, -RZ, RZ, 0, 0 ;  /* 0x00000000ff0a7431 */ /* 0x000fe200000001ff */
[----:B------:R-:W-:-:S04]  /*0860*/  IABS R16, R0 ;  /* 0x0000000000107213 */ /* 0x000fc80000000000 */
[----:B------:R-:W-:Y:S02]  /*0870*/  IMAD.HI.U32 R7, R7, R13, R10 ;  /* 0x0000000d07077227 */ /* 0x000fe400078e000a */
[----:B------:R-:W0:Y:S04]  /*0880*/  I2F.RP R13, R12 ;  /* 0x0000000c000d7306 */ /* 0x000e280000209400 */
[----:B------:R-:W-:Y:S01]  /*0890*/  IMAD.HI.U32 R15, R7, R14, RZ ;  /* 0x0000000e070f7227 */ /* 0x000fe200078e00ff */
[----:B------:R-:W-:-:S03]  /*08a0*/  LOP3.LUT R7, R27, R8, RZ, 0x3c, !PT ;  /* 0x000000081b077212 */ /* 0x000fc600078e3cff */
[----:B------:R-:W-:Y:S01]  /*08b0*/  IMAD.MOV R10, RZ, RZ, -R15 ;  /* 0x000000ffff0a7224 */ /* 0x000fe200078e0a0f */
[----:B------:R-:W-:Y:S02]  /*08c0*/  ISETP.GE.AND P1, PT, R7, RZ, PT ;  /* 0x000000ff0700720c */ /* 0x000fe40003f26270 */
[----:B-1----:R-:W-:Y:S01]  /*08d0*/  IABS R7, R5 ;  /* 0x0000000500077213 */ /* 0x002fe20000000000 */
[C---:B------:R-:W-:Y:S01]  /*08e0*/  IMAD R10, R9.reuse, R10, R14 ;  /* 0x0000000a090a7224 */ /* 0x040fe200078e020e */
[----:B0-----:R-:W0:Y:S04]  /*08f0*/  MUFU.RCP R13, R13 ;  /* 0x0000000d000d7308 */ /* 0x001e280000001000 */
[----:B------:R-:W-:-:S13]  /*0900*/  ISETP.GT.U32.AND P2, PT, R9, R10, PT ;  /* 0x0000000a0900720c */ /* 0x000fda0003f44070 */
[-C--:B------:R-:W-:Y:S01]  /*0910*/  @!P2 IADD3 R10, PT, PT, R10, -R9.reuse, RZ ;  /* 0x800000090a0aa210 */ /* 0x080fe20007ffe0ff */
[----:B------:R-:W-:Y:S01]  /*0920*/  @!P2 VIADD R15, R15, 0x1 ;  /* 0x000000010f0fa836 */ /* 0x000fe20000000000 */
[----:B------:R-:W-:Y:S01]  /*0930*/  ISETP.NE.AND P2, PT, R8, RZ, PT ;  /* 0x000000ff0800720c */ /* 0x000fe20003f45270 */
[----:B0-----:R-:W-:Y:S01]  /*0940*/  VIADD R11, R13, 0xffffffe ;  /* 0x0ffffffe0d0b7836 */ /* 0x001fe20000000000 */
[----:B------:R-:W-:Y:S01]  /*0950*/  ISETP.GE.U32.AND P0, PT, R10, R9, PT ;  /* 0x000000090a00720c */ /* 0x000fe20003f06070 */
[----:B------:R-:W0:Y:S01]  /*0960*/  I2F.RP R13, R7 ;  /* 0x00000007000d7306 */ /* 0x000e220000209400 */
[----:B------:R-:W-:-:S07]  /*0970*/  MOV R10, RZ ;  /* 0x000000ff000a7202 */ /* 0x000fce0000000f00 */
[----:B------:R-:W1:Y:S04]  /*0980*/  F2I.FTZ.U32.TRUNC.NTZ R11, R11 ;  /* 0x0000000b000b7305 */ /* 0x000e68000021f000 */
[----:B------:R-:W-:-:S04]  /*0990*/  @P0 IADD3 R15, PT, PT, R15, 0x1, RZ ;  /* 0x000000010f0f0810 */ /* 0x000fc80007ffe0ff */
[----:B0-----:R-:W0:Y:S01]  /*09a0*/  MUFU.RCP R13, R13 ;  /* 0x0000000d000d7308 */ /* 0x001e220000001000 */
[----:B------:R-:W-:Y:S01]  /*09b0*/  @!P1 IMAD.MOV R15, RZ, RZ, -R15 ;  /* 0x000000ffff0f9224 */ /* 0x000fe200078e0a0f */
[----:B------:R-:W-:-:S04]  /*09c0*/  @!P2 LOP3.LUT R15, RZ, R8, RZ, 0x33, !PT ;  /* 0x00000008ff0fa212 */ /* 0x000fc800078e33ff */
[----:B------:R-:W-:Y:S01]  /*09d0*/  IABS R14, R15 ;  /* 0x0000000f000e7213 */ /* 0x000fe20000000000 */
[----:B-1----:R-:W-:-:S04]  /*09e0*/  IMAD.MOV R9, RZ, RZ, -R11 ;  /* 0x000000ffff097224 */ /* 0x002fc800078e0a0b */
[----:B------:R-:W-:-:S04]  /*09f0*/  IMAD R9, R9, R12, RZ ;  /* 0x0000000c09097224 */ /* 0x000fc800078e02ff */
[----:B------:R-:W-:-:S04]  /*0a00*/  IMAD.HI.U32 R10, R11, R9, R10 ;  /* 0x000000090b0a7227 */ /* 0x000fc800078e000a */
[----:B------:R-:W-:Y:S02]  /*0a10*/  IMAD.MOV.U32 R9, RZ, RZ, R14 ;  /* 0x000000ffff097224 */ /* 0x000fe400078e000e */
[----:B------:R-:W-:Y:S02]  /*0a20*/  IMAD.MOV R11, RZ, RZ, -R16 ;  /* 0x000000ffff0b7224 */ /* 0x000fe400078e0a10 */
[----:B------:R-:W-:-:S04]  /*0a30*/  IMAD.HI.U32 R14, R10, R9, RZ ;  /* 0x000000090a0e7227 */ /* 0x000fc800078e00ff */
[----:B------:R-:W-:Y:S02]  /*0a40*/  IMAD R9, R14, R11, R9 ;  /* 0x0000000b0e097224 */ /* 0x000fe400078e0209 */
[----:B0-----:R-:W-:Y:S01]  /*0a50*/  VIADD R10, R13, 0xffffffe ;  /* 0x0ffffffe0d0a7836 */ /* 0x001fe20000000000 */
[----:B----4-:R-:W-:Y:S02]  /*0a60*/  IABS R13, R6 ;  /* 0x00000006000d7213 */ /* 0x010fe40000000000 */
[----:B------:R-:W-:Y:S01]  /*0a70*/  ISETP.GT.U32.AND P2, PT, R12, R9, PT ;  /* 0x000000090c00720c */ /* 0x000fe20003f44070 */
[----:B------:R0:W1:Y:S02]  /*0a80*/  F2I.FTZ.U32.TRUNC.NTZ R11, R10 ;  /* 0x0000000a000b7305 */ /* 0x000064000021f000 */
[----:B0-----:R-:W-:-:S10]  /*0a90*/  HFMA2 R10, -RZ, RZ, 0, 0 ;  /* 0x00000000ff0a7431 */ /* 0x001fd400000001ff */
[-C--:B------:R-:W-:Y:S01]  /*0aa0*/  @!P2 IADD3 R9, PT, PT, R9, -R12.reuse, RZ ;  /* 0x8000000c0909a210 */ /* 0x080fe20007ffe0ff */
[----:B------:R-:W-:Y:S01]  /*0ab0*/  @!P2 VIADD R14, R14, 0x1 ;  /* 0x000000010e0ea836 */ /* 0x000fe20000000000 */
[----:B------:R-:W-:Y:S02]  /*0ac0*/  ISETP.NE.AND P2, PT, R0, RZ, PT ;  /* 0x000000ff0000720c */ /* 0x000fe40003f45270 */
[----:B------:R-:W-:Y:S01]  /*0ad0*/  ISETP.GE.U32.AND P0, PT, R9, R12, PT ;  /* 0x0000000c0900720c */ /* 0x000fe20003f06070 */
[----:B-1----:R-:W-:Y:S01]  /*0ae0*/  IMAD.MOV R12, RZ, RZ, -R11 ;  /* 0x000000ffff0c7224 */ /* 0x002fe200078e0a0b */
[----:B------:R-:W-:-:S04]  /*0af0*/  LOP3.LUT R9, R15, R0, RZ, 0x3c, !PT ;  /* 0x000000000f097212 */ /* 0x000fc800078e3cff */
[----:B------:R-:W-:Y:S01]  /*0b00*/  ISETP.GE.AND P1, PT, R9, RZ, PT ;  /* 0x000000ff0900720c */ /* 0x000fe20003f26270 */
[----:B------:R-:W-:-:S04]  /*0b10*/  IMAD R9, R12, R7, RZ ;  /* 0x000000070c097224 */ /* 0x000fc800078e02ff */
[----:B------:R-:W-:Y:S02]  /*0b20*/  IMAD.HI.U32 R11, R11, R9, R10 ;  /* 0x000000090b0b7227 */ /* 0x000fe400078e000a */
[----:B------:R-:W-:Y:S02]  /*0b30*/  @P0 IADD3 R14, PT, PT, R14, 0x1, RZ ;  /* 0x000000010e0e0810 */ /* 0x000fe40007ffe0ff */
[----:B------:R-:W-:-:S04]  /*0b40*/  IMAD.MOV.U32 R9, RZ, RZ, R13 ;  /* 0x000000ffff097224 */ /* 0x000fc800078e000d */
[----:B------:R-:W-:Y:S01]  /*0b50*/  @!P1 IMAD.MOV R14, RZ, RZ, -R14 ;  /* 0x000000ffff0e9224 */ /* 0x000fe200078e0a0e */
[----:B------:R-:W-:Y:S01]  /*0b60*/  @!P2 LOP3.LUT R14, RZ, R0, RZ, 0x33, !PT ;  /* 0x00000000ff0ea212 */ /* 0x000fe200078e33ff */
[----:B------:R-:W0:Y:S03]  /*0b70*/  I2F.RP R13, R9 ;  /* 0x00000009000d7306 */ /* 0x000e260000209400 */
[----:B------:R-:W-:-:S05]  /*0b80*/  IABS R12, R14 ;  /* 0x0000000e000c7213 */ /* 0x000fca0000000000 */
[----:B------:R-:W-:-:S04]  /*0b90*/  IMAD.HI.U32 R10, R11, R12, RZ ;  /* 0x0000000c0b0a7227 */ /* 0x000fc800078e00ff */
[----:B------:R-:W-:Y:S01]  /*0ba0*/  IMAD.MOV R11, RZ, RZ, -R10 ;  /* 0x000000ffff0b7224 */ /* 0x000fe200078e0a0a */
[----:B0-----:R-:W0:Y:S03]  /*0bb0*/  MUFU.RCP R13, R13 ;  /* 0x0000000d000d7308 */ /* 0x001e260000001000 */
[----:B------:R-:W-:-:S05]  /*0bc0*/  IMAD R12, R7, R11, R12 ;  /* 0x0000000b070c7224 */ /* 0x000fca00078e020c */
[----:B------:R-:W-:Y:S01]  /*0bd0*/  ISETP.GT.U32.AND P2, PT, R7, R12, PT ;  /* 0x0000000c0700720c */ /* 0x000fe20003f44070 */
[----:B0-----:R-:W-:-:S12]  /*0be0*/  VIADD R11, R13, 0xffffffe ;  /* 0x0ffffffe0d0b7836 */ /* 0x001fd80000000000 */
[-C--:B------:R-:W-:Y:S01]  /*0bf0*/  @!P2 IADD3 R12, PT, PT, R12, -R7.reuse, RZ ;  /* 0x800000070c0ca210 */ /* 0x080fe20007ffe0ff */
[----:B------:R-:W-:Y:S01]  /*0c00*/  @!P2 VIADD R10, R10, 0x1 ;  /* 0x000000010a0aa836 */ /* 0x000fe20000000000 */
[----:B------:R-:W-:Y:S02]  /*0c10*/  ISETP.NE.AND P2, PT, R5, RZ, PT ;  /* 0x000000ff0500720c */ /* 0x000fe40003f45270 */
[----:B------:R-:W-:Y:S01]  /*0c20*/  ISETP.GE.U32.AND P1, PT, R12, R7, PT ;  /* 0x000000070c00720c */ /* 0x000fe20003f26070 */
[----:B------:R-:W0:Y:S01]  /*0c30*/  F2I.FTZ.U32.TRUNC.NTZ R11, R11 ;  /* 0x0000000b000b7305 */ /* 0x000e22000021f000 */
[----:B------:R-:W-:-:S04]  /*0c40*/  LOP3.LUT R7, R14, R5, RZ, 0x3c, !PT ;  /* 0x000000050e077212 */ /* 0x000fc800078e3cff */
[----:B------:R-:W-:-:S07]  /*0c50*/  ISETP.GE.AND P0, PT, R7, RZ, PT ;  /* 0x000000ff0700720c */ /* 0x000fce0003f06270 */
[----:B------:R-:W-:-:S05]  /*0c60*/  @P1 IADD3 R10, PT, PT, R10, 0x1, RZ ;  /* 0x000000010a0a1810 */ /* 0x000fca0007ffe0ff */
[----:B------:R-:W-:Y:S02]  /*0c70*/  IMAD.MOV.U32 R7, RZ, RZ, R10 ;  /* 0x000000ffff077224 */ /* 0x000fe400078e000a */
[----:B0-----:R-:W-:-:S03]  /*0c80*/  IMAD.MOV R10, RZ, RZ, -R11 ;  /* 0x000000ffff0a7224 */ /* 0x001fc600078e0a0b */
[----:B------:R-:W-:Y:S01]  /*0c90*/  @!P0 IADD3 R7, PT, PT, -R7, RZ, RZ ;  /* 0x000000ff07078210 */ /* 0x000fe20007ffe1ff */
[----:B------:R-:W-:Y:S01]  /*0ca0*/  IMAD R13, R10, R9, RZ ;  /* 0x000000090a0d7224 */ /* 0x000fe200078e02ff */
[----:B------:R-:W-:Y:S01]  /*0cb0*/  @!P2 LOP3.LUT R7, RZ, R5, RZ, 0x33, !PT ;  /* 0x00000005ff07a212 */ /* 0x000fe200078e33ff */
[----:B------:R-:W-:Y:S01]  /*0cc0*/  IMAD.MOV.U32 R10, RZ, RZ, RZ ;  /* 0x000000ffff0a7224 */ /* 0x000fe200078e00ff */
[----:B------:R-:W-:Y:S02]  /*0cd0*/  ISETP.NE.AND P2, PT, R6, RZ, PT ;  /* 0x000000ff0600720c */ /* 0x000fe40003f45270 */
[----:B------:R-:W-:Y:S01]  /*0ce0*/  IABS R22, R7 ;  /* 0x0000000700167213 */ /* 0x000fe20000000000 */
[----:B------:R-:W-:Y:S01]  /*0cf0*/  IMAD.HI.U32 R13, R11, R13, R10 ;  /* 0x0000000d0b0d7227 */ /* 0x000fe200078e000a */
[----:B------:R-:W-:-:S05]  /*0d00*/  ISETP.GE.AND P1, PT, R7, RZ, PT ;  /* 0x000000ff0700720c */ /* 0x000fca0003f26270 */
[----:B------:R-:W-:-:S04]  /*0d10*/  IMAD.HI.U32 R10, R13, R22, RZ ;  /* 0x000000160d0a7227 */ /* 0x000fc800078e00ff */
[----:B------:R-:W-:-:S04]  /*0d20*/  IMAD.MOV R10, RZ, RZ, -R10 ;  /* 0x000000ffff0a7224 */ /* 0x000fc800078e0a0a */
[C---:B------:R-:W-:Y:S02]  /*0d30*/  IMAD R22, R9.reuse, R10, R22 ;  /* 0x0000000a09167224 */ /* 0x040fe400078e0216 */
[----:B------:R-:W0:Y:S03]  /*0d40*/  LDC.64 R10, c[0x0][0x3b0] ;  /* 0x0000ec00ff0a7b82 */ /* 0x000e260000000a00 */
[----:B------:R-:W-:-:S13]  /*0d50*/  ISETP.GT.U32.AND P0, PT, R9, R22, PT ;  /* 0x000000160900720c */ /* 0x000fda0003f04070 */
[----:B------:R-:W-:-:S04]  /*0d60*/  @!P0 IADD3 R22, PT, PT, R22, -R9, RZ ;  /* 0x8000000916168210 */ /* 0x000fc80007ffe0ff */
[----:B------:R-:W-:-:S13]  /*0d70*/  ISETP.GT.U32.AND P0, PT, R9, R22, PT ;  /* 0x000000160900720c */ /* 0x000fda0003f04070 */
[----:B------:R-:W-:-:S04]  /*0d80*/  @!P0 IMAD.IADD R22, R22, 0x1, -R9 ;  /* 0x0000000116168824 */ /* 0x000fc800078e0a09 */
[----:B------:R-:W-:Y:S01]  /*0d90*/  @!P1 IMAD.MOV R22, RZ, RZ, -R22 ;  /* 0x000000ffff169224 */ /* 0x000fe200078e0a16 */
[----:B------:R-:W-:-:S05]  /*0da0*/  @!P2 LOP3.LUT R22, RZ, R6, RZ, 0x33, !PT ;  /* 0x00000006ff16a212 */ /* 0x000fca00078e33ff */
[----:B0-----:R-:W-:-:S05]  /*0db0*/  IMAD.WIDE R10, R22, 0x4, R10 ;  /* 0x00000004160a7825 */ /* 0x001fca00078e020a */
[----:B------:R-:W2:Y:S01]  /*0dc0*/  LDG.E R17, desc[UR6][R10.64] ;  /* 0x000000060a117981 */ /* 0x000ea2000c1e1900 */
[----:B------:R-:W-:Y:S01]  /*0dd0*/  IADD3 R9, PT, PT, -R14, RZ, RZ ;  /* 0x000000ff0e097210 */ /* 0x000fe20007ffe1ff */
[----:B------:R-:W-:-:S04]  /*0de0*/  IMAD.MOV R7, RZ, RZ, -R7 ;  /* 0x000000ffff077224 */ /* 0x000fc800078e0a07 */
[----:B------:R-:W-:Y:S02]  /*0df0*/  IMAD R9, R0, R9, R15 ;  /* 0x0000000900097224 */ /* 0x000fe400078e020f */
[----:B------:R-:W-:-:S03]  /*0e00*/  IMAD R7, R5, R7, R14 ;  /* 0x0000000705077224 */ /* 0x000fc600078e020e */
[----:B--2---:R-:W-:-:S13]  /*0e10*/  ISETP.GE.AND P0, PT, R9, R17, PT ;  /* 0x000000110900720c */ /* 0x004fda0003f06270 */
[----:B------:R-:W0:Y:S01]  /*0e20*/  @P0 LDC R16, c[0x0][0x3c4] ;  /* 0x0000f100ff100b82 */ /* 0x000e220000000800 */
[----:B------:R-:W-:-:S07]  /*0e30*/  @P0 IMAD R14, R22, R5, R7 ;  /* 0x00000005160e0224 */ /* 0x000fce00078e0207 */
[----:B------:R-:W1:Y:S01]  /*0e40*/  @P0 LDC.64 R12, c[0x0][0x3b8] ;  /* 0x0000ee00ff0c0b82 */ /* 0x000e620000000a00 */
[----:B------:R-:W-:-:S07]  /*0e50*/  IADD3 R24, PT, PT, -R15, RZ, RZ ;  /* 0x000000ff0f187210 */ /* 0x000fce0007ffe1ff */
[----:B------:R-:W2:Y:S01]  /*0e60*/  @!P0 LDC R21, c[0x0][0x3c8] ;  /* 0x0000f200ff158b82 */ /* 0x000ea20000000800 */
[----:B0-----:R-:W-:-:S04]  /*0e70*/  @P0 IMAD R14, R14, R16, R9 ;  /* 0x000000100e0e0224 */ /* 0x001fc800078e0209 */
[----:B------:R-:W-:-:S04]  /*0e80*/  @P0 IMAD.IADD R17, R14, 0x1, -R17 ;  /* 0x000000010e110824 */ /* 0x000fc800078e0a11 */
[----:B-1----:R-:W-:Y:S02]  /*0e90*/  @P0 IMAD.WIDE R16, R17, 0x4, R12 ;  /* 0x0000000411100825 */ /* 0x002fe400078e020c */
[----:B------:R-:W0:Y:S04]  /*0ea0*/  @P0 LDC.64 R12, c[0x0][0x398] ;  /* 0x0000e600ff0c0b82 */ /* 0x000e280000000a00 */
[----:B------:R-:W4:Y:S01]  /*0eb0*/  @P0 LDG.E R17, desc[UR6][R16.64] ;  /* 0x0000000610110981 */ /* 0x000f22000c1e1900 */
[----:B------:R-:W-:-:S04]  /*0ec0*/  IMAD R24, R8, R24, R27 ;  /* 0x0000001808187224 */ /* 0x000fc800078e021b */
[--C-:B---3--:R-:W-:Y:S01]  /*0ed0*/  @P0 IMAD.MOV.U32 R18, RZ, RZ, R24.reuse ;  /* 0x000000ffff120224 */ /* 0x108fe200078e0018 */
[----:B------:R-:W-:Y:S01]  /*0ee0*/  SHF.R.S32.HI R19, RZ, 0x1f, R24 ;  /* 0x0000001fff137819 */ /* 0x000fe20000011418 */
[----:B--2---:R-:W-:Y:S01]  /*0ef0*/  @!P0 IMAD R16, R22, R21, RZ ;  /* 0x0000001516108224 */ /* 0x004fe200078e02ff */
[----:B------:R-:W-:Y:S02]  /*0f00*/  @!P0 SHF.R.S32.HI R21, RZ, 0x1f, R9 ;  /* 0x0000001fff158819 */ /* 0x000fe40000011409 */
[----:B----4-:R-:W-:-:S05]  /*0f10*/  @P0 SHF.R.S32.HI R15, RZ, 0x1f, R17 ;  /* 0x0000001fff0f0819 */ /* 0x010fca0000011411 */
[----:B------:R-:W-:-:S04]  /*0f20*/  @P0 IMAD R14, R15, R8, RZ ;  /* 0x000000080f0e0224 */ /* 0x000fc800078e02ff */
[C---:B------:R-:W-:Y:S02]  /*0f30*/  @P0 IMAD R23, R17.reuse, R3, R14 ;  /* 0x0000000311170224 */ /* 0x040fe400078e020e */
[----:B------:R-:W-:-:S04]  /*0f40*/  @P0 IMAD.WIDE.U32 R14, R17, R8, R18 ;  /* 0x00000008110e0225 */ /* 0x000fc800078e0012 */
[----:B------:R-:W-:Y:S01]  /*0f50*/  @P0 IMAD.IADD R15, R15, 0x1, R23 ;  /* 0x000000010f0f0824 */ /* 0x000fe200078e0217 */
[C---:B0-----:R-:W-:Y:S01]  /*0f60*/  @P0 LEA R12, P1, R14.reuse, R12, 0x1 ;  /* 0x0000000c0e0c0211 */ /* 0x041fe200078208ff */
[----:B------:R-:W-:Y:S01]  /*0f70*/  @!P0 IMAD.MOV.U32 R18, RZ, RZ, R24 ;  /* 0x000000ffff128224 */ /* 0x000fe200078e0018 */
[C---:B------:R-:W-:Y:S02]  /*0f80*/  IADD3 R23, PT, PT, R9.reuse, UR4, RZ ;  /* 0x0000000409177c10 */ /* 0x040fe4000fffe0ff */
[----:B------:R-:W-:Y:S02]  /*0f90*/  @P0 LEA.HI.X R13, R14, R13, R15, 0x1, P1 ;  /* 0x0000000d0e0d0211 */ /* 0x000fe400008f0c0f */
[----:B------:R-:W0:Y:S01]  /*0fa0*/  @!P0 LDC.64 R14, c[0x0][0x3a8] ;  /* 0x0000ea00ff0e8b82 */ /* 0x000e220000000a00 */
[----:B------:R-:W-:-:S04]  /*0fb0*/  @!P0 IADD3 R17, P1, PT, R9, R16, RZ ;  /* 0x0000001009118210 */ /* 0x000fc80007f3e0ff */
[----:B------:R-:W-:Y:S02]  /*0fc0*/  @!P0 LEA.HI.X.SX32 R25, R16, R21, 0x1, P1 ;  /* 0x0000001510198211 */ /* 0x000fe400008f0eff */
[----:B------:R-:W-:-:S03]  /*0fd0*/  SHF.R.S32.HI R21, RZ, 0x1f, R23 ;  /* 0x0000001fff157819 */ /* 0x000fc60000011417 */
[-C--:B------:R-:W-:Y:S02]  /*0fe0*/  @!P0 IMAD R16, R25, R8.reuse, RZ ;  /* 0x0000000819108224 */ /* 0x080fe400078e02ff */
[-C--:B------:R-:W-:Y:S02]  /*0ff0*/  IMAD R26, R21, R8.reuse, RZ ;  /* 0x00000008151a7224 */ /* 0x080fe400078e02ff */
[----:B------:R-:W-:Y:S02]  /*1000*/  @!P0 IMAD R25, R3, R17, R16 ;  /* 0x0000001103198224 */ /* 0x000fe400078e0210 */
[----:B------:R-:W-:-:S04]  /*1010*/  @!P0 IMAD.WIDE.U32 R16, R17, R8, R18 ;  /* 0x0000000811108225 */ /* 0x000fc800078e0012 */
[----:B------:R-:W-:Y:S02]  /*1020*/  @!P0 IMAD.IADD R25, R17, 0x1, R25 ;  /* 0x0000000111198824 */ /* 0x000fe400078e0219 */
[C---:B------:R-:W-:Y:S01]  /*1030*/  IMAD R21, R23.reuse, R3, R26 ;  /* 0x0000000317157224 */ /* 0x040fe200078e021a */
[----:B0-----:R-:W-:Y:S01]  /*1040*/  @!P0 LEA R14, P1, R16, R14, 0x2 ;  /* 0x0000000e100e8211 */ /* 0x001fe200078210ff */
[----:B------:R-:W-:-:S03]  /*1050*/  IMAD.WIDE.U32 R18, R23, R8, R18 ;  /* 0x0000000817127225 */ /* 0x000fc600078e0012 */
[----:B------:R-:W-:Y:S02]  /*1060*/  @!P0 LEA.HI.X R15, R16, R15, R25, 0x2, P1 ;  /* 0x0000000f100f8211 */ /* 0x000fe400008f1419 */
[----:B------:R-:W-:Y:S02]  /*1070*/  IADD3 R21, PT, PT, R19, R21, RZ ;  /* 0x0000001513157210 */ /* 0x000fe40007ffe0ff */
[C---:B------:R-:W-:Y:S01]  /*1080*/  LEA R16, P1, R18.reuse, UR10, 0x1 ;  /* 0x0000000a12107c11 */ /* 0x040fe2000f8208ff */
[----:B------:R-:W2:Y:S03]  /*1090*/  @!P0 LDG.E R14, desc[UR6][R14.64] ;  /* 0x000000060e0e8981 */ /* 0x000ea6000c1e1900 */
[----:B------:R-:W-:Y:S02]  /*10a0*/  LEA.HI.X R17, R18, UR11, R21, 0x1, P1 ;  /* 0x0000000b12117c11 */ /* 0x000fe400088f0c15 */
[----:B------:R-:W3:Y:S01]  /*10b0*/  @P0 LDG.E.U16 R21, desc[UR6][R12.64] ;  /* 0x000000060c150981 */ /* 0x000ee2000c1e1500 */
[----:B------:R-:W0:Y:S03]  /*10c0*/  LDC.64 R18, c[0x0][0x380] ;  /* 0x0000e000ff127b82 */ /* 0x000e260000000a00 */
[----:B------:R-:W3:Y:S01]  /*10d0*/  LDG.E.U16 R16, desc[UR6][R16.64] ;  /* 0x0000000610107981 */ /* 0x000ee2000c1e1500 */
[----:B------:R-:W-:Y:S01]  /*10e0*/  BSSY.RECONVERGENT B0, `(.L_x_128) ;  /* 0x000000f000007945 */ /* 0x000fe20003800200 */
[----:B0-----:R-:W-:Y:S01]  /*10f0*/  IMAD.WIDE R18, R27, 0x2, R18 ;  /* 0x000000021b127825 */ /* 0x001fe200078e0212 */
[----:B--2---:R-:W-:-:S04]  /*1100*/  @!P0 F2FP.F16.F32.PACK_AB R13, RZ, R14 ;  /* 0x0000000eff0d823e */ /* 0x004fc800000000ff */
[----:B------:R-:W-:Y:S02]  /*1110*/  @!P0 PRMT R21, R13, 0x7610, R21 ;  /* 0x000076100d158816 */ /* 0x000fe40000000015 */
[----:B------:R-:W-:-:S03]  /*1120*/  LOP3.LUT P0, RZ, R9, R24, RZ, 0xfc, !PT ;  /* 0x0000001809ff7212 */ /* 0x000fc6000780fcff */
[----:B---3--:R-:W-:-:S05]  /*1130*/  HADD2 R21, R21.H0_H0, R16.H0_H0 ;  /* 0x2000001015157230 */ /* 0x008fca0000000800 */
[----:B------:R0:W-:Y:S05]  /*1140*/  STG.E.U16 desc[UR6][R18.64], R21 ;  /* 0x0000001512007986 */ /* 0x0001ea000c101506 */
[----:B------:R-:W-:Y:S05]  /*1150*/  @P0 BRA `(.L_x_129) ;  /* 0x00000000001c0947 */ /* 0x000fea0003800000 */
[----:B------:R-:W1:Y:S01]  /*1160*/  LDC.64 R12, c[0x0][0x390] ;  /* 0x0000e400ff0c7b82 */ /* 0x000e620000000a00 */
[----:B------:R-:W-:Y:S01]  /*1170*/  IMAD R7, R22, R5, R7 ;  /* 0x0000000516077224 */ /* 0x000fe200078e0207 */
[----:B------:R-:W2:Y:S03]  /*1180*/  LDG.E R10, desc[UR6][R10.64] ;  /* 0x000000060a0a7981 */ /* 0x000ea6000c1e1900 */
[----:B-1----:R-:W-:-:S05]  /*1190*/  IMAD.WIDE R12, R7, 0x4, R12 ;  /* 0x00000004070c7825 */ /* 0x002fca00078e020c */
[----:B------:R-:W2:Y:S02]  /*11a0*/  LDG.E R7, desc[UR6][R12.64] ;  /* 0x000000060c077981 */ /* 0x000ea4000c1e1900 */
[----:B--2---:R-:W-:-:S05]  /*11b0*/  IMAD.IADD R7, R10, 0x1, R7 ;  /* 0x000000010a077824 */ /* 0x004fca00078e0207 */
[----:B------:R1:W-:Y:S02]  /*11c0*/  STG.E desc[UR6][R12.64], R7 ;  /* 0x000000070c007986 */ /* 0x0003e4000c101906 */
.L_x_129:
[----:B------:R-:W-:Y:S05]  /*11d0*/  BSYNC.RECONVERGENT B0 ;  /* 0x0000000000007941 */ /* 0x000fea0003800200 */
.L_x_128:
[----:B------:R-:W-:-:S05]  /*11e0*/  IMAD.IADD R27, R4, 0x1, R27 ;  /* 0x00000001041b7824 */ /* 0x000fca00078e021b */
[----:B------:R-:W-:-:S13]  /*11f0*/  ISETP.GE.AND P0, PT, R27, R2, PT ;  /* 0x000000021b00720c */ /* 0x000fda0003f06270 */
[----:B------:R-:W-:Y:S05]  /*1200*/  @!P0 BRA `(.L_x_130) ;  /* 0xffffffec00fc8947 */ /* 0x000fea000383ffff */
[----:B------:R-:W-:Y:S05]  /*1210*/  EXIT ;  /* 0x000000000000794d */ /* 0x000fea0003800000 */
.L_x_125:
[----:B-1----:R-:W1:Y:S01]  /*1220*/  LDC R16, c[0x0][0x3d4] ;  /* 0x0000f500ff107b82 */ /* 0x002e620000000800 */
[----:B------:R-:W-:Y:S01]  /*1230*/  ISETP.GE.AND P0, PT, R27, R20, PT ;  /* 0x000000141b00720c */ /* 0x000fe20003f06270 */
[----:B------:R-:W-:Y:S06]  /*1240*/  BSSY.RECONVERGENT B0, `(.L_x_131) ;  /* 0x000005e000007945 */ /* 0x000fec0003800200 */
[----:B------:R-:W2:Y:S01]  /*1250*/  LDC R10, c[0x0][0x3cc] ;  /* 0x0000f300ff0a7b82 */ /* 0x000ea20000000800 */
[----:B-1----:R-:W-:-:S04]  /*1260*/  IABS R5, R16 ;  /* 0x0000001000057213 */ /* 0x002fc80000000000 */
[----:B----4-:R-:W1:Y:S08]  /*1270*/  I2F.RP R6, R5 ;  /* 0x0000000500067306 */ /* 0x010e700000209400 */
[----:B-1----:R-:W1:Y:S02]  /*1280*/  MUFU.RCP R6, R6 ;  /* 0x0000000600067308 */ /* 0x002e640000001000 */
[----:B-1----:R-:W-:-:S06]  /*1290*/  IADD3 R11, PT, PT, R6, 0xffffffe, RZ ;  /* 0x0ffffffe060b7810 */ /* 0x002fcc0007ffe0ff */
[----:B------:R-:W1:Y:S01]  /*12a0*/  F2I.FTZ.U32.TRUNC.NTZ R11, R11 ;  /* 0x0000000b000b7305 */ /* 0x000e62000021f000 */
[----:B0-2---:R-:W-:Y:S05]  /*12b0*/  @P0 BRA `(.L_x_132) ;  /* 0x0000000400580947 */ /* 0x005fea0003800000 */
[----:B------:R-:W2:Y:S01]  /*12c0*/  LDC R14, c[0x0][0x3c4] ;  /* 0x0000f100ff0e7b82 */ /* 0x000ea20000000800 */
[----:B------:R-:W-:Y:S02]  /*12d0*/  IABS R15, R27 ;  /* 0x0000001b000f7213 */ /* 0x000fe40000000000 */
[----:B--2---:R-:W-:-:S04]  /*12e0*/  IABS R9, R14 ;  /* 0x0000000e00097213 */ /* 0x004fc80000000000 */
[----:B0-----:R-:W0:Y:S08]  /*12f0*/  I2F.RP R8, R9 ;  /* 0x0000000900087306 */ /* 0x001e300000209400 */
[----:B0-----:R-:W0:Y:S02]  /*1300*/  MUFU.RCP R8, R8 ;  /* 0x0000000800087308 */ /* 0x001e240000001000 */
[----:B0-----:R-:W-:Y:S01]  /*1310*/  VIADD R6, R8, 0xffffffe ;  /* 0x0ffffffe08067836 */ /* 0x001fe20000000000 */
[----:B---3--:R-:W-:-:S05]  /*1320*/  IABS R8, R18 ;  /* 0x0000001200087213 */ /* 0x008fca0000000000 */
[----:B------:R0:W2:Y:S08]  /*1330*/  F2I.FTZ.U32.TRUNC.NTZ R7, R6 ;  /* 0x0000000600077305 */ /* 0x0000b0000021f000 */
[----:B------:R-:W3:Y:S01]  /*1340*/  I2F.RP R17, R8 ;  /* 0x0000000800117306 */ /* 0x000ee20000209400 */
[----:B0-----:R-:W-:Y:S02]  /*1350*/  IMAD.MOV.U32 R6, RZ, RZ, RZ ;  /* 0x000000ffff067224 */ /* 0x001fe400078e00ff */
[----:B--2---:R-:W-:-:S04]  /*1360*/  IMAD.MOV R12, RZ, RZ, -R7 ;  /* 0x000000ffff0c7224 */ /* 0x004fc800078e0a07 */
[----:B------:R-:W-:Y:S01]  /*1370*/  IMAD R13, R12, R9, RZ ;  /* 0x000000090c0d7224 */ /* 0x000fe200078e02ff */
[----:B------:R-:W-:-:S03]  /*1380*/  MOV R12, R15 ;  /* 0x0000000f000c7202 */ /* 0x000fc60000000f00 */
[----:B------:R-:W-:Y:S01]  /*1390*/  IMAD.HI.U32 R13, R7, R13, R6 ;  /* 0x0000000d070d7227 */ /* 0x000fe200078e0006 */
[----:B---3--:R-:W0:Y:S05]  /*13a0*/  MUFU.RCP R17, R17 ;  /* 0x0000001100117308 */ /* 0x008e2a0000001000 */
[----:B------:R-:W-:-:S04]  /*13b0*/  IMAD.HI.U32 R15, R13, R12, RZ ;  /* 0x0000000c0d0f7227 */ /* 0x000fc800078e00ff */
[----:B------:R-:W-:-:S04]  /*13c0*/  IMAD.MOV R6, RZ, RZ, -R15 ;  /* 0x000000ffff067224 */ /* 0x000fc800078e0a0f */
[----:B------:R-:W-:Y:S01]  /*13d0*/  IMAD R6, R9, R6, R12 ;  /* 0x0000000609067224 */ /* 0x000fe200078e020c */
[----:B------:R-:W-:Y:S01]  /*13e0*/  IABS R12, R10 ;  /* 0x0000000a000c7213 */ /* 0x000fe20000000000 */
[----:B0-----:R-:W-:-:S03]  /*13f0*/  VIADD R7, R17, 0xffffffe ;  /* 0x0ffffffe11077836 */ /* 0x001fc60000000000 */
[----:B------:R-:W-:-:S03]  /*1400*/  ISETP.GT.U32.AND P2, PT, R9, R6, PT ;  /* 0x000000060900720c */ /* 0x000fc60003f44070 */
[----:B------:R-:W0:Y:S10]  /*1410*/  F2I.FTZ.U32.TRUNC.NTZ R7, R7 ;  /* 0x0000000700077305 */ /* 0x000e34000021f000 */
[----:B------:R-:W-:Y:S01]  /*1420*/  @!P2 IADD3 R6, PT, PT, R6, -R9, RZ ;  /* 0x800000090606a210 */ /* 0x000fe20007ffe0ff */
[----:B------:R-:W-:Y:S01]  /*1430*/  @!P2 VIADD R15, R15, 0x1 ;  /* 0x000000010f0fa836 */ /* 0x000fe20000000000 */
[----:B------:R-:W-:-:S02]  /*1440*/  ISETP.NE.AND P2, PT, R14, RZ, PT ;  /* 0x000000ff0e00720c */ /* 0x000fc40003f45270 */
[----:B------:R-:W-:Y:S02]  /*1450*/  ISETP.GE.U32.AND P1, PT, R6, R9, PT ;  /* 0x000000090600720c */ /* 0x000fe40003f26070 */
[----:B------:R-:W-:Y:S01]  /*1460*/  LOP3.LUT R6, R27, R14, RZ, 0x3c, !PT ;  /* 0x0000000e1b067212 */ /* 0x000fe200078e3cff */
[----:B0-----:R-:W-:-:S03]  /*1470*/  IMAD.MOV R9, RZ, RZ, -R7 ;  /* 0x000000ffff097224 */ /* 0x001fc600078e0a07 */
[----:B------:R-:W-:Y:S01]  /*1480*/  ISETP.GE.AND P0, PT, R6, RZ, PT ;  /* 0x000000ff0600720c */ /* 0x000fe20003f06270 */
[----:B------:R-:W-:Y:S02]  /*1490*/  HFMA2 R6, -RZ, RZ, 0, 0 ;  /* 0x00000000ff067431 */ /* 0x000fe400000001ff */
[----:B------:R-:W-:-:S04]  /*14a0*/  IMAD R9, R9, R8, RZ ;  /* 0x0000000809097224 */ /* 0x000fc800078e02ff */
[----:B------:R-:W-:Y:S01]  /*14b0*/  @P1 IADD3 R15, PT, PT, R15, 0x1, RZ ;  /* 0x000000010f0f1810 */ /* 0x000fe20007ffe0ff */
[----:B------:R-:W-:Y:S02]  /*14c0*/  IMAD.HI.U32 R6, R7, R9, R6 ;  /* 0x0000000907067227 */ /* 0x000fe400078e0006 */
[----:B------:R-:W0:Y:S03]  /*14d0*/  I2F.RP R9, R12 ;  /* 0x0000000c00097306 */ /* 0x000e260000209400 */
[----:B------:R-:W-:Y:S01]  /*14e0*/  @!P0 IMAD.MOV R15, RZ, RZ, -R15 ;  /* 0x000000ffff0f8224 */ /* 0x000fe200078e0a0f */
[----:B------:R-:W-:-:S04]  /*14f0*/  @!P2 LOP3.LUT R15, RZ, R14, RZ, 0x33, !PT ;  /* 0x0000000eff0fa212 */ /* 0x000fc800078e33ff */
[----:B------:R-:W-:-:S05]  /*1500*/  IABS R13, R15 ;  /* 0x0000000f000d7213 */ /* 0x000fca0000000000 */
[----:B------:R-:W-:Y:S01]  /*1510*/  IMAD.MOV.U32 R7, RZ, RZ, R13 ;  /* 0x000000ffff077224 */ /* 0x000fe200078e000d */
[----:B0-----:R-:W0:Y:S03]  /*1520*/  MUFU.RCP R9, R9 ;  /* 0x0000000900097308 */ /* 0x001e260000001000 */
[----:B------:R-:W-:-:S04]  /*1530*/  IMAD.HI.U32 R17, R6, R7, RZ ;  /* 0x0000000706117227 */ /* 0x000fc800078e00ff */
[----:B------:R-:W-:-:S04]  /*1540*/  IMAD.MOV R6, RZ, RZ, -R17 ;  /* 0x000000ffff067224 */ /* 0x000fc800078e0a11 */
[----:B------:R-:W-:Y:S01]  /*1550*/  IMAD R7, R8, R6, R7 ;  /* 0x0000000608077224 */ /* 0x000fe200078e0207 */
[----:B------:R-:W-:-:S04]  /*1560*/  LOP3.LUT R6, R15, R18, RZ, 0x3c, !PT ;  /* 0x000000120f067212 */ /* 0x000fc800078e3cff */
[----:B------:R-:W-:Y:S02]  /*1570*/  ISETP.GT.U32.AND P2, PT, R8, R7, PT ;  /* 0x000000070800720c */ /* 0x000fe40003f44070 */
[----:B------:R-:W-:Y:S01]  /*1580*/  ISETP.GE.AND P0, PT, R6, RZ, PT ;  /* 0x000000ff0600720c */ /* 0x000fe20003f06270 */
[----:B0-----:R-:W-:Y:S01]  /*1590*/  VIADD R13, R9, 0xffffffe ;  /* 0x0ffffffe090d7836 */ /* 0x001fe20000000000 */
[----:B------:R-:W-:-:S09]  /*15a0*/  MOV R6, RZ ;  /* 0x000000ff00067202 */ /* 0x000fd20000000f00 */
[-C--:B------:R-:W-:Y:S01]  /*15b0*/  @!P2 IADD3 R7, PT, PT, R7, -R8.reuse, RZ ;  /* 0x800000080707a210 */ /* 0x080fe20007ffe0ff */
[----:B------:R-:W-:Y:S01]  /*15c0*/  @!P2 VIADD R17, R17, 0x1 ;  /* 0x000000011111a836 */ /* 0x000fe20000000000 */
[----:B------:R-:W-:Y:S02]  /*15d0*/  ISETP.NE.AND P2, PT, R18, RZ, PT ;  /* 0x000000ff1200720c */ /* 0x000fe40003f45270 */
[----:B------:R-:W-:Y:S02]  /*15e0*/  ISETP.GE.U32.AND P1, PT, R7, R8, PT ;  /* 0x000000080700720c */ /* 0x000fe40003f26070 */
[----:B------:R-:W0:Y:S11]  /*15f0*/  F2I.FTZ.U32.TRUNC.NTZ R7, R13 ;  /* 0x0000000d00077305 */ /* 0x000e36000021f000 */
[----:B------:R-:W-:Y:S01]  /*1600*/  @P1 IADD3 R17, PT, PT, R17, 0x1, RZ ;  /* 0x0000000111111810 */ /* 0x000fe20007ffe0ff */
[----:B0-----:R-:W-:-:S04]  /*1610*/  IMAD.MOV R9, RZ, RZ, -R7 ;  /* 0x000000ffff097224 */ /* 0x001fc800078e0a07 */
[----:B------:R-:W-:Y:S01]  /*1620*/  @!P0 IMAD.MOV R17, RZ, RZ, -R17 ;  /* 0x000000ffff118224 */ /* 0x000fe200078e0a11 */
[----:B------:R-:W-:Y:S01]  /*1630*/  @!P2 LOP3.LUT R17, RZ, R18, RZ, 0x33, !PT ;  /* 0x00000012ff11a212 */ /* 0x000fe200078e33ff */
[----:B------:R-:W-:Y:S01]  /*1640*/  IMAD R9, R9, R12, RZ ;  /* 0x0000000c09097224 */ /* 0x000fe200078e02ff */
[----:B------:R-:W-:Y:S02]  /*1650*/  ISETP.NE.AND P2, PT, R10, RZ, PT ;  /* 0x000000ff0a00720c */ /* 0x000fe40003f45270 */
[----:B------:R-:W-:Y:S01]  /*1660*/  IABS R19, R17 ;  /* 0x0000001100137213 */ /* 0x000fe20000000000 */
[----:B------:R-:W-:Y:S01]  /*1670*/  IMAD.HI.U32 R6, R7, R9, R6 ;  /* 0x0000000907067227 */ /* 0x000fe200078e0006 */
[----:B------:R-:W-:Y:S01]  /*1680*/  ISETP.GE.AND P1, PT, R17, RZ, PT ;  /* 0x000000ff1100720c */ /* 0x000fe20003f26270 */
[----:B------:R-:W0:Y:S04]  /*1690*/  LDC.64 R8, c[0x0][0x3b0] ;  /* 0x0000ec00ff087b82 */ /* 0x000e280000000a00 */
[----:B------:R-:W-:-:S04]  /*16a0*/  IMAD.HI.U32 R6, R6, R19, RZ ;  /* 0x0000001306067227 */ /* 0x000fc800078e00ff */
[----:B------:R-:W-:-:S04]  /*16b0*/  IMAD.MOV R6, RZ, RZ, -R6 ;  /* 0x000000ffff067224 */ /* 0x000fc800078e0a06 */
[C---:B------:R-:W-:Y:S02]  /*16c0*/  IMAD R19, R12.reuse, R6, R19 ;  /* 0x000000060c137224 */ /* 0x040fe400078e0213 */
[----:B------:R-:W2:Y:S03]  /*16d0*/  LDC.64 R6, c[0x0][0x3b8] ;  /* 0x0000ee00ff067b82 */ /* 0x000ea60000000a00 */
[----:B------:R-:W-:-:S13]  /*16e0*/  ISETP.GT.U32.AND P0, PT, R12, R19, PT ;  /* 0x000000130c00720c */ /* 0x000fda0003f04070 */
[----:B------:R-:W-:-:S05]  /*16f0*/  @!P0 IMAD.IADD R19, R19, 0x1, -R12 ;  /* 0x0000000113138824 */ /* 0x000fca00078e0a0c */
[----:B------:R-:W-:-:S13]  /*1700*/  ISETP.GT.U32.AND P0, PT, R12, R19, PT ;  /* 0x000000130c00720c */ /* 0x000fda0003f04070 */
[----:B------:R-:W-:Y:S01]  /*1710*/  @!P0 IADD3 R19, PT, PT, R19, -R12, RZ ;  /* 0x8000000c13138210 */ /* 0x000fe20007ffe0ff */
[----:B--2---:R-:W-:Y:S01]  /*1720*/  IMAD.WIDE R6, R27, 0x4, R6 ;  /* 0x000000041b067825 */ /* 0x004fe200078e0206 */
[----:B------:R-:W2:Y:S03]  /*1730*/  LDC.64 R12, c[0x0][0x388] ;  /* 0x0000e200ff0c7b82 */ /* 0x000ea60000000a00 */
[----:B------:R-:W-:Y:S01]  /*1740*/  @!P1 IMAD.MOV R19, RZ, RZ, -R19 ;  /* 0x000000ffff139224 */ /* 0x000fe200078e0a13 */
[----:B------:R-:W-:Y:S01]  /*1750*/  @!P2 LOP3.LUT R19, RZ, R10, RZ, 0x33, !PT ;  /* 0x0000000aff13a212 */ /* 0x000fe200078e33ff */
[----:B------:R-:W3:Y:S04]  /*1760*/  LDG.E R7, desc[UR6][R6.64] ;  /* 0x0000000606077981 */ /* 0x000ee8000c1e1900 */
[----:B0-----:R-:W-:-:S06]  /*1770*/  IMAD.WIDE R8, R19, 0x4, R8 ;  /* 0x0000000413087825 */ /* 0x001fcc00078e0208 */
[----:B------:R-:W4:Y:S01]  /*1780*/  LDG.E R8, desc[UR6][R8.64] ;  /* 0x0000000608087981 */ /* 0x000f22000c1e1900 */
[----:B------:R-:W-:Y:S01]  /*1790*/  IMAD.MOV R21, RZ, RZ, -R15 ;  /* 0x000000ffff157224 */ /* 0x000fe200078e0a0f */
[----:B------:R-:W-:-:S03]  /*17a0*/  IADD3 R17, PT, PT, -R17, RZ, RZ ;  /* 0x000000ff11117210 */ /* 0x000fc60007ffe1ff */
[----:B------:R-:W-:Y:S02]  /*17b0*/  IMAD R21, R14, R21, R27 ;  /* 0x000000150e157224 */ /* 0x000fe400078e021b */
[----:B------:R-:W-:Y:S02]  /*17c0*/  IMAD R17, R18, R17, R15 ;  /* 0x0000001112117224 */ /* 0x000fe400078e020f */
[----:B----4-:R-:W-:-:S04]  /*17d0*/  IMAD.IADD R14, R21, 0x1, R8 ;  /* 0x00000001150e7824 */ /* 0x010fc800078e0208 */
[----:B------:R-:W-:-:S04]  /*17e0*/  IMAD R19, R14, R10, R19 ;  /* 0x0000000a0e137224 */ /* 0x000fc800078e0213 */
[----:B------:R-:W-:-:S04]  /*17f0*/  IMAD R19, R19, R18, R17 ;  /* 0x0000001213137224 */ /* 0x000fc800078e0211 */
[----:B--2---:R-:W-:-:S05]  /*1800*/  IMAD.WIDE R12, R19, 0x4, R12 ;  /* 0x00000004130c7825 */ /* 0x004fca00078e020c */
[----:B---3--:R2:W-:Y:S02]  /*1810*/  STG.E desc[UR6][R12.64], R7 ;  /* 0x000000070c007986 */ /* 0x0085e4000c101906 */
.L_x_132:
[----:B------:R-:W-:Y:S05]  /*1820*/  BSYNC.RECONVERGENT B0 ;  /* 0x0000000000007941 */ /* 0x000fea0003800200 */
.L_x_131:
[--C-:B-1----:R-:W-:Y:S01]  /*1830*/  IMAD.MOV R6, RZ, RZ, -R11.reuse ;  /* 0x000000ffff067224 */ /* 0x102fe200078e0a0b */
[-C--:B0-----:R-:W-:Y:S01]  /*1840*/  IABS R8, R0.reuse ;  /* 0x0000000000087213 */ /* 0x081fe20000000000 */
[----:B--2---:R-:W-:Y:S01]  /*1850*/  IMAD.MOV.U32 R7, RZ, RZ, R11 ;  /* 0x000000ffff077224 */ /* 0x004fe200078e000b */
[----:B------:R-:W-:Y:S01]  /*1860*/  IABS R12, R27 ;  /* 0x0000001b000c7213 */ /* 0x000fe20000000000 */
[----:B------:R-:W-:Y:S02]  /*1870*/  IMAD R9, R6, R5, RZ ;  /* 0x0000000506097224 */ /* 0x000fe400078e02ff */
[----:B------:R-:W-:Y:S01]  /*1880*/  HFMA2 R6, -RZ, RZ, 0, 0 ;  /* 0x00000000ff067431 */ /* 0x000fe200000001ff */
[----:B------:R-:W0:Y:S01]  /*1890*/  I2F.RP R13, R8 ;  /* 0x00000008000d7306 */ /* 0x000e220000209400 */
[----:B------:R-:W-:-:S03]  /*18a0*/  IABS R14, R0 ;  /* 0x00000000000e7213 */ /* 0x000fc60000000000 */
[----:B------:R-:W-:-:S06]  /*18b0*/  IMAD.HI.U32 R9, R11, R9, R6 ;  /* 0x000000090b097227 */ /* 0x000fcc00078e0006 */
[----:B------:R-:W-:Y:S01]  /*18c0*/  IMAD.HI.U32 R11, R9, R12, RZ ;  /* 0x0000000c090b7227 */ /* 0x000fe200078e00ff */
[----:B0-----:R-:W0:Y:S03]  /*18d0*/  MUFU.RCP R13, R13 ;  /* 0x0000000d000d7308 */ /* 0x001e260000001000 */
[----:B------:R-:W-:-:S04]  /*18e0*/  IMAD.MOV R6, RZ, RZ, -R11 ;  /* 0x000000ffff067224 */ /* 0x000fc800078e0a0b */
[----:B------:R-:W-:-:S05]  /*18f0*/  IMAD R6, R5, R6, R12 ;  /* 0x0000000605067224 */ /* 0x000fca00078e020c */
[----:B------:R-:W-:Y:S01]  /*1900*/  ISETP.GT.U32.AND P2, PT, R5, R6, PT ;  /* 0x000000060500720c */ /* 0x000fe20003f44070 */
[----:B0-----:R-:W-:-:S06]  /*1910*/  VIADD R7, R13, 0xffffffe ;  /* 0x0ffffffe0d077836 */ /* 0x001fcc0000000000 */
[----:B------:R-:W0:Y:S06]  /*1920*/  F2I.FTZ.U32.TRUNC.NTZ R7, R7 ;  /* 0x0000000700077305 */ /* 0x000e2c000021f000 */
[-C--:B------:R-:W-:Y:S01]  /*1930*/  @!P2 IADD3 R6, PT, PT, R6, -R5.reuse, RZ ;  /* 0x800000050606a210 */ /* 0x080fe20007ffe0ff */
[----:B------:R-:W-:Y:S01]  /*1940*/  @!P2 VIADD R11, R11, 0x1 ;  /* 0x000000010b0ba836 */ /* 0x000fe20000000000 */
[----:B------:R-:W-:Y:S02]  /*1950*/  ISETP.NE.AND P2, PT, R16, RZ, PT ;  /* 0x000000ff1000720c */ /* 0x000fe40003f45270 */
[----:B------:R-:W-:-:S02]  /*1960*/  ISETP.GE.U32.AND P1, PT, R6, R5, PT ;  /* 0x000000050600720c */ /* 0x000fc40003f26070 */
[----:B------:R-:W-:Y:S02]  /*1970*/  LOP3.LUT R5, R27, R16, RZ, 0x3c, !PT ;  /* 0x000000101b057212 */ /* 0x000fe400078e3cff */
[----:B------:R-:W-:Y:S02]  /*1980*/  MOV R6, RZ ;  /* 0x000000ff00067202 */ /* 0x000fe40000000f00 */
[----:B------:R-:W-:Y:S02]  /*1990*/  ISETP.GE.AND P0, PT, R5, RZ, PT ;  /* 0x000000ff0500720c */ /* 0x000fe40003f06270 */
[----:B---3--:R-:W-:Y:S01]  /*19a0*/  IABS R5, R18 ;  /* 0x0000001200057213 */ /* 0x008fe20000000000 */
[----:B0-----:R-:W-:-:S03]  /*19b0*/  IMAD.MOV R9, RZ, RZ, -R7 ;  /* 0x000000ffff097224 */ /* 0x001fc600078e0a07 */
[----:B------:R-:W0:Y:S01]  /*19c0*/  I2F.RP R12, R5 ;  /* 0x00000005000c7306 */ /* 0x000e220000209400 */
[----:B------:R-:W-:Y:S01]  /*19d0*/  @P1 IADD3 R11, PT, PT, R11, 0x1, RZ ;  /* 0x000000010b0b1810 */ /* 0x000fe20007ffe0ff */
[----:B------:R-:W-:-:S04]  /*19e0*/  IMAD R9, R9, R8, RZ ;  /* 0x0000000809097224 */ /* 0x000fc800078e02ff */
[----:B------:R-:W-:-:S04]  /*19f0*/  IMAD.HI.U32 R9, R7, R9, R6 ;  /* 0x0000000907097227 */ /* 0x000fc800078e0006 */
[----:B------:R-:W-:Y:S01]  /*1a00*/  @!P0 IMAD.MOV R11, RZ, RZ, -R11 ;  /* 0x000000ffff0b8224 */ /* 0x000fe200078e0a0b */
[----:B------:R-:W-:Y:S01]  /*1a10*/  @!P2 LOP3.LUT R11, RZ, R16, RZ, 0x33, !PT ;  /* 0x00000010ff0ba212 */ /* 0x000fe200078e33ff */
[----:B------:R-:W-:-:S03]  /*1a20*/  IMAD.MOV R7, RZ, RZ, -R14 ;  /* 0x000000ffff077224 */ /* 0x000fc600078e0a0e */
[----:B------:R-:W-:Y:S01]  /*1a30*/  IABS R13, R11 ;  /* 0x0000000b000d7213 */ /* 0x000fe20000000000 */
[----:B0-----:R-:W0:Y:S04]  /*1a40*/  MUFU.RCP R12, R12 ;  /* 0x0000000c000c7308 */ /* 0x001e280000001000 */
[----:B------:R-:W-:-:S04]  /*1a50*/  IMAD.MOV.U32 R6, RZ, RZ, R13 ;  /* 0x000000ffff067224 */ /* 0x000fc800078e000d */
[----:B------:R-:W-:-:S04]  /*1a60*/  IMAD.HI.U32 R19, R9, R6, RZ ;  /* 0x0000000609137227 */ /* 0x000fc800078e00ff */
[----:B------:R-:W-:Y:S01]  /*1a70*/  IMAD R7, R19, R7, R6 ;  /* 0x0000000713077224 */ /* 0x000fe200078e0206 */
[----:B------:R-:W-:-:S04]  /*1a80*/  LOP3.LUT R6, R11, R0, RZ, 0x3c, !PT ;  /* 0x000000000b067212 */ /* 0x000fc800078e3cff */
[----:B------:R-:W-:Y:S01]  /*1a90*/  ISETP.GT.U32.AND P2, PT, R8, R7, PT ;  /* 0x000000070800720c */ /* 0x000fe20003f44070 */
[----:B0-----:R-:W-:Y:S01]  /*1aa0*/  VIADD R9, R12, 0xffffffe ;  /* 0x0ffffffe0c097836 */ /* 0x001fe20000000000 */
[----:B------:R-:W-:-:S11]  /*1ab0*/  ISETP.GE.AND P0, PT, R6, RZ, PT ;  /* 0x000000ff0600720c */ /* 0x000fd60003f06270 */
[-C--:B------:R-:W-:Y:S01]  /*1ac0*/  @!P2 IADD3 R7, PT, PT, R7, -R8.reuse, RZ ;  /* 0x800000080707a210 */ /* 0x080fe20007ffe0ff */
[----:B------:R-:W-:Y:S01]  /*1ad0*/  @!P2 VIADD R19, R19, 0x1 ;  /* 0x000000011313a836 */ /* 0x000fe20000000000 */
[----:B------:R-:W-:Y:S02]  /*1ae0*/  ISETP.NE.AND P2, PT, R0, RZ, PT ;  /* 0x000000ff0000720c */ /* 0x000fe40003f45270 */
[----:B------:R-:W-:Y:S02]  /*1af0*/  ISETP.GE.U32.AND P1, PT, R7, R8, PT ;  /* 0x000000080700720c */ /* 0x000fe40003f26070 */
[----:B------:R-:W0:Y:S01]  /*1b00*/  F2I.FTZ.U32.TRUNC.NTZ R7, R9 ;  /* 0x0000000900077305 */ /* 0x000e22000021f000 */
[----:B------:R-:W-:-:S07]  /*1b10*/  IABS R8, R10 ;  /* 0x0000000a00087213 */ /* 0x000fce0000000000 */
[----:B------:R-:W1:Y:S03]  /*1b20*/  I2F.RP R13, R8 ;  /* 0x00000008000d7306 */ /* 0x000e660000209400 */
[----:B------:R-:W-:Y:S01]  /*1b30*/  @P1 IADD3 R19, PT, PT, R19, 0x1, RZ ;  /* 0x0000000113131810 */ /* 0x000fe20007ffe0ff */
[----:B0-----:R-:W-:-:S04]  /*1b40*/  IMAD.MOV R6, RZ, RZ, -R7 ;  /* 0x000000ffff067224 */ /* 0x001fc800078e0a07 */
[----:B------:R-:W-:Y:S01]  /*1b50*/  @!P0 IMAD.MOV R19, RZ, RZ, -R19 ;  /* 0x000000ffff138224 */ /* 0x000fe200078e0a13 */
[----:B------:R-:W-:Y:S01]  /*1b60*/  @!P2 LOP3.LUT R19, RZ, R0, RZ, 0x33, !PT ;  /* 0x00000000ff13a212 */ /* 0x000fe200078e33ff */
[----:B------:R-:W-:Y:S02]  /*1b70*/  IMAD R9, R6, R5, RZ ;  /* 0x0000000506097224 */ /* 0x000fe400078e02ff */
[----:B------:R-:W-:Y:S01]  /*1b80*/  HFMA2 R6, -RZ, RZ, 0, 0 ;  /* 0x00000000ff067431 */ /* 0x000fe200000001ff */
[----:B------:R-:W-:Y:S01]  /*1b90*/  IABS R12, R19 ;  /* 0x00000013000c7213 */ /* 0x000fe20000000000 */
[----:B-1----:R-:W0:Y:S03]  /*1ba0*/  MUFU.RCP R13, R13 ;  /* 0x0000000d000d7308 */ /* 0x002e260000001000 */
[----:B------:R-:W-:-:S04]  /*1bb0*/  IMAD.HI.U32 R9, R7, R9, R6 ;  /* 0x0000000907097227 */ /* 0x000fc800078e0006 */
[----:B------:R-:W-:-:S04]  /*1bc0*/  IMAD.MOV.U32 R6, RZ, RZ, R12 ;  /* 0x000000ffff067224 */ /* 0x000fc800078e000c */
[----:B------:R-:W-:-:S04]  /*1bd0*/  IMAD.HI.U32 R12, R9, R6, RZ ;  /* 0x00000006090c7227 */ /* 0x000fc800078e00ff */
[----:B------:R-:W-:-:S04]  /*1be0*/  IMAD.MOV R7, RZ, RZ, -R12 ;  /* 0x000000ffff077224 */ /* 0x000fc800078e0a0c */
[----:B------:R-:W-:Y:S02]  /*1bf0*/  IMAD R6, R5, R7, R6 ;  /* 0x0000000705067224 */ /* 0x000fe400078e0206 */
[----:B0-----:R-:W-:-:S03]  /*1c00*/  VIADD R7, R13, 0xffffffe ;  /* 0x0ffffffe0d077836 */ /* 0x001fc60000000000 */
[----:B------:R-:W-:-:S03]  /*1c10*/  ISETP.GT.U32.AND P2, PT, R5, R6, PT ;  /* 0x000000060500720c */ /* 0x000fc60003f44070 */
[----:B------:R-:W0:Y:S10]  /*1c20*/  F2I.FTZ.U32.TRUNC.NTZ R7, R7 ;  /* 0x0000000700077305 */ /* 0x000e34000021f000 */
[----:B------:R-:W-:Y:S01]  /*1c30*/  @!P2 IADD3 R6, PT, PT, R6, -R5, RZ ;  /* 0x800000050606a210 */ /* 0x000fe20007ffe0ff */
[----:B------:R-:W-:Y:S01]  /*1c40*/  @!P2 VIADD R12, R12, 0x1 ;  /* 0x000000010c0ca836 */ /* 0x000fe20000000000 */
[----:B------:R-:W-:-:S02]  /*1c50*/  ISETP.NE.AND P2, PT, R18, RZ, PT ;  /* 0x000000ff1200720c */ /* 0x000fc40003f45270 */
[----:B------:R-:W-:Y:S02]  /*1c60*/  ISETP.GE.U32.AND P1, PT, R6, R5, PT ;  /* 0x000000050600720c */ /* 0x000fe40003f26070 */
[----:B------:R-:W-:Y:S02]  /*1c70*/  LOP3.LUT R5, R19, R18, RZ, 0x3c, !PT ;  /* 0x0000001213057212 */ /* 0x000fe400078e3cff */
[----:B------:R-:W-:Y:S02]  /*1c80*/  MOV R6, RZ ;  /* 0x000000ff00067202 */ /* 0x000fe40000000f00 */
[----:B------:R-:W-:Y:S01]  /*1c90*/  ISETP.GE.AND P0, PT, R5, RZ, PT ;  /* 0x000000ff0500720c */ /* 0x000fe20003f06270 */
[----:B0-----:R-:W-:-:S04]  /*1ca0*/  IMAD.MOV R5, RZ, RZ, -R7 ;  /* 0x000000ffff057224 */ /* 0x001fc800078e0a07 */
[----:B------:R-:W-:Y:S02]  /*1cb0*/  IMAD R5, R5, R8, RZ ;  /* 0x0000000805057224 */ /* 0x000fe400078e02ff */
[----:B------:R-:W-:Y:S02]  /*1cc0*/  @P1 IADD3 R12, PT, PT, R12, 0x1, RZ ;  /* 0x000000010c0c1810 */ /* 0x000fe40007ffe0ff */
[----:B------:R-:W-:-:S04]  /*1cd0*/  IMAD.HI.U32 R6, R7, R5, R6 ;  /* 0x0000000507067227 */ /* 0x000fc800078e0006 */
[----:B------:R-:W-:Y:S01]  /*1ce0*/  @!P0 IMAD.MOV R12, RZ, RZ, -R12 ;  /* 0x000000ffff0c8224 */ /* 0x000fe200078e0a0c */
[----:B------:R-:W-:Y:S02]  /*1cf0*/  @!P2 LOP3.LUT R12, RZ, R18, RZ, 0x33, !PT ;  /* 0x00000012ff0ca212 */ /* 0x000fe400078e33ff */
[----:B------:R-:W-:Y:S02]  /*1d00*/  ISETP.NE.AND P2, PT, R10, RZ, PT ;  /* 0x000000ff0a00720c */ /* 0x000fe40003f45270 */
[----:B------:R-:W-:Y:S02]  /*1d10*/  IABS R9, R12 ;  /* 0x0000000c00097213 */ /* 0x000fe40000000000 */
[----:B------:R-:W-:-:S03]  /*1d20*/  ISETP.GE.AND P1, PT, R12, RZ, PT ;  /* 0x000000ff0c00720c */ /* 0x000fc60003f26270 */
[----:B------:R-:W-:-:S04]  /*1d30*/  IMAD.MOV.U32 R7, RZ, RZ, R9 ;  /* 0x000000ffff077224 */ /* 0x000fc800078e0009 */
        /* <DEDUP_REMOVED lines=19> */
[----:B------:R-:W1:Y:S08]  /*1e70*/  @P0 LDC.64 R8, c[0x0][0x3b8] ;  /* 0x0000ee00ff080b82 */ /* 0x000e700000000a00 */
[----:B------:R-:W2:Y:S01]  /*1e80*/  @!P0 LDC R22, c[0x0][0x3c8] ;  /* 0x0000f200ff168b82 */ /* 0x000ea20000000800 */
[----:B0-----:R-:W-:-:S04]  /*1e90*/  @P0 IMAD R10, R10, R13, R21 ;  /* 0x0000000d0a0a0224 */ /* 0x001fc800078e0215 */
[----:B------:R-:W-:-:S04]  /*1ea0*/  @P0 IMAD.IADD R15, R10, 0x1, -R15 ;  /* 0x000000010a0f0824 */ /* 0x000fc800078e0a0f */
[----:B-1----:R-:W-:Y:S02]  /*1eb0*/  @P0 IMAD.WIDE R14, R15, 0x4, R8 ;  /* 0x000000040f0e0825 */ /* 0x002fe400078e0208 */
[----:B------:R-:W0:Y:S03]  /*1ec0*/  @!P0 LDC.64 R8, c[0x0][0x3a8] ;  /* 0x0000ea00ff088b82 */ /* 0x000e260000000a00 */
[----:B------:R-:W3:Y:S01]  /*1ed0*/  @P0 LDG.E R23, desc[UR6][R14.64] ;  /* 0x000000060e170981 */ /* 0x000ee2000c1e1900 */
[----:B------:R-:W-:Y:S01]  /*1ee0*/  IADD3 R12, PT, PT, -R11, RZ, RZ ;  /* 0x000000ff0b0c7210 */ /* 0x000fe20007ffe1ff */
[----:B--2---:R-:W-:Y:S01]  /*1ef0*/  @!P0 IMAD R22, R5, R22, RZ ;  /* 0x0000001605168224 */ /* 0x004fe200078e02ff */
[----:B------:R-:W-:Y:S02]  /*1f00*/  @!P0 SHF.R.S32.HI R13, RZ, 0x1f, R21 ;  /* 0x0000001fff0d8819 */ /* 0x000fe40000011415 */
[----:B------:R-:W1:Y:S01]  /*1f10*/  @P0 LDC.64 R10, c[0x0][0x398] ;  /* 0x0000e600ff0a0b82 */ /* 0x000e620000000a00 */
[----:B------:R-:W-:Y:S01]  /*1f20*/  IMAD R12, R16, R12, R27 ;  /* 0x0000000c100c7224 */ /* 0x000fe200078e021b */
[----:B------:R-:W-:-:S04]  /*1f30*/  @!P0 IADD3 R17, P1, PT, R21, R22, RZ ;  /* 0x0000001615118210 */ /* 0x000fc80007f3e0ff */
[----:B------:R-:W-:Y:S02]  /*1f40*/  @!P0 LEA.HI.X.SX32 R25, R22, R13, 0x1, P1 ;  /* 0x0000000d16198211 */ /* 0x000fe400008f0eff */
[----:B------:R-:W-:-:S03]  /*1f50*/  SHF.R.S32.HI R13, RZ, 0x1f, R12 ;  /* 0x0000001fff0d7819 */ /* 0x000fc6000001140c */
[----:B------:R-:W-:-:S04]  /*1f60*/  @!P0 IMAD R14, R25, R16, RZ ;  /* 0x00000010190e8224 */ /* 0x000fc800078e02ff */
[----:B------:R-:W-:Y:S01]  /*1f70*/  @!P0 IMAD R25, R3, R17, R14 ;  /* 0x0000001103198224 */ /* 0x000fe200078e020e */
[----:B---3--:R-:W-:-:S05]  /*1f80*/  @P0 SHF.R.S32.HI R15, RZ, 0x1f, R23 ;  /* 0x0000001fff0f0819 */ /* 0x008fca0000011417 */
[-C--:B------:R-:W-:Y:S02]  /*1f90*/  @P0 IMAD R22, R15, R16.reuse, RZ ;  /* 0x000000100f160224 */ /* 0x080fe400078e02ff */
[----:B------:R-:W-:-:S04]  /*1fa0*/  @!P0 IMAD.WIDE.U32 R14, R17, R16, R12 ;  /* 0x00000010110e8225 */ /* 0x000fc800078e000c */
[----:B------:R-:W-:Y:S01]  /*1fb0*/  @P0 IMAD.WIDE.U32 R16, R23, R16, R12 ;  /* 0x0000001017100225 */ /* 0x000fe200078e000c */
[----:B0-----:R-:W-:-:S03]  /*1fc0*/  @!P0 LEA R8, P2, R14, R8, 0x2 ;  /* 0x000000080e088211 */ /* 0x001fc600078410ff */
[----:B------:R-:W-:Y:S01]  /*1fd0*/  @P0 IMAD R13, R23, R3, R22 ;  /* 0x00000003170d0224 */ /* 0x000fe200078e0216 */
[----:B-1----:R-:W-:Y:S01]  /*1fe0*/  @P0 LEA R10, P1, R16, R10, 0x1 ;  /* 0x0000000a100a0211 */ /* 0x002fe200078208ff */
[----:B------:R-:W-:Y:S02]  /*1ff0*/  @!P0 IMAD.IADD R25, R15, 0x1, R25 ;  /* 0x000000010f198824 */ /* 0x000fe400078e0219 */
[----:B------:R-:W-:-:S03]  /*2000*/  @P0 IMAD.IADD R13, R17, 0x1, R13 ;  /* 0x00000001110d0824 */ /* 0x000fc600078e020d */
[----:B------:R-:W-:Y:S02]  /*2010*/  @!P0 LEA.HI.X R9, R14, R9, R25, 0x2, P2 ;  /* 0x000000090e098211 */ /* 0x000fe400010f1419 */
[----:B------:R-:W-:Y:S01]  /*2020*/  @P0 LEA.HI.X R11, R16, R11, R13, 0x1, P1 ;  /* 0x0000000b100b0211 */ /* 0x000fe200008f0c0d */
[----:B------:R-:W0:Y:S02]  /*2030*/  LDC.64 R14, c[0x0][0x380] ;  /* 0x0000e000ff0e7b82 */ /* 0x000e240000000a00 */
[----:B------:R-:W2:Y:S04]  /*2040*/  @!P0 LDG.E R8, desc[UR6][R8.64] ;  /* 0x0000000608088981 */ /* 0x000ea8000c1e1900 */
[----:B------:R-:W3:Y:S01]  /*2050*/  @P0 LDG.E.U16 R13, desc[UR6][R10.64] ;  /* 0x000000060a0d0981 */ /* 0x000ee2000c1e1500 */
[----:B------:R-:W-:Y:S01]  /*2060*/  BSSY.RECONVERGENT B0, `(.L_x_133) ;  /* 0x000000f000007945 */ /* 0x000fe20003800200 */
[----:B0-----:R-:W-:Y:S01]  /*2070*/  IMAD.WIDE R14, R27, 0x2, R14 ;  /* 0x000000021b0e7825 */ /* 0x001fe200078e020e */
[----:B--2---:R-:W-:-:S04]  /*2080*/  @!P0 F2FP.F16.F32.PACK_AB R9, RZ, R8 ;  /* 0x00000008ff09823e */ /* 0x004fc800000000ff */
[----:B------:R-:W-:Y:S02]  /*2090*/  @!P0 PRMT R13, R9, 0x7610, R13 ;  /* 0x00007610090d8816 */ /* 0x000fe4000000000d */
[----:B------:R-:W-:-:S03]  /*20a0*/  LOP3.LUT P0, RZ, R21, R12, RZ, 0xfc, !PT ;  /* 0x0000000c15ff7212 */ /* 0x000fc6000780fcff */
[----:B---3--:R-:W-:-:S05]  /*20b0*/  HADD2 R13, R13.H0_H0, RZ.H0_H0 ;  /* 0x200000ff0d0d7230 */ /* 0x008fca0000000800 */
[----:B------:R0:W-:Y:S05]  /*20c0*/  STG.E.U16 desc[UR6][R14.64], R13 ;  /* 0x0000000d0e007986 */ /* 0x0001ea000c101506 */
[----:B------:R-:W-:Y:S05]  /*20d0*/  @P0 BRA `(.L_x_134) ;  /* 0x00000000001c0947 */ /* 0x000fea0003800000 */
[----:B------:R-:W1:Y:S01]  /*20e0*/  LDC.64 R8, c[0x0][0x390] ;  /* 0x0000e400ff087b82 */ /* 0x000e620000000a00 */
[----:B------:R-:W-:Y:S01]  /*20f0*/  IMAD R5, R5, R18, R19 ;  /* 0x0000001205057224 */ /* 0x000fe200078e0213 */
[----:B------:R-:W2:Y:S03]  /*2100*/  LDG.E R6, desc[UR6][R6.64] ;  /* 0x0000000606067981 */ /* 0x000ea6000c1e1900 */
[----:B-1----:R-:W-:-:S05]  /*2110*/  IMAD.WIDE R8, R5, 0x4, R8 ;  /* 0x0000000405087825 */ /* 0x002fca00078e0208 */
[----:B------:R-:W2:Y:S02]  /*2120*/  LDG.E R5, desc[UR6][R8.64] ;  /* 0x0000000608057981 */ /* 0x000ea4000c1e1900 */
[----:B--2---:R-:W-:-:S05]  /*2130*/  IADD3 R5, PT, PT, R6, R5, RZ ;  /* 0x0000000506057210 */ /* 0x004fca0007ffe0ff */
[----:B------:R1:W-:Y:S02]  /*2140*/  STG.E desc[UR6][R8.64], R5 ;  /* 0x0000000508007986 */ /* 0x0003e4000c101906 */
.L_x_134:
[----:B------:R-:W-:Y:S05]  /*2150*/  BSYNC.RECONVERGENT B0 ;  /* 0x0000000000007941 */ /* 0x000fea0003800200 */
.L_x_133:
[----:B------:R-:W-:-:S05]  /*2160*/  IMAD.IADD R27, R4, 0x1, R27 ;  /* 0x00000001041b7824 */ /* 0x000fca00078e021b */
[----:B------:R-:W-:-:S13]  /*2170*/  ISETP.GE.AND P0, PT, R27, R2, PT ;  /* 0x000000021b00720c */ /* 0x000fda0003f06270 */
[----:B------:R-:W-:Y:S05]  /*2180*/  @!P0 BRA `(.L_x_125) ;  /* 0xfffffff000248947 */ /* 0x000fea000383ffff */
[----:B------:R-:W-:Y:S05]  /*2190*/  EXIT ;  /* 0x000000000000794d */ /* 0x000fea0003800000 */
.L_x_124:
[----:B------:R-:W0:Y:S02]  /*21a0*/  LDCU.64 UR8, c[0x0][0x3a0] ;  /* 0x00007400ff0877ac */ /* 0x000e240008000a00 */
[----:B0-----:R-:W-:-:S04]  /*21b0*/  UISETP.NE.U32.AND UP0, UPT, UR8, URZ, UPT ;  /* 0x000000ff0800728c */ /* 0x001fc8000bf05070 */
[----:B------:R-:W-:-:S09]  /*21c0*/  UISETP.NE.AND.EX UP0, UPT, UR9, URZ, UPT, UP0 ;  /* 0x000000ff0900728c */ /* 0x000fd2000bf05300 */
[----:B------:R-:W-:Y:S05]  /*21d0*/  BRA.U !UP0, `(.L_x_135) ;  /* 0x0000000908a47547 */ /* 0x000fea000b800000 */
[----:B------:R-:W-:Y:S01]  /*21e0*/  IABS R5, R21 ;  /* 0x0000001500057213 */ /* 0x000fe20000000000 */
[----:B------:R-:W0:Y:S01]  /*21f0*/  LDC R6, c[0x0][0x3d0] ;  /* 0x0000f400ff067b82 */ /* 0x000e220000000800 */
[----:B------:R-:W1:Y:S02]  /*2200*/  LDCU.64 UR8, c[0x0][0x3a0] ;  /* 0x00007400ff0877ac */ /* 0x000e640008000a00 */
[----:B------:R-:W2:Y:S05]  /*2210*/  I2F.RP R9, R5 ;  /* 0x0000000500097306 */ /* 0x000eaa0000209400 */
[----:B------:R-:W3:Y:S03]  /*2220*/  LDC R8, c[0x0][0x3d4] ;  /* 0x0000f500ff087b82 */ /* 0x000ee60000000800 */
[----:B--2---:R-:W2:Y:S02]  /*2230*/  MUFU.RCP R9, R9 ;  /* 0x0000000900097308 */ /* 0x004ea40000001000 */
[----:B--2---:R-:W-:-:S06]  /*2240*/  VIADD R10, R9, 0xffffffe ;  /* 0x0ffffffe090a7836 */ /* 0x004fcc0000000000 */
[----:B------:R2:W4:Y:S02]  /*2250*/  F2I.FTZ.U32.TRUNC.NTZ R11, R10 ;  /* 0x0000000a000b7305 */ /* 0x000524000021f000 */
[----:B--2---:R-:W-:Y:S01]  /*2260*/  IMAD.MOV.U32 R10, RZ, RZ, RZ ;  /* 0x000000ffff0a7224 */ /* 0x004fe200078e00ff */
[----:B----4-:R-:W-:-:S05]  /*2270*/  IADD3 R12, PT, PT, RZ, -R11, RZ ;  /* 0x8000000bff0c7210 */ /* 0x010fca0007ffe0ff */
[----:B------:R-:W-:-:S04]  /*2280*/  IMAD R7, R12, R5, RZ ;  /* 0x000000050c077224 */ /* 0x000fc800078e02ff */
[----:B01-3--:R-:W-:-:S07]  /*2290*/  IMAD.HI.U32 R7, R11, R7, R10 ;  /* 0x000000070b077227 */ /* 0x00bfce00078e000a */
.L_x_138:
[----:B-1----:R-:W-:Y:S02]  /*22a0*/  IABS R9, R0 ;  /* 0x0000000000097213 */ /* 0x002fe40000000000 */
[----:B------:R-:W-:Y:S02]  /*22b0*/  IABS R10, R27 ;  /* 0x0000001b000a7213 */ /* 0x000fe40000000000 */
[----:B0-----:R-:W0:Y:S01]  /*22c0*/  I2F.RP R12, R9 ;  /* 0x00000009000c7306 */ /* 0x001e220000209400 */
[----:B------:R-:W-:Y:S02]  /*22d0*/  IABS R13, R8 ;  /* 0x00000008000d7213 */ /* 0x000fe40000000000 */
[----:B------:R-:W-:Y:S01]  /*22e0*/  IMAD.HI.U32 R15, R7, R10, RZ ;  /* 0x0000000a070f7227 */ /* 0x000fe200078e00ff */
[----:B------:R-:W-:Y:S02]  /*22f0*/  IABS R14, R6 ;  /* 0x00000006000e7213 */ /* 0x000fe40000000000 */
[----:B------:R-:W-:Y:S01]  /*2300*/  IABS R17, R0 ;  /* 0x0000000000117213 */ /* 0x000fe20000000000 */
[----:B------:R-:W-:Y:S01]  /*2310*/  IMAD.MOV R11, RZ, RZ, -R15 ;  /* 0x000000ffff0b7224 */ /* 0x000fe200078e0a0f */
[----:B------:R-:W1:Y:S03]  /*2320*/  I2F.RP R16, R14 ;  /* 0x0000000e00107306 */ /* 0x000e660000209400 */
[----:B------:R-:W-:-:S05]  /*2330*/  IMAD R10, R13, R11, R10 ;  /* 0x0000000b0d0a7224 */ /* 0x000fca00078e020a */
[----:B0-----:R-:W0:Y:S01]  /*2340*/  MUFU.RCP R12, R12 ;  /* 0x0000000c000c7308 */ /* 0x001e220000001000 */
[----:B------:R-:W-:-:S07]  /*2350*/  ISETP.GT.U32.AND P2, PT, R5, R10, PT ;  /* 0x0000000a0500720c */ /* 0x000fce0003f44070 */
[----:B-1----:R-:W-:Y:S06]  /*2360*/  MUFU.RCP R16, R16 ;  /* 0x0000001000107308 */ /* 0x002fec0000001000 */
[----:B------:R-:W-:Y:S01]  /*2370*/  @!P2 IADD3 R10, PT, PT, R10, -R13, RZ ;  /* 0x8000000d0a0aa210 */ /* 0x000fe20007ffe0ff */
[----:B------:R-:W-:Y:S01]  /*2380*/  @!P2 VIADD R15, R15, 0x1 ;  /* 0x000000010f0fa836 */ /* 0x000fe20000000000 */
[----:B------:R-:W-:Y:S01]  /*2390*/  ISETP.NE.AND P2, PT, R8, RZ, PT ;  /* 0x000000ff0800720c */ /* 0x000fe20003f45270 */
[----:B0-----:R-:W-:Y:S01]  /*23a0*/  VIADD R11, R12, 0xffffffe ;  /* 0x0ffffffe0c0b7836 */ /* 0x001fe20000000000 */
[----:B------:R-:W-:-:S02]  /*23b0*/  ISETP.GE.U32.AND P1, PT, R10, R5, PT ;  /* 0x000000050a00720c */ /* 0x000fc40003f26070 */
[----:B------:R-:W-:-:S03]  /*23c0*/  LOP3.LUT R10, R27, R8, RZ, 0x3c, !PT ;  /* 0x000000081b0a7212 */ /* 0x000fc600078e3cff */
[----:B------:R-:W0:Y:S01]  /*23d0*/  F2I.FTZ.U32.TRUNC.NTZ R11, R11 ;  /* 0x0000000b000b7305 */ /* 0x000e22000021f000 */
[----:B------:R-:W-:-:S07]  /*23e0*/  ISETP.GE.AND P0, PT, R10, RZ, PT ;  /* 0x000000ff0a00720c */ /* 0x000fce0003f06270 */
[----:B------:R-:W-:-:S06]  /*23f0*/  @P1 IADD3 R15, PT, PT, R15, 0x1, RZ ;  /* 0x000000010f0f1810 */ /* 0x000fcc0007ffe0ff */
[----:B------:R-:W-:Y:S01]  /*2400*/  @!P0 IMAD.MOV R15, RZ, RZ, -R15 ;  /* 0x000000ffff0f8224 */ /* 0x000fe200078e0a0f */
[----:B------:R-:W-:Y:S01]  /*2410*/  @!P2 LOP3.LUT R15, RZ, R8, RZ, 0x33, !PT ;  /* 0x00000008ff0fa212 */ /* 0x000fe200078e33ff */
[----:B0-----:R-:W-:-:S03]  /*2420*/  IMAD.MOV R10, RZ, RZ, -R11 ;  /* 0x000000ffff0a7224 */ /* 0x001fc600078e0a0b */
[----:B------:R-:W-:Y:S01]  /*2430*/  IABS R12, R15 ;  /* 0x0000000f000c7213 */ /* 0x000fe20000000000 */
[----:B------:R-:W-:Y:S02]  /*2440*/  IMAD R13, R10, R9, RZ ;  /* 0x000000090a0d7224 */ /* 0x000fe400078e02ff */
[----:B------:R-:W-:-:S05]  /*2450*/  HFMA2 R10, -RZ, RZ, 0, 0 ;  /* 0x00000000ff0a7431 */ /* 0x000fca00000001ff */
[----:B------:R-:W-:-:S04]  /*2460*/  IMAD.HI.U32 R13, R11, R13, R10 ;  /* 0x0000000d0b0d7227 */ /* 0x000fc800078e000a */
[----:B------:R-:W-:Y:S02]  /*2470*/  IMAD.MOV.U32 R10, RZ, RZ, R12 ;  /* 0x000000ffff0a7224 */ /* 0x000fe400078e000c */
[----:B------:R-:W-:Y:S01]  /*2480*/  IMAD.MOV R11, RZ, RZ, -R17 ;  /* 0x000000ffff0b7224 */ /* 0x000fe200078e0a11 */
[----:B------:R-:W0:Y:S01]  /*2490*/  LDC R12, c[0x0][0x3cc] ;  /* 0x0000f300ff0c7b82 */ /* 0x000e220000000800 */
[----:B------:R-:W-:-:S04]  /*24a0*/  IMAD.HI.U32 R13, R13, R10, RZ ;  /* 0x0000000a0d0d7227 */ /* 0x000fc800078e00ff */
[----:B------:R-:W-:Y:S02]  /*24b0*/  IMAD R10, R13, R11, R10 ;  /* 0x0000000b0d0a7224 */ /* 0x000fe400078e020a */
[----:B------:R-:W-:-:S03]  /*24c0*/  VIADD R11, R16, 0xffffffe ;  /* 0x0ffffffe100b7836 */ /* 0x000fc60000000000 */
[----:B------:R-:W-:-:S03]  /*24d0*/  ISETP.GT.U32.AND P2, PT, R9, R10, PT ;  /* 0x0000000a0900720c */ /* 0x000fc60003f44070 */
[----:B------:R-:W1:Y:S10]  /*24e0*/  F2I.FTZ.U32.TRUNC.NTZ R11, R11 ;  /* 0x0000000b000b7305 */ /* 0x000e74000021f000 */
[----:B------:R-:W-:Y:S01]  /*24f0*/  @!P2 IADD3 R10, PT, PT, R10, -R9, RZ ;  /* 0x800000090a0aa210 */ /* 0x000fe20007ffe0ff */
[----:B------:R-:W-:Y:S01]  /*2500*/  @!P2 VIADD R13, R13, 0x1 ;  /* 0x000000010d0da836 */ /* 0x000fe20000000000 */
[----:B------:R-:W-:-:S02]  /*2510*/  ISETP.NE.AND P2, PT, R0, RZ, PT ;  /* 0x000000ff0000720c */ /* 0x000fc40003f45270 */
[----:B------:R-:W-:Y:S01]  /*2520*/  ISETP.GE.U32.AND P1, PT, R10, R9, PT ;  /* 0x000000090a00720c */ /* 0x000fe20003f26070 */
[--C-:B-1----:R-:W-:Y:S01]  /*2530*/  IMAD.MOV R17, RZ, RZ, -R11.reuse ;  /* 0x000000ffff117224 */ /* 0x102fe200078e0a0b */
[----:B------:R-:W-:Y:S01]  /*2540*/  LOP3.LUT R9, R15, R0, RZ, 0x3c, !PT ;  /* 0x000000000f097212 */ /* 0x000fe200078e3cff */
[----:B------:R-:W-:Y:S02]  /*2550*/  IMAD.MOV.U32 R10, RZ, RZ, RZ ;  /* 0x000000ffff0a7224 */ /* 0x000fe400078e00ff */
[----:B------:R-:W-:Y:S01]  /*2560*/  IMAD R17, R17, R14, RZ ;  /* 0x0000000e11117224 */ /* 0x000fe200078e02ff */
[----:B------:R-:W-:Y:S02]  /*2570*/  ISETP.GE.AND P0, PT, R9, RZ, PT ;  /* 0x000000ff0900720c */ /* 0x000fe40003f06270 */
[----:B0-----:R-:W-:Y:S01]  /*2580*/  IABS R9, R12 ;  /* 0x0000000c00097213 */ /* 0x001fe20000000000 */
[----:B------:R-:W-:-:S03]  /*2590*/  IMAD.HI.U32 R10, R11, R17, R10 ;  /* 0x000000110b0a7227 */ /* 0x000fc600078e000a */
[----:B------:R-:W0:Y:S01]  /*25a0*/  I2F.RP R17, R9 ;  /* 0x0000000900117306 */ /* 0x000e220000209400 */
[----:B------:R-:W-:-:S06]  /*25b0*/  @P1 IADD3 R13, PT, PT, R13, 0x1, RZ ;  /* 0x000000010d0d1810 */ /* 0x000fcc0007ffe0ff */
[----:B------:R-:W-:Y:S02]  /*25c0*/  @!P0 IADD3 R13, PT, PT, -R13, RZ, RZ ;  /* 0x000000ff0d0d8210 */ /* 0x000fe40007ffe1ff */
[----:B------:R-:W-:-:S04]  /*25d0*/  @!P2 LOP3.LUT R13, RZ, R0, RZ, 0x33, !PT ;  /* 0x00000000ff0da212 */ /* 0x000fc800078e33ff */
[----:B------:R-:W-:Y:S01]  /*25e0*/  IABS R16, R13 ;  /* 0x0000000d00107213 */ /* 0x000fe20000000000 */
[----:B0-----:R-:W0:Y:S03]  /*25f0*/  MUFU.RCP R17, R17 ;  /* 0x0000001100117308 */ /* 0x001e260000001000 */
[----:B------:R-:W-:-:S05]  /*2600*/  MOV R11, R16 ;  /* 0x00000010000b7202 */ /* 0x000fca0000000f00 */
[----:B------:R-:W-:-:S04]  /*2610*/  IMAD.HI.U32 R16, R10, R11, RZ ;  /* 0x0000000b0a107227 */ /* 0x000fc800078e00ff */
[----:B------:R-:W-:-:S04]  /*2620*/  IMAD.MOV R10, RZ, RZ, -R16 ;  /* 0x000000ffff0a7224 */ /* 0x000fc800078e0a10 */
[----:B------:R-:W-:Y:S01]  /*2630*/  IMAD R11, R14, R10, R11 ;  /* 0x0000000a0e0b7224 */ /* 0x000fe200078e020b */
[----:B------:R-:W-:Y:S01]  /*2640*/  LOP3.LUT R10, R13, R6, RZ, 0x3c, !PT ;  /* 0x000000060d0a7212 */ /* 0x000fe200078e3cff */
[----:B0-----:R-:W-:-:S03]  /*2650*/  VIADD R18, R17, 0xffffffe ;  /* 0x0ffffffe11127836 */ /* 0x001fc60000000000 */
[----:B------:R-:W-:Y:S02]  /*2660*/  ISETP.GT.U32.AND P2, PT, R14, R11, PT ;  /* 0x0000000b0e00720c */ /* 0x000fe40003f44070 */
[----:B------:R-:W-:-:S11]  /*2670*/  ISETP.GE.AND P0, PT, R10, RZ, PT ;  /* 0x000000ff0a00720c */ /* 0x000fd60003f06270 */
[-C--:B------:R-:W-:Y:S02]  /*2680*/  @!P2 IADD3 R11, PT, PT, R11, -R14.reuse, RZ ;  /* 0x8000000e0b0ba210 */ /* 0x080fe40007ffe0ff */
[----:B------:R-:W-:Y:S02]  /*2690*/  @!P2 IADD3 R16, PT, PT, R16, 0x1, RZ ;  /* 0x000000011010a810 */ /* 0x000fe40007ffe0ff */
[----:B------:R-:W-:Y:S02]  /*26a0*/  ISETP.GE.U32.AND P1, PT, R11, R14, PT ;  /* 0x0000000e0b00720c */ /* 0x000fe40003f26070 */
[----:B------:R-:W0:Y:S01]  /*26b0*/  F2I.FTZ.U32.TRUNC.NTZ R11, R18 ;  /* 0x00000012000b7305 */ /* 0x000e22000021f000 */
[----:B------:R-:W-:-:S10]  /*26c0*/  ISETP.NE.AND P2, PT, R6, RZ, PT ;  /* 0x000000ff0600720c */ /* 0x000fd40003f45270 */
[----:B------:R-:W-:Y:S01]  /*26d0*/  @P1 VIADD R16, R16, 0x1 ;  /* 0x0000000110101836 */ /* 0x000fe20000000000 */
[----:B0-----:R-:W-:-:S03]  /*26e0*/  IADD3 R10, PT, PT, RZ, -R11, RZ ;  /* 0x8000000bff0a7210 */ /* 0x001fc60007ffe0ff */
[----:B------:R-:W-:Y:S01]  /*26f0*/  @!P0 IMAD.MOV R16, RZ, RZ, -R16 ;  /* 0x000000ffff108224 */ /* 0x000fe200078e0a10 */
[----:B------:R-:W-:Y:S02]  /*2700*/  @!P2 LOP3.LUT R16, RZ, R6, RZ, 0x33, !PT ;  /* 0x00000006ff10a212 */ /* 0x000fe400078e33ff */
[----:B------:R-:W-:Y:S01]  /*2710*/  ISETP.NE.AND P2, PT, R12, RZ, PT ;  /* 0x000000ff0c00720c */ /* 0x000fe20003f45270 */
[----:B------:R-:W-:Y:S02]  /*2720*/  IMAD R17, R10, R9, RZ ;  /* 0x000000090a117224 */ /* 0x000fe400078e02ff */
[----:B------:R-:W-:Y:S01]  /*2730*/  HFMA2 R10, -RZ, RZ, 0, 0 ;  /* 0x00000000ff0a7431 */ /* 0x000fe200000001ff */
[----:B------:R-:W-:Y:S02]  /*2740*/  IABS R14, R16 ;  /* 0x00000010000e7213 */ /* 0x000fe40000000000 */
[----:B------:R-:W-:Y:S02]  /*2750*/  ISETP.GE.AND P1, PT, R16, RZ, PT ;  /* 0x000000ff1000720c */ /* 0x000fe40003f26270 */
[----:B------:R-:W-:-:S06]  /*2760*/  IMAD.HI.U32 R17, R11, R17, R10 ;  /* 0x000000110b117227 */ /* 0x000fcc00078e000a */
[----:B------:R-:W-:-:S04]  /*2770*/  IMAD.HI.U32 R10, R17, R14, RZ ;  /* 0x0000000e110a7227 */ /* 0x000fc800078e00ff */
[----:B------:R-:W-:-:S04]  /*2780*/  IMAD.MOV R10, RZ, RZ, -R10 ;  /* 0x000000ffff0a7224 */ /* 0x000fc800078e0a0a */
[C---:B------:R-:W-:Y:S02]  /*2790*/  IMAD R14, R9.reuse, R10, R14 ;  /* 0x0000000a090e7224 */ /* 0x040fe400078e020e */
[----:B------:R-:W0:Y:S03]  /*27a0*/  LDC.64 R10, c[0x0][0x3b0] ;  /* 0x0000ec00ff0a7b82 */ /* 0x000e260000000a00 */
[----:B------:R-:W-:-:S13]  /*27b0*/  ISETP.GT.U32.AND P0, PT, R9, R14, PT ;  /* 0x0000000e0900720c */ /* 0x000fda0003f04070 */
[----:B------:R-:W-:-:S04]  /*27c0*/  @!P0 IADD3 R14, PT, PT, R14, -R9, RZ ;  /* 0x800000090e0e8210 */ /* 0x000fc80007ffe0ff */
[----:B------:R-:W-:-:S13]  /*27d0*/  ISETP.GT.U32.AND P0, PT, R9, R14, PT ;  /* 0x0000000e0900720c */ /* 0x000fda0003f04070 */
[----:B------:R-:W-:-:S05]  /*27e0*/  @!P0 IMAD.IADD R14, R14, 0x1, -R9 ;  /* 0x000000010e0e8824 */ /* 0x000fca00078e0a09 */
[----:B------:R-:W-:-:S05]  /*27f0*/  MOV R9, R14 ;  /* 0x0000000e00097202 */ /* 0x000fca0000000f00 */
        /* <DEDUP_REMOVED lines=9> */
[----:B------:R-:W0:Y:S01]  /*2890*/  @!P0 LDC R24, c[0x0][0x3c8] ;  /* 0x0000f200ff188b82 */ /* 0x000e220000000800 */
[----:B------:R-:W-:-:S07]  /*28a0*/  @P0 IMAD R22, R9, R6, R20 ;  /* 0x0000000609160224 */ /* 0x000fce00078e0214 */
[----:B------:R-:W1:Y:S08]  /*28b0*/  @P0 LDC R23, c[0x0][0x3c4] ;  /* 0x0000f100ff170b82 */ /* 0x000e700000000800 */
[----:B------:R-:W2:Y:S08]  /*28c0*/  @P0 LDC.64 R18, c[0x0][0x3b8] ;  /* 0x0000ee00ff120b82 */ /* 0x000eb00000000a00 */
[----:B------:R-:W3:Y:S01]  /*28d0*/  @!P0 LDC.64 R12, c[0x0][0x3a8] ;  /* 0x0000ea00ff0c8b82 */ /* 0x000ee20000000a00 */
[----:B0-----:R-:W-:-:S05]  /*28e0*/  @!P0 IMAD R16, R9, R24, RZ ;  /* 0x0000001809108224 */ /* 0x001fca00078e02ff */
[----:B------:R-:W-:Y:S01]  /*28f0*/  @!P0 IADD3 R17, P1, PT, R21, R16, RZ ;  /* 0x0000001015118210 */ /* 0x000fe20007f3e0ff */
[--C-:B-1----:R-:W-:Y:S01]  /*2900*/  @P0 IMAD R23, R22, R23, R21.reuse ;  /* 0x0000001716170224 */ /* 0x102fe200078e0215 */
[----:B------:R-:W-:Y:S02]  /*2910*/  IADD3 R22, PT, PT, -R15, RZ, RZ ;  /* 0x000000ff0f167210 */ /* 0x000fe40007ffe1ff */
[----:B------:R-:W-:Y:S01]  /*2920*/  @!P0 SHF.R.S32.HI R15, RZ, 0x1f, R21 ;  /* 0x0000001fff0f8819 */ /* 0x000fe20000011415 */
[----:B------:R-:W-:Y:S02]  /*2930*/  @P0 IMAD.IADD R23, R23, 0x1, -R14 ;  /* 0x0000000117170824 */ /* 0x000fe400078e0a0e */
[----:B------:R-:W-:Y:S01]  /*2940*/  IMAD R14, R8, R22, R27 ;  /* 0x00000016080e7224 */ /* 0x000fe200078e021b */
[----:B------:R-:W-:Y:S01]  /*2950*/  @!P0 LEA.HI.X.SX32 R25, R16, R15, 0x1, P1 ;  /* 0x0000000f10198211 */ /* 0x000fe200008f0eff */
[----:B--2---:R-:W-:-:S03]  /*2960*/  @P0 IMAD.WIDE R18, R23, 0x4, R18 ;  /* 0x0000000417120825 */ /* 0x004fc600078e0212 */
[----:B------:R-:W-:Y:S01]  /*2970*/  SHF.R.S32.HI R15, RZ, 0x1f, R14 ;  /* 0x0000001fff0f7819 */ /* 0x000fe2000001140e */
[-C--:B------:R-:W-:Y:S01]  /*2980*/  @!P0 IMAD R16, R25, R8.reuse, RZ ;  /* 0x0000000819108224 */ /* 0x080fe200078e02ff */
[----:B------:R0:W2:Y:S03]  /*2990*/  @P0 LDG.E R23, desc[UR6][R18.64] ;  /* 0x0000000612170981 */ /* 0x0000a6000c1e1900 */
[----:B------:R-:W-:Y:S02]  /*29a0*/  @!P0 IMAD R25, R3, R17, R16 ;  /* 0x0000001103198224 */ /* 0x000fe400078e0210 */
[----:B------:R-:W-:-:S03]  /*29b0*/  @!P0 IMAD.WIDE.U32 R16, R17, R8, R14 ;  /* 0x0000000811108225 */ /* 0x000fc600078e000e */
[----:B---3--:R-:W-:Y:S02]  /*29c0*/  @!P0 LEA R12, P1, R16, R12, 0x2 ;  /* 0x0000000c100c8211 */ /* 0x008fe400078210ff */
[----:B------:R-:W-:-:S04]  /*29d0*/  @!P0 IADD3 R17, PT, PT, R17, R25, RZ ;  /* 0x0000001911118210 */ /* 0x000fc80007ffe0ff */
[----:B------:R-:W-:Y:S01]  /*29e0*/  @!P0 LEA.HI.X R13, R16, R13, R17, 0x2, P1 ;  /* 0x0000000d100d8211 */ /* 0x000fe200008f1411 */
[----:B------:R-:W-:Y:S01]  /*29f0*/  VIADD R25, R21, UR4 ;  /* 0x0000000415197c36 */ /* 0x000fe20008000000 */
[----:B------:R-:W1:Y:S03]  /*2a00*/  @P0 LDC.64 R16, c[0x0][0x398] ;  /* 0x0000e600ff100b82 */ /* 0x000e660000000a00 */
[----:B------:R3:W4:Y:S01]  /*2a10*/  @!P0 LDG.E R22, desc[UR6][R12.64] ;  /* 0x000000060c168981 */ /* 0x000722000c1e1900 */
[----:B------:R-:W-:-:S05]  /*2a20*/  SHF.R.S32.HI R29, RZ, 0x1f, R25 ;  /* 0x0000001fff1d7819 */ /* 0x000fca0000011419 */
[----:B0-----:R-:W-:-:S04]  /*2a30*/  IMAD R18, R29, R8, RZ ;  /* 0x000000081d127224 */ /* 0x001fc800078e02ff */
[----:B------:R-:W-:Y:S01]  /*2a40*/  IMAD R29, R25, R3, R18 ;  /* 0x00000003191d7224 */ /* 0x000fe200078e0212 */
[----:B--2---:R-:W-:-:S05]  /*2a50*/  @P0 SHF.R.S32.HI R19, RZ, 0x1f, R23 ;  /* 0x0000001fff130819 */ /* 0x004fca0000011417 */
[-C--:B------:R-:W-:Y:S02]  /*2a60*/  @P0 IMAD R26, R19, R8.reuse, RZ ;  /* 0x00000008131a0224 */ /* 0x080fe400078e02ff */
[----:B------:R-:W-:-:S04]  /*2a70*/  IMAD.WIDE.U32 R18, R25, R8, R14 ;  /* 0x0000000819127225 */ /* 0x000fc800078e000e */
[----:B------:R-:W-:Y:S01]  /*2a80*/  @P0 IMAD.WIDE.U32 R24, R23, R8, R14 ;  /* 0x0000000817180225 */ /* 0x000fe200078e000e */
[----:B------:R-:W-:Y:S02]  /*2a90*/  IADD3 R29, PT, PT, R19, R29, RZ ;  /* 0x0000001d131d7210 */ /* 0x000fe40007ffe0ff */
[----:B---3--:R-:W-:Y:S01]  /*2aa0*/  LEA R12, P1, R18, UR8, 0x1 ;  /* 0x00000008120c7c11 */ /* 0x008fe2000f8208ff */
[----:B------:R-:W-:-:S03]  /*2ab0*/  @P0 IMAD R15, R23, R3, R26 ;  /* 0x00000003170f0224 */ /* 0x000fc600078e021a */
[----:B------:R-:W-:Y:S01]  /*2ac0*/  LEA.HI.X R13, R18, UR9, R29, 0x1, P1 ;  /* 0x00000009120d7c11 */ /* 0x000fe200088f0c1d */
[----:B------:R-:W-:Y:S01]  /*2ad0*/  @P0 IMAD.IADD R15, R25, 0x1, R15 ;  /* 0x00000001190f0824 */ /* 0x000fe200078e020f */
[C---:B-1----:R-:W-:Y:S01]  /*2ae0*/  @P0 LEA R16, P1, R24.reuse, R16, 0x1 ;  /* 0x0000001018100211 */ /* 0x042fe200078208ff */
[----:B------:R-:W0:Y:S01]  /*2af0*/  LDC.64 R18, c[0x0][0x380] ;  /* 0x0000e000ff127b82 */ /* 0x000e220000000a00 */
[----:B----4-:R-:W-:Y:S01]  /*2b00*/  @!P0 F2FP.F16.F32.PACK_AB R22, RZ, R22 ;  /* 0x00000016ff16823e */ /* 0x010fe200000000ff */
[----:B------:R-:W2:Y:S01]  /*2b10*/  LDG.E.U16 R12, desc[UR6][R12.64] ;  /* 0x000000060c0c7981 */ /* 0x000ea2000c1e1500 */
[--C-:B------:R-:W-:Y:S02]  /*2b20*/  @P0 LEA.HI.X R17, R24, R17, R15.reuse, 0x1, P1 ;  /* 0x0000001118110211 */ /* 0x100fe400008f0c0f */
[----:B------:R-:W-:-:S06]  /*2b30*/  @!P0 PRMT R15, R22, 0x7610, R15 ;  /* 0x00007610160f8816 */ /* 0x000fcc000000000f */
[----:B------:R-:W2:Y:S01]  /*2b40*/  @P0 LDG.E.U16 R15, desc[UR6][R16.64] ;  /* 0x00000006100f0981 */ /* 0x000ea2000c1e1500 */
[----:B------:R-:W-:Y:S01]  /*2b50*/  LOP3.LUT P0, RZ, R21, R14, RZ, 0xfc, !PT ;  /* 0x0000000e15ff7212 */ /* 0x000fe2000780fcff */
[----:B0-----:R-:W-:Y:S01]  /*2b60*/  IMAD.WIDE R18, R27, 0x2, R18 ;  /* 0x000000021b127825 */ /* 0x001fe200078e0212 */
[----:B------:R-:W-:Y:S01]  /*2b70*/  IADD3 R27, PT, PT, R4, R27, RZ ;  /* 0x0000001b041b7210 */ /* 0x000fe20007ffe0ff */
[----:B------:R-:W-:Y:S03]  /*2b80*/  BSSY.RECONVERGENT B0, `(.L_x_136) ;  /* 0x000000c000007945 */ /* 0x000fe60003800200 */
[----:B------:R-:W-:Y:S01]  /*2b90*/  ISETP.GE.AND P1, PT, R27, R2, PT ;  /* 0x000000021b00720c */ /* 0x000fe20003f26270 */
[----:B--2---:R-:W-:-:S05]  /*2ba0*/  HADD2 R15, R15.H0_H0, R12.H0_H0 ;  /* 0x2000000c0f0f7230 */ /* 0x004fca0000000800 */
[----:B------:R0:W-:Y:S01]  /*2bb0*/  STG.E.U16 desc[UR6][R18.64], R15 ;  /* 0x0000000f12007986 */ /* 0x0001e2000c101506 */
[----:B------:R-:W-:Y:S06]  /*2bc0*/  @P0 BRA `(.L_x_137) ;  /* 0x00000000001c0947 */ /* 0x000fec0003800000 */
[----:B------:R-:W1:Y:S01]  /*2bd0*/  LDC.64 R12, c[0x0][0x390] ;  /* 0x0000e400ff0c7b82 */ /* 0x000e620000000a00 */
[----:B------:R-:W-:Y:S01]  /*2be0*/  IMAD R9, R9, R6, R20 ;  /* 0x0000000609097224 */ /* 0x000fe200078e0214 */
[----:B------:R-:W2:Y:S03]  /*2bf0*/  LDG.E R10, desc[UR6][R10.64] ;  /* 0x000000060a0a7981 */ /* 0x000ea6000c1e1900 */
[----:B-1----:R-:W-:-:S05]  /*2c00*/  IMAD.WIDE R12, R9, 0x4, R12 ;  /* 0x00000004090c7825 */ /* 0x002fca00078e020c */
[----:B------:R-:W2:Y:S02]  /*2c10*/  LDG.E R9, desc[UR6][R12.64] ;  /* 0x000000060c097981 */ /* 0x000ea4000c1e1900 */
[----:B--2---:R-:W-:-:S05]  /*2c20*/  IMAD.IADD R9, R10, 0x1, R9 ;  /* 0x000000010a097824 */ /* 0x004fca00078e0209 */
[----:B------:R1:W-:Y:S02]  /*2c30*/  STG.E desc[UR6][R12.64], R9 ;  /* 0x000000090c007986 */ /* 0x0003e4000c101906 */
.L_x_137:
[----:B------:R-:W-:Y:S05]  /*2c40*/  BSYNC.RECONVERGENT B0 ;  /* 0x0000000000007941 */ /* 0x000fea0003800200 */
.L_x_136:
[----:B------:R-:W-:Y:S05]  /*2c50*/  @!P1 BRA `(.L_x_138) ;  /* 0xfffffff400909947 */ /* 0x000fea000383ffff */
[----:B------:R-:W-:Y:S05]  /*2c60*/  EXIT ;  /* 0x000000000000794d */ /* 0x000fea0003800000 */
.L_x_135:
[----:B------:R-:W-:Y:S01]  /*2c70*/  IABS R5, R21 ;  /* 0x0000001500057213 */ /* 0x000fe20000000000 */
[----:B------:R-:W0:Y:S03]  /*2c80*/  LDC R6, c[0x0][0x3d0] ;  /* 0x0000f400ff067b82 */ /* 0x000e260000000800 */
[----:B------:R-:W1:Y:S05]  /*2c90*/  I2F.RP R12, R5 ;  /* 0x00000005000c7306 */ /* 0x000e6a0000209400 */
[----:B------:R-:W2:Y:S08]  /*2ca0*/  LDC R7, c[0x0][0x3cc] ;  /* 0x0000f300ff077b82 */ /* 0x000eb00000000800 */
[----:B------:R-:W3:Y:S01]  /*2cb0*/  LDC R21, c[0x0][0x3d4] ;  /* 0x0000f500ff157b82 */ /* 0x000ee20000000800 */
[----:B-1----:R-:W1:Y:S07]  /*2cc0*/  MUFU.RCP R12, R12 ;  /* 0x0000000c000c7308 */ /* 0x002e6e0000001000 */
[----:B------:R-:W4:Y:S01]  /*2cd0*/  LDC.64 R8, c[0x0][0x3b0] ;  /* 0x0000ec00ff087b82 */ /* 0x000f220000000a00 */
[----:B-1----:R-:W-:-:S04]  /*2ce0*/  IADD3 R10, PT, PT, R12, 0xffffffe, RZ ;  /* 0x0ffffffe0c0a7810 */ /* 0x002fc80007ffe0ff */
[----:B------:R1:W5:Y:S02]  /*2cf0*/  F2I.FTZ.U32.TRUNC.NTZ R11, R10 ;  /* 0x0000000a000b7305 */ /* 0x000364000021f000 */
[----:B-1----:R-:W-:Y:S02]  /*2d00*/  HFMA2 R10, -RZ, RZ, 0, 0 ;  /* 0x00000000ff0a7431 */ /* 0x002fe400000001ff */
[----:B-----5:R-:W-:-:S04]  /*2d10*/  IMAD.MOV R14, RZ, RZ, -R11 ;  /* 0x000000ffff0e7224 */ /* 0x020fc800078e0a0b */
[----:B------:R-:W-:-:S04]  /*2d20*/  IMAD R13, R14, R5, RZ ;  /* 0x000000050e0d7224 */ /* 0x000fc800078e02ff */
[----:B0-2---:R-:W-:-:S07]  /*2d30*/  IMAD.HI.U32 R20, R11, R13, R10 ;  /* 0x0000000d0b147227 */ /* 0x005fce00078e000a */
.L_x_141:
[-C--:B0-----:R-:W-:Y:S02]  /*2d40*/  IABS R12, R0.reuse ;  /* 0x00000000000c7213 */ /* 0x081fe40000000000 */
[----:B------:R-:W-:Y:S02]  /*2d50*/  IABS R11, R27 ;  /* 0x0000001b000b7213 */ /* 0x000fe40000000000 */
[----:B------:R-:W0:Y:S01]  /*2d60*/  I2F.RP R14, R12 ;  /* 0x0000000c000e7306 */ /* 0x000e220000209400 */
[----:B---3--:R-:W-:Y:S02]  /*2d70*/  IABS R13, R21 ;  /* 0x00000015000d7213 */ /* 0x008fe40000000000 */
[----:B------:R-:W-:Y:S01]  /*2d80*/  IMAD.HI.U32 R17, R20, R11, RZ ;  /* 0x0000000b14117227 */ /* 0x000fe200078e00ff */
[----:B------:R-:W-:-:S03]  /*2d90*/  IABS R18, R0 ;  /* 0x0000000000127213 */ /* 0x000fc60000000000 */
[----:B------:R-:W-:-:S04]  /*2da0*/  IMAD.MOV R10, RZ, RZ, -R17 ;  /* 0x000000ffff0a7224 */ /* 0x000fc800078e0a11 */
[----:B------:R-:W-:Y:S01]  /*2db0*/  IMAD R10, R13, R10, R11 ;  /* 0x0000000a0d0a7224 */ /* 0x000fe200078e020b */
[----:B0-----:R-:W0:Y:S04]  /*2dc0*/  MUFU.RCP R14, R14 ;  /* 0x0000000e000e7308 */ /* 0x001e280000001000 */
[----:B------:R-:W-:-:S13]  /*2dd0*/  ISETP.GT.U32.AND P2, PT, R5, R10, PT ;  /* 0x0000000a0500720c */ /* 0x000fda0003f44070 */
[----:B------:R-:W-:Y:S02]  /*2de0*/  @!P2 IADD3 R10, PT, PT, R10, -R13, RZ ;  /* 0x8000000d0a0aa210 */ /* 0x000fe40007ffe0ff */
[----:B------:R-:W-:Y:S01]  /*2df0*/  @!P2 IADD3 R17, PT, PT, R17, 0x1, RZ ;  /* 0x000000011111a810 */ /* 0x000fe20007ffe0ff */
[----:B0-----:R-:W-:Y:S01]  /*2e00*/  VIADD R11, R14, 0xffffffe ;  /* 0x0ffffffe0e0b7836 */ /* 0x001fe20000000000 */
[----:B------:R-:W-:Y:S02]  /*2e10*/  ISETP.GE.U32.AND P1, PT, R10, R5, PT ;  /* 0x000000050a00720c */ /* 0x000fe40003f26070 */
[----:B------:R-:W-:Y:S02]  /*2e20*/  LOP3.LUT R10, R27, R21, RZ, 0x3c, !PT ;  /* 0x000000151b0a7212 */ /* 0x000fe400078e3cff */
[----:B------:R-:W-:Y:S01]  /*2e30*/  ISETP.NE.AND P2, PT, R21, RZ, PT ;  /* 0x000000ff1500720c */ /* 0x000fe20003f45270 */
[----:B------:R-:W0:Y:S01]  /*2e40*/  F2I.FTZ.U32.TRUNC.NTZ R11, R11 ;  /* 0x0000000b000b7305 */ /* 0x000e22000021f000 */
[----:B------:R-:W-:-:S02]  /*2e50*/  ISETP.GE.AND P0, PT, R10, RZ, PT ;  /* 0x000000ff0a00720c */ /* 0x000fc40003f06270 */
[----:B------:R-:W-:Y:S02]  /*2e60*/  IABS R13, R6 ;  /* 0x00000006000d7213 */ /* 0x000fe40000000000 */
[----:B------:R-:W-:-:S03]  /*2e70*/  MOV R10, RZ ;  /* 0x000000ff000a7202 */ /* 0x000fc60000000f00 */
[----:B------:R-:W-:Y:S01]  /*2e80*/  @P1 VIADD R17, R17, 0x1 ;  /* 0x0000000111111836 */ /* 0x000fe20000000000 */
[----:B------:R-:W1:Y:S05]  /*2e90*/  I2F.RP R14, R13 ;  /* 0x0000000d000e7306 */ /* 0x000e6a0000209400 */
[----:B------:R-:W-:Y:S01]  /*2ea0*/  @!P0 IMAD.MOV R17, RZ, RZ, -R17 ;  /* 0x000000ffff118224 */ /* 0x000fe200078e0a11 */
[----:B0-----:R-:W-:Y:S02]  /*2eb0*/  IADD3 R15, PT, PT, RZ, -R11, RZ ;  /* 0x8000000bff0f7210 */ /* 0x001fe40007ffe0ff */
[----:B------:R-:W-:-:S03]  /*2ec0*/  @!P2 LOP3.LUT R17, RZ, R21, RZ, 0x33, !PT ;  /* 0x00000015ff11a212 */ /* 0x000fc600078e33ff */
[----:B------:R-:W-:Y:S01]  /*2ed0*/  IMAD R15, R15, R12, RZ ;  /* 0x0000000c0f0f7224 */ /* 0x000fe200078e02ff */
[----:B------:R-:W-:-:S03]  /*2ee0*/  IABS R16, R17 ;  /* 0x0000001100107213 */ /* 0x000fc60000000000 */
[----:B------:R-:W-:Y:S01]  /*2ef0*/  IMAD.HI.U32 R15, R11, R15, R10 ;  /* 0x0000000f0b0f7227 */ /* 0x000fe200078e000a */
[----:B------:R-:W-:Y:S01]  /*2f00*/  MOV R10, R16 ;  /* 0x00000010000a7202 */ /* 0x000fe20000000f00 */
[----:B-1----:R-:W0:Y:S02]  /*2f10*/  MUFU.RCP R14, R14 ;  /* 0x0000000e000e7308 */ /* 0x002e240000001000 */
[----:B------:R-:W-:Y:S02]  /*2f20*/  IMAD.MOV R11, RZ, RZ, -R18 ;  /* 0x000000ffff0b7224 */ /* 0x000fe400078e0a12 */
[----:B------:R-:W-:-:S04]  /*2f30*/  IMAD.HI.U32 R15, R15, R10, RZ ;  /* 0x0000000a0f0f7227 */ /* 0x000fc800078e00ff */
[----:B------:R-:W-:Y:S01]  /*2f40*/  IMAD R11, R15, R11, R10 ;  /* 0x0000000b0f0b7224 */ /* 0x000fe200078e020a */
[----:B------:R-:W-:-:S04]  /*2f50*/  LOP3.LUT R10, R17, R0, RZ, 0x3c, !PT ;  /* 0x00000000110a7212 */ /* 0x000fc800078e3cff */
[----:B------:R-:W-:Y:S02]  /*2f60*/  ISETP.GT.U32.AND P2, PT, R12, R11, PT ;  /* 0x0000000b0c00720c */ /* 0x000fe40003f44070 */
[----:B------:R-:W-:Y:S02]  /*2f70*/  ISETP.GE.AND P0, PT, R10, RZ, PT ;  /* 0x000000ff0a00720c */ /* 0x000fe40003f06270 */
[----:B0-----:R-:W-:-:S09]  /*2f80*/  IADD3 R16, PT, PT, R14, 0xffffffe, RZ ;  /* 0x0ffffffe0e107810 */ /* 0x001fd20007ffe0ff */
[----:B------:R-:W-:Y:S02]  /*2f90*/  @!P2 IMAD.IADD R11, R11, 0x1, -R12 ;  /* 0x000000010b0ba824 */ /* 0x000fe400078e0a0c */
[----:B------:R-:W-:Y:S01]  /*2fa0*/  @!P2 VIADD R15, R15, 0x1 ;  /* 0x000000010f0fa836 */ /* 0x000fe20000000000 */
[----:B------:R-:W-:Y:S02]  /*2fb0*/  ISETP.NE.AND P2, PT, R0, RZ, PT ;  /* 0x000000ff0000720c */ /* 0x000fe40003f45270 */
[----:B------:R-:W-:Y:S02]  /*2fc0*/  ISETP.GE.U32.AND P1, PT, R11, R12, PT ;  /* 0x0000000c0b00720c */ /* 0x000fe40003f26070 */
[----:B------:R-:W0:Y:S01]  /*2fd0*/  F2I.FTZ.U32.TRUNC.NTZ R11, R16 ;  /* 0x00000010000b7305 */ /* 0x000e22000021f000 */
[----:B------:R-:W-:-:S07]  /*2fe0*/  IABS R12, R7 ;  /* 0x00000007000c7213 */ /* 0x000fce0000000000 */
[----:B------:R-:W1:Y:S03]  /*2ff0*/  I2F.RP R16, R12 ;  /* 0x0000000c00107306 */ /* 0x000e660000209400 */
[----:B------:R-:W-:Y:S01]  /*3000*/  @P1 IADD3 R15, PT, PT, R15, 0x1, RZ ;  /* 0x000000010f0f1810 */ /* 0x000fe20007ffe0ff */
[----:B0-----:R-:W-:-:S03]  /*3010*/  IMAD.MOV R10, RZ, RZ, -R11 ;  /* 0x000000ffff0a7224 */ /* 0x001fc600078e0a0b */
[----:B------:R-:W-:Y:S02]  /*3020*/  @!P0 IADD3 R15, PT, PT, -R15, RZ, RZ ;  /* 0x000000ff0f0f8210 */ /* 0x000fe40007ffe1ff */
[----:B------:R-:W-:Y:S01]  /*3030*/  @!P2 LOP3.LUT R15, RZ, R0, RZ, 0x33, !PT ;  /* 0x00000000ff0fa212 */ /* 0x000fe200078e33ff */
[----:B------:R-:W-:Y:S02]  /*3040*/  IMAD R19, R10, R13, RZ ;  /* 0x0000000d0a137224 */ /* 0x000fe400078e02ff */
[----:B------:R-:W-:Y:S01]  /*3050*/  IMAD.MOV.U32 R10, RZ, RZ, RZ ;  /* 0x000000ffff0a7224 */ /* 0x000fe200078e00ff */
[----:B------:R-:W-:Y:S01]  /*3060*/  IABS R14, R15 ;  /* 0x0000000f000e7213 */ /* 0x000fe20000000000 */
[----:B-1----:R-:W0:Y:S02]  /*3070*/  MUFU.RCP R16, R16 ;  /* 0x0000001000107308 */ /* 0x002e240000001000 */
[----:B------:R-:W-:Y:S01]  /*3080*/  IMAD.HI.U32 R19, R11, R19, R10 ;  /* 0x000000130b137227 */ /* 0x000fe200078e000a */
[----:B------:R-:W-:-:S05]  /*3090*/  MOV R10, R14 ;  /* 0x0000000e000a7202 */ /* 0x000fca0000000f00 */
[----:B------:R-:W-:-:S04]  /*30a0*/  IMAD.HI.U32 R14, R19, R10, RZ ;  /* 0x0000000a130e7227 */ /* 0x000fc800078e00ff */
[----:B------:R-:W-:-:S04]  /*30b0*/  IMAD.MOV R11, RZ, RZ, -R14 ;  /* 0x000000ffff0b7224 */ /* 0x000fc800078e0a0e */
[----:B------:R-:W-:Y:S02]  /*30c0*/  IMAD R10, R13, R11, R10 ;  /* 0x0000000b0d0a7224 */ /* 0x000fe400078e020a */
[----:B0-----:R-:W-:-:S03]  /*30d0*/  VIADD R11, R16, 0xffffffe ;  /* 0x0ffffffe100b7836 */ /* 0x001fc60000000000 */
[----:B------:R-:W-:-:S03]  /*30e0*/  ISETP.GT.U32.AND P2, PT, R13, R10, PT ;  /* 0x0000000a0d00720c */ /* 0x000fc60003f44070 */
[----:B------:R-:W0:Y:S10]  /*30f0*/  F2I.FTZ.U32.TRUNC.NTZ R11, R11 ;  /* 0x0000000b000b7305 */ /* 0x000e34000021f000 */
[----:B------:R-:W-:-:S02]  /*3100*/  @!P2 IADD3 R10, PT, PT, R10, -R13, RZ ;  /* 0x8000000d0a0aa210 */ /* 0x000fc40007ffe0ff */
[----:B------:R-:W-:Y:S02]  /*3110*/  @!P2 IADD3 R14, PT, PT, R14, 0x1, RZ ;  /* 0x000000010e0ea810 */ /* 0x000fe40007ffe0ff */
[----:B------:R-:W-:Y:S02]  /*3120*/  ISETP.GE.U32.AND P1, PT, R10, R13, PT ;  /* 0x0000000d0a00720c */ /* 0x000fe40003f26070 */
[----:B------:R-:W-:Y:S02]  /*3130*/  LOP3.LUT R10, R15, R6, RZ, 0x3c, !PT ;  /* 0x000000060f0a7212 */ /* 0x000fe400078e3cff */
[----:B------:R-:W-:Y:S02]  /*3140*/  ISETP.NE.AND P2, PT, R6, RZ, PT ;  /* 0x000000ff0600720c */ /* 0x000fe40003f45270 */
[----:B------:R-:W-:Y:S02]  /*3150*/  ISETP.GE.AND P0, PT, R10, RZ, PT ;  /* 0x000000ff0a00720c */ /* 0x000fe40003f06270 */
[----:B0-----:R-:W-:-:S02]  /*3160*/  IADD3 R13, PT, PT, RZ, -R11, RZ ;  /* 0x8000000bff0d7210 */ /* 0x001fc40007ffe0ff */
[----:B------:R-:W-:-:S03]  /*3170*/  MOV R10, RZ ;  /* 0x000000ff000a7202 */ /* 0x000fc60000000f00 */
[----:B------:R-:W-:Y:S02]  /*3180*/  @P1 VIADD R14, R14, 0x1 ;  /* 0x000000010e0e1836 */ /* 0x000fe40000000000 */
[----:B------:R-:W-:-:S04]  /*3190*/  IMAD R13, R13, R12, RZ ;  /* 0x0000000c0d0d7224 */ /* 0x000fc800078e02ff */
[----:B------:R-:W-:Y:S01]  /*31a0*/  @!P0 IMAD.MOV R14, RZ, RZ, -R14 ;  /* 0x000000ffff0e8224 */ /* 0x000fe200078e0a0e */
[----:B------:R-:W-:Y:S01]  /*31b0*/  @!P2 LOP3.LUT R14, RZ, R6, RZ, 0x33, !PT ;  /* 0x00000006ff0ea212 */ /* 0x000fe200078e33ff */
[----:B------:R-:W-:Y:S01]  /*31c0*/  IMAD.HI.U32 R10, R11, R13, R10 ;  /* 0x0000000d0b0a7227 */ /* 0x000fe200078e000a */
[----:B------:R-:W-:Y:S02]  /*31d0*/  ISETP.NE.AND P2, PT, R7, RZ, PT ;  /* 0x000000ff0700720c */ /* 0x000fe40003f45270 */
[----:B------:R-:W-:Y:S02]  /*31e0*/  IABS R23, R14 ;  /* 0x0000000e00177213 */ /* 0x000fe40000000000 */
[----:B------:R-:W-:-:S03]  /*31f0*/  ISETP.GE.AND P1, PT, R14, RZ, PT ;  /* 0x000000ff0e00720c */ /* 0x000fc60003f26270 */
[----:B------:R-:W-:-:S04]  /*3200*/  IMAD.HI.U32 R10, R10, R23, RZ ;  /* 0x000000170a0a7227 */ /* 0x000fc800078e00ff */
[----:B------:R-:W-:-:S04]  /*3210*/  IMAD.MOV R10, RZ, RZ, -R10 ;  /* 0x000000ffff0a7224 */ /* 0x000fc800078e0a0a */
[----:B------:R-:W-:-:S05]  /*3220*/  IMAD R23, R12, R10, R23 ;  /* 0x0000000a0c177224 */ /* 0x000fca00078e0217 */
[----:B------:R-:W-:-:S13]  /*3230*/  ISETP.GT.U32.AND P0, PT, R12, R23, PT ;  /* 0x000000170c00720c */ /* 0x000fda0003f04070 */
[----:B------:R-:W-:-:S04]  /*3240*/  @!P0 IADD3 R23, PT, PT, R23, -R12, RZ ;  /* 0x8000000c17178210 */ /* 0x000fc80007ffe0ff */
[----:B------:R-:W-:-:S13]  /*3250*/  ISETP.GT.U32.AND P0, PT, R12, R23, PT ;  /* 0x000000170c00720c */ /* 0x000fda0003f04070 */
[----:B------:R-:W-:-:S05]  /*3260*/  @!P0 IMAD.IADD R23, R23, 0x1, -R12 ;  /* 0x0000000117178824 */ /* 0x000fca00078e0a0c */
[----:B------:R-:W-:Y:S02]  /*3270*/  @!P1 IADD3 R23, PT, PT, -R23, RZ, RZ ;  /* 0x000000ff17179210 */ /* 0x000fe40007ffe1ff */
[----:B------:R-:W-:-:S05]  /*3280*/  @!P2 LOP3.LUT R23, RZ, R7, RZ, 0x33, !PT ;  /* 0x00000007ff17a212 */ /* 0x000fca00078e33ff */
[----:B----4-:R-:W-:-:S05]  /*3290*/  IMAD.WIDE R10, R23, 0x4, R8 ;  /* 0x00000004170a7825 */ /* 0x010fca00078e0208 */
[----:B------:R-:W2:Y:S01]  /*32a0*/  LDG.E R19, desc[UR6][R10.64] ;  /* 0x000000060a137981 */ /* 0x000ea2000c1e1900 */
[----:B------:R-:W-:Y:S01]  /*32b0*/  IMAD.MOV R25, RZ, RZ, -R15 ;  /* 0x000000ffff197224 */ /* 0x000fe200078e0a0f */
[----:B------:R-:W-:-:S03]  /*32c0*/  IADD3 R22, PT, PT, -R14, RZ, RZ ;  /* 0x000000ff0e167210 */ /* 0x000fc60007ffe1ff */
        /* <DEDUP_REMOVED lines=8> */
[----:B------:R-:W-:-:S03]  /*3350*/  @P0 IMAD.IADD R19, R14, 0x1, -R19 ;  /* 0x000000010e130824 */ /* 0x000fc600078e0a13 */
[----:B------:R-:W0:Y:S01]  /*3360*/  @P0 LDC.64 R14, c[0x0][0x398] ;  /* 0x0000e600ff0e0b82 */ /* 0x000e220000000a00 */
[----:B-1----:R-:W-:-:S06]  /*3370*/  @P0 IMAD.WIDE R18, R19, 0x4, R12 ;  /* 0x0000000413120825 */ /* 0x002fcc00078e020c */
[----:B------:R-:W3:Y:S01]  /*3380*/  @P0 LDG.E R18, desc[UR6][R18.64] ;  /* 0x0000000612120981 */ /* 0x000ee2000c1e1900 */
[----:B------:R-:W-:-:S05]  /*3390*/  IADD3 R12, PT, PT, -R17, RZ, RZ ;  /* 0x000000ff110c7210 */ /* 0x000fca0007ffe1ff */
[----:B------:R-:W-:-:S05]  /*33a0*/  IMAD R12, R21, R12, R27 ;  /* 0x0000000c150c7224 */ /* 0x000fca00078e021b */
[----:B------:R-:W-:Y:S02]  /*33b0*/  SHF.R.S32.HI R13, RZ, 0x1f, R12 ;  /* 0x0000001fff0d7819 */ /* 0x000fe4000001140c */
[----:B---3--:R-:W-:-:S05]  /*33c0*/  @P0 SHF.R.S32.HI R16, RZ, 0x1f, R18 ;  /* 0x0000001fff100819 */ /* 0x008fca0000011412 */
[----:B------:R-:W-:-:S04]  /*33d0*/  @P0 IMAD R16, R16, R21, RZ ;  /* 0x0000001510100224 */ /* 0x000fc800078e02ff */
[C---:B------:R-:W-:Y:S02]  /*33e0*/  @P0 IMAD R29, R18.reuse, R3, R16 ;  /* 0x00000003121d0224 */ /* 0x040fe400078e0210 */
[----:B------:R-:W-:-:S04]  /*33f0*/  @P0 IMAD.WIDE.U32 R16, R18, R21, R12 ;  /* 0x0000001512100225 */ /* 0x000fc800078e000c */
[----:B------:R-:W-:Y:S01]  /*3400*/  @P0 IMAD.IADD R17, R17, 0x1, R29 ;  /* 0x0000000111110824 */ /* 0x000fe200078e021d */
[----:B0-----:R-:W-:-:S04]  /*3410*/  @P0 LEA R14, P1, R16, R14, 0x1 ;  /* 0x0000000e100e0211 */ /* 0x001fc800078208ff */
[----:B------:R-:W-:Y:S01]  /*3420*/  @P0 LEA.HI.X R15, R16, R15, R17, 0x1, P1 ;  /* 0x0000000f100f0211 */ /* 0x000fe200008f0c11 */
[----:B--2---:R-:W-:Y:S01]  /*3430*/  @!P0 IMAD R16, R23, R24, RZ ;  /* 0x0000001817108224 */ /* 0x004fe200078e02ff */
[----:B------:R-:W-:-:S04]  /*3440*/  @!P0 SHF.R.S32.HI R17, RZ, 0x1f, R25 ;  /* 0x0000001fff118819 */ /* 0x000fc80000011419 */
[----:B------:R-:W-:-:S04]  /*3450*/  @!P0 IADD3 R24, P1, PT, R25, R16, RZ ;  /* 0x0000001019188210 */ /* 0x000fc80007f3e0ff */
[----:B------:R-:W-:Y:S02]  /*3460*/  @!P0 LEA.HI.X.SX32 R18, R16, R17, 0x1, P1 ;  /* 0x0000001110128211 */ /* 0x000fe400008f0eff */
[----:B------:R-:W0:Y:S03]  /*3470*/  @!P0 LDC.64 R16, c[0x0][0x3a8] ;  /* 0x0000ea00ff108b82 */ /* 0x000e260000000a00 */
[-C--:B------:R-:W-:Y:S02]  /*3480*/  @!P0 IMAD R26, R18, R21.reuse, RZ ;  /* 0x00000015121a8224 */ /* 0x080fe400078e02ff */
[----:B------:R-:W-:-:S04]  /*3490*/  @!P0 IMAD.WIDE.U32 R18, R24, R21, R12 ;  /* 0x0000001518128225 */ /* 0x000fc800078e000c */
[----:B------:R-:W-:-:S05]  /*34a0*/  @!P0 IMAD R13, R3, R24, R26 ;  /* 0x00000018030d8224 */ /* 0x000fca00078e021a */
[----:B------:R-:W-:Y:S02]  /*34b0*/  @!P0 IADD3 R13, PT, PT, R19, R13, RZ ;  /* 0x0000000d130d8210 */ /* 0x000fe40007ffe0ff */
[----:B0-----:R-:W-:-:S04]  /*34c0*/  @!P0 LEA R16, P1, R18, R16, 0x2 ;  /* 0x0000001012108211 */ /* 0x001fc800078210ff */
[----:B------:R-:W-:Y:S02]  /*34d0*/  @!P0 LEA.HI.X R17, R18, R17, R13, 0x2, P1 ;  /* 0x0000001112118211 */ /* 0x000fe400008f140d */
[----:B------:R-:W2:Y:S01]  /*34e0*/  @P0 LDG.E.U16 R13, desc[UR6][R14.64] ;  /* 0x000000060e0d0981 */ /* 0x000ea2000c1e1500 */
[----:B------:R-:W0:Y:S03]  /*34f0*/  LDC.64 R18, c[0x0][0x380] ;  /* 0x0000e000ff127b82 */ /* 0x000e260000000a00 */
[----:B------:R-:W3:Y:S01]  /*3500*/  @!P0 LDG.E R16, desc[UR6][R16.64] ;  /* 0x0000000610108981 */ /* 0x000ee2000c1e1900 */
[----:B0-----:R-:W-:Y:S01]  /*3510*/  IMAD.WIDE R18, R27, 0x2, R18 ;  /* 0x000000021b127825 */ /* 0x001fe200078e0212 */
[----:B------:R-:W-:Y:S03]  /*3520*/  BSSY.RECONVERGENT B0, `(.L_x_139) ;  /* 0x0000010000007945 */ /* 0x000fe60003800200 */
[----:B------:R-:W-:-:S05]  /*3530*/  IMAD.IADD R27, R4, 0x1, R27 ;  /* 0x00000001041b7824 */ /* 0x000fca00078e021b */
[----:B------:R-:W-:Y:S02]  /*3540*/  ISETP.GE.AND P1, PT, R27, R2, PT ;  /* 0x000000021b00720c */ /* 0x000fe40003f26270 */
[----:B---3--:R-:W-:-:S04]  /*3550*/  @!P0 F2FP.F16.F32.PACK_AB R15, RZ, R16 ;  /* 0x00000010ff0f823e */ /* 0x008fc800000000ff */
[----:B------:R-:W-:-:S05]  /*3560*/  @!P0 PRMT R13, R15, 0x7610, R13 ;  /* 0x000076100f0d8816 */ /* 0x000fca000000000d */
[----:B--2---:R-:W-:-:S05]  /*3570*/  HADD2 R13, R13.H0_H0, RZ.H0_H0 ;  /* 0x200000ff0d0d7230 */ /* 0x004fca0000000800 */
[----:B------:R0:W-:Y:S01]  /*3580*/  STG.E.U16 desc[UR6][R18.64], R13 ;  /* 0x0000000d12007986 */ /* 0x0001e2000c101506 */
[----:B------:R-:W-:-:S13]  /*3590*/  LOP3.LUT P0, RZ, R25, R12, RZ, 0xfc, !PT ;  /* 0x0000000c19ff7212 */ /* 0x000fda000780fcff */
[----:B0-----:R-:W-:Y:S05]  /*35a0*/  @P0 BRA `(.L_x_140) ;  /* 0x00000000001c0947 */ /* 0x001fea0003800000 */
[----:B------:R-:W0:Y:S01]  /*35b0*/  LDC.64 R12, c[0x0][0x390] ;  /* 0x0000e400ff0c7b82 */ /* 0x000e220000000a00 */
[----:B------:R-:W-:Y:S01]  /*35c0*/  IMAD R23, R23, R6, R22 ;  /* 0x0000000617177224 */ /* 0x000fe200078e0216 */
[----:B------:R-:W2:Y:S03]  /*35d0*/  LDG.E R10, desc[UR6][R10.64] ;  /* 0x000000060a0a7981 */ /* 0x000ea6000c1e1900 */
[----:B0-----:R-:W-:-:S05]  /*35e0*/  IMAD.WIDE R12, R23, 0x4, R12 ;  /* 0x00000004170c7825 */ /* 0x001fca00078e020c */
[----:B------:R-:W2:Y:S02]  /*35f0*/  LDG.E R15, desc[UR6][R12.64] ;  /* 0x000000060c0f7981 */ /* 0x000ea4000c1e1900 */
[----:B--2---:R-:W-:-:S05]  /*3600*/  IADD3 R15, PT, PT, R10, R15, RZ ;  /* 0x0000000f0a0f7210 */ /* 0x004fca0007ffe0ff */
[----:B------:R0:W-:Y:S02]  /*3610*/  STG.E desc[UR6][R12.64], R15 ;  /* 0x0000000f0c007986 */ /* 0x0001e4000c101906 */
.L_x_140:
[----:B------:R-:W-:Y:S05]  /*3620*/  BSYNC.RECONVERGENT B0 ;  /* 0x0000000000007941 */ /* 0x000fea0003800200 */
.L_x_139:
[----:B------:R-:W-:Y:S05]  /*3630*/  @!P1 BRA `(.L_x_141) ;  /* 0xfffffff400c09947 */ /* 0x000fea000383ffff */
[----:B------:R-:W-:Y:S05]  /*3640*/  EXIT ;  /* 0x000000000000794d */ /* 0x000fea0003800000 */
.L_x_142:
        /* <DEDUP_REMOVED lines=11> */
.L_x_607:


//--------------------- .text._ZN17fastertransformer44inputIdsEmbeddingLookupPosEncodingSoftPromptIfEEvNS_49inputIdsEmbeddingLookupPosEncodingSoftPromptParamIT_EE --------------------------
	.section	.text._ZN17fastertransformer44inputIdsEmbeddingLookupPosEncodingSoftPromptIfEEvNS_49inputIdsEmbeddingLookupPosEncodingSoftPromptParamIT_EE,"ax",@progbits
	.align	128
        .global         _ZN17fastertransformer44inputIdsEmbeddingLookupPosEncodingSoftPromptIfEEvNS_49inputIdsEmbeddingLookupPosEncodingSoftPromptParamIT_EE
        .type           _ZN17fastertransformer44inputIdsEmbeddingLookupPosEncodingSoftPromptIfEEvNS_49inputIdsEmbeddingLookupPosEncodingSoftPromptParamIT_EE,@function
        .size           _ZN17fastertransformer44inputIdsEmbeddingLookupPosEncodingSoftPromptIfEEvNS_49inputIdsEmbeddingLookupPosEncodingSoftPromptParamIT_EE,(.L_x_608 - _ZN17fastertransformer44inputIdsEmbeddingLookupPosEncodingSoftPromptIfEEvNS_49inputIdsEmbeddingLookupPosEncodingSoftPromptParamIT_EE)
        .other          _ZN17fastertransformer44inputIdsEmbeddingLookupPosEncodingSoftPromptIfEEvNS_49inputIdsEmbeddingLookupPosEncodingSoftPromptParamIT_EE,@"STO_CUDA_ENTRY STV_DEFAULT"
_ZN17fastertransformer44inputIdsEmbeddingLookupPosEncodingSoftPromptIfEEvNS_49inputIdsEmbeddingLookupPosEncodingSoftPromptParamIT_EE:
.text._ZN17fastertransformer44inputIdsEmbeddingLookupPosEncodingSoftPromptIfEEvNS_49inputIdsEmbeddingLookupPosEncodingSoftPromptParamIT_EE:
        /* <DEDUP_REMOVED lines=32> */
.L_x_149:
        /* <DEDUP_REMOVED lines=9> */
[----:B------:R-:W-:Y:S02]  /*0290*/  IABS R18, R3 ;  /* 0x0000000300127213 */ /* 0x000fe40000000000 */
[----:B--2---:R-:W-:-:S04]  /*02a0*/  IABS R13, R16 ;  /* 0x00000010000d7213 */ /* 0x004fc80000000000 */
[----:B---3--:R-:W2:Y:S08]  /*02b0*/  I2F.RP R12, R13 ;  /* 0x0000000d000c7306 */ /* 0x008eb00000209400 */
        /* <DEDUP_REMOVED lines=83> */
.L_x_146:
[----:B------:R-:W-:Y:S05]  /*07f0*/  BSYNC.RECONVERGENT B0 ;  /* 0x0000000000007941 */ /* 0x000fea0003800200 */
.L_x_145:
[--C-:B0-----:R-:W-:Y:S01]  /*0800*/  IMAD.MOV R10, RZ, RZ, -R9.reuse ;  /* 0x000000ffff0a7224 */ /* 0x101fe200078e0a09 */
[----:B------:R-:W-:Y:S01]  /*0810*/  IABS R14, R3 ;  /* 0x00000003000e7213 */ /* 0x000fe20000000000 */
[----:B--2---:R-:W-:Y:S01]  /*0820*/  IMAD.MOV.U32 R11, RZ, RZ, R9 ;  /* 0x000000ffff0b7224 */ /* 0x004fe200078e0009 */
[-C--:B---3--:R-:W-:Y:S01]  /*0830*/  IABS R12, R0.reuse ;  /* 0x00000000000c7213 */ /* 0x088fe20000000000 */
[----:B------:R-:W-:Y:S02]  /*0840*/  IMAD R13, R10, R15, RZ ;  /* 0x0000000f0a0d7224 */ /* 0x000fe400078e02ff */
[----:B------:R-:W-:Y:S01]  /*0850*/  HFMA2 R10, -RZ, RZ, 0, 0 ;  /* 0x00000000ff0a7431 */ /* 0x000fe200000001ff */
[----:B------:R-:W-:-:S04]  /*0860*/  IABS R17, R0 ;  /* 0x0000000000117213 */ /* 0x000fc80000000000 */
[----:B------:R-:W-:Y:S02]  /*0870*/  IMAD.HI.U32 R9, R9, R13, R10 ;  /* 0x0000000d09097227 */ /* 0x000fe400078e000a */
[----:B------:R-:W0:Y:S04]  /*0880*/  I2F.RP R13, R12 ;  /* 0x0000000c000d7306 */ /* 0x000e280000209400 */
[----:B------:R-:W-:-:S04]  /*0890*/  IMAD.HI.U32 R9, R9, R14, RZ ;  /* 0x0000000e09097227 */ /* 0x000fc800078e00ff */
[----:B------:R-:W-:-:S04]  /*08a0*/  IMAD.MOV R10, RZ, RZ, -R9 ;  /* 0x000000ffff0a7224 */ /* 0x000fc800078e0a09 */
[C---:B------:R-:W-:Y:S01]  /*08b0*/  IMAD R10, R15.reuse, R10, R14 ;  /* 0x0000000a0f0a7224 */ /* 0x040fe200078e020e */
[----:B0-----:R-:W0:Y:S04]  /*08c0*/  MUFU.RCP R13, R13 ;  /* 0x0000000d000d7308 */ /* 0x001e280000001000 */
[----:B------:R-:W-:-:S13]  /*08d0*/  ISETP.GT.U32.AND P2, PT, R15, R10, PT ;  /* 0x0000000a0f00720c */ /* 0x000fda0003f44070 */
[-C--:B------:R-:W-:Y:S01]  /*08e0*/  @!P2 IADD3 R10, PT, PT, R10, -R15.reuse, RZ ;  /* 0x8000000f0a0aa210 */ /* 0x080fe20007ffe0ff */
[----:B------:R-:W-:Y:S01]  /*08f0*/  @!P2 VIADD R9, R9, 0x1 ;  /* 0x000000010909a836 */ /* 0x000fe20000000000 */
[----:B------:R-:W-:Y:S01]  /*0900*/  ISETP.NE.AND P2, PT, R8, RZ, PT ;  /* 0x000000ff0800720c */ /* 0x000fe20003f45270 */
[----:B0-----:R-:W-:Y:S01]  /*0910*/  VIADD R11, R13, 0xffffffe ;  /* 0x0ffffffe0d0b7836 */ /* 0x001fe20000000000 */
[----:B------:R-:W-:Y:S02]  /*0920*/  ISETP.GE.U32.AND P0, PT, R10, R15, PT ;  /* 0x0000000f0a00720c */ /* 0x000fe40003f06070 */
[----:B------:R-:W-:-:S03]  /*0930*/  LOP3.LUT R10, R3, R8, RZ, 0x3c, !PT ;  /* 0x00000008030a7212 */ /* 0x000fc600078e3cff */
[----:B------:R-:W0:Y:S01]  /*0940*/  F2I.FTZ.U32.TRUNC.NTZ R11, R11 ;  /* 0x0000000b000b7305 */ /* 0x000e22000021f000 */
[----:B------:R-:W-:Y:S01]  /*0950*/  ISETP.GE.AND P1, PT, R10, RZ, PT ;  /* 0x000000ff0a00720c */ /* 0x000fe20003f26270 */
[----:B------:R-:W-:-:S06]  /*0960*/  IMAD.MOV.U32 R10, RZ, RZ, RZ ;  /* 0x000000ffff0a7224 */ /* 0x000fcc00078e00ff */
[----:B------:R-:W-:-:S05]  /*0970*/  @P0 IADD3 R9, PT, PT, R9, 0x1, RZ ;  /* 0x0000000109090810 */ /* 0x000fca0007ffe0ff */
[----:B------:R-:W-:Y:S01]  /*0980*/  IMAD.MOV.U32 R15, RZ, RZ, R9 ;  /* 0x000000ffff0f7224 */ /* 0x000fe200078e0009 */
[----:B-1----:R-:W-:Y:S01]  /*0990*/  IABS R9, R5 ;  /* 0x0000000500097213 */ /* 0x002fe20000000000 */
[----:B0-----:R-:W-:-:S03]  /*09a0*/  IMAD.MOV R13, RZ, RZ, -R11 ;  /* 0x000000ffff0d7224 */ /* 0x001fc600078e0a0b */
[----:B------:R-:W-:Y:S01]  /*09b0*/  @!P1 IADD3 R15, PT, PT, -R15, RZ, RZ ;  /* 0x000000ff0f0f9210 */ /* 0x000fe20007ffe1ff */
[----:B------:R-:W-:Y:S01]  /*09c0*/  IMAD R13, R13, R12, RZ ;  /* 0x0000000c0d0d7224 */ /* 0x000fe200078e02ff */
[----:B------:R-:W-:Y:S01]  /*09d0*/  @!P2 LOP3.LUT R15, RZ, R8, RZ, 0x33, !PT ;  /* 0x00000008ff0fa212 */ /* 0x000fe200078e33ff */
[----:B------:R-:W0:Y:S02]  /*09e0*/  I2F.RP R16, R9 ;  /* 0x0000000900107306 */ /* 0x000e240000209400 */
[----:B------:R-:W-:Y:S01]  /*09f0*/  IMAD.HI.U32 R10, R11, R13, R10 ;  /* 0x0000000d0b0a7227 */ /* 0x000fe200078e000a */
[----:B------:R-:W-:-:S03]  /*0a00*/  IABS R14, R15 ;  /* 0x0000000f000e7213 */ /* 0x000fc60000000000 */
[----:B------:R-:W-:Y:S01]  /*0a10*/  IMAD.MOV R13, RZ, RZ, -R17 ;  /* 0x000000ffff0d7224 */ /* 0x000fe200078e0a11 */
[----:B------:R-:W-:-:S05]  /*0a20*/  MOV R11, R14 ;  /* 0x0000000e000b7202 */ /* 0x000fca0000000f00 */
[----:B------:R-:W-:Y:S01]  /*0a30*/  IMAD.HI.U32 R14, R10, R11, RZ ;  /* 0x0000000b0a0e7227 */ /* 0x000fe200078e00ff */
[----:B------:R-:W-:Y:S01]  /*0a40*/  LOP3.LUT R10, R15, R0, RZ, 0x3c, !PT ;  /* 0x000000000f0a7212 */ /* 0x000fe200078e3cff */
[----:B0-----:R-:W0:Y:S02]  /*0a50*/  MUFU.RCP R16, R16 ;  /* 0x0000001000107308 */ /* 0x001e240000001000 */
[----:B------:R-:W-:Y:S01]  /*0a60*/  IMAD R11, R14, R13, R11 ;  /* 0x0000000d0e0b7224 */ /* 0x000fe200078e020b */
[----:B------:R-:W-:-:S04]  /*0a70*/  ISETP.GE.AND P1, PT, R10, RZ, PT ;  /* 0x000000ff0a00720c */ /* 0x000fc80003f26270 */
[----:B------:R-:W-:Y:S01]  /*0a80*/  ISETP.GT.U32.AND P2, PT, R12, R11, PT ;  /* 0x0000000b0c00720c */ /* 0x000fe20003f44070 */
[----:B0-----:R-:W-:-:S12]  /*0a90*/  VIADD R13, R16, 0xffffffe ;  /* 0x0ffffffe100d7836 */ /* 0x001fd80000000000 */
[----:B------:R-:W-:Y:S01]  /*0aa0*/  @!P2 IMAD.IADD R11, R11, 0x1, -R12 ;  /* 0x000000010b0ba824 */ /* 0x000fe200078e0a0c */
[----:B------:R-:W-:Y:S02]  /*0ab0*/  @!P2 IADD3 R14, PT, PT, R14, 0x1, RZ ;  /* 0x000000010e0ea810 */ /* 0x000fe40007ffe0ff */
[----:B------:R-:W-:Y:S02]  /*0ac0*/  ISETP.NE.AND P2, PT, R0, RZ, PT ;  /* 0x000000ff0000720c */ /* 0x000fe40003f45270 */
[----:B------:R-:W-:Y:S02]  /*0ad0*/  ISETP.GE.U32.AND P0, PT, R11, R12, PT ;  /* 0x0000000c0b00720c */ /* 0x000fe40003f06070 */
[----:B------:R-:W0:Y:S01]  /*0ae0*/  F2I.FTZ.U32.TRUNC.NTZ R11, R13 ;  /* 0x0000000d000b7305 */ /* 0x000e22000021f000 */
[----:B----4-:R-:W-:-:S07]  /*0af0*/  IABS R12, R7 ;  /* 0x00000007000c7213 */ /* 0x010fce0000000000 */
[----:B------:R-:W1:Y:S03]  /*0b00*/  I2F.RP R17, R12 ;  /* 0x0000000c00117306 */ /* 0x000e660000209400 */
[----:B------:R-:W-:Y:S02]  /*0b10*/  @P0 VIADD R14, R14, 0x1 ;  /* 0x000000010e0e0836 */ /* 0x000fe40000000000 */
[----:B0-----:R-:W-:-:S03]  /*0b20*/  IMAD.MOV R10, RZ, RZ, -R11 ;  /* 0x000000ffff0a7224 */ /* 0x001fc600078e0a0b */
[----:B------:R-:W-:Y:S02]  /*0b30*/  @!P1 IADD3 R14, PT, PT, -R14, RZ, RZ ;  /* 0x000000ff0e0e9210 */ /* 0x000fe40007ffe1ff */
[----:B------:R-:W-:Y:S01]  /*0b40*/  @!P2 LOP3.LUT R14, RZ, R0, RZ, 0x33, !PT ;  /* 0x00000000ff0ea212 */ /* 0x000fe200078e33ff */
[----:B------:R-:W-:Y:S02]  /*0b50*/  IMAD R13, R10, R9, RZ ;  /* 0x000000090a0d7224 */ /* 0x000fe400078e02ff */
[----:B------:R-:W-:Y:S01]  /*0b60*/  IMAD.MOV.U32 R10, RZ, RZ, RZ ;  /* 0x000000ffff0a7224 */ /* 0x000fe200078e00ff */
[----:B------:R-:W-:Y:S01]  /*0b70*/  IABS R16, R14 ;  /* 0x0000000e00107213 */ /* 0x000fe20000000000 */
[----:B-1----:R-:W0:Y:S02]  /*0b80*/  MUFU.RCP R17, R17 ;  /* 0x0000001100117308 */ /* 0x002e240000001000 */
[----:B------:R-:W-:-:S06]  /*0b90*/  IMAD.HI.U32 R13, R11, R13, R10 ;  /* 0x0000000d0b0d7227 */ /* 0x000fcc00078e000a */
        /* <DEDUP_REMOVED lines=9> */
[----:B------:R-:W-:Y:S01]  /*0c30*/  ISETP.GE.U32.AND P1, PT, R16, R9, PT ;  /* 0x000000091000720c */ /* 0x000fe20003f26070 */
[----:B0-----:R-:W-:Y:S01]  /*0c40*/  IMAD.MOV R13, RZ, RZ, -R11 ;  /* 0x000000ffff0d7224 */ /* 0x001fe200078e0a0b */
[----:B------:R-:W-:-:S03]  /*0c50*/  LOP3.LUT R9, R14, R5, RZ, 0x3c, !PT ;  /* 0x000000050e097212 */ /* 0x000fc600078e3cff */
[----:B------:R-:W-:Y:S01]  /*0c60*/  IMAD R13, R13, R12, RZ ;  /* 0x0000000c0d0d7224 */ /* 0x000fe200078e02ff */
[----:B------:R-:W-:-:S07]  /*0c70*/  ISETP.GE.AND P0, PT, R9, RZ, PT ;  /* 0x000000ff0900720c */ /* 0x000fce0003f06270 */
[----:B------:R-:W-:-:S05]  /*0c80*/  @P1 IADD3 R10, PT, PT, R10, 0x1, RZ ;  /* 0x000000010a0a1810 */ /* 0x000fca0007ffe0ff */
[----:B------:R-:W-:Y:S02]  /*0c90*/  IMAD.MOV.U32 R9, RZ, RZ, R10 ;  /* 0x000000ffff097224 */ /* 0x000fe400078e000a */
[----:B------:R-:W-:-:S03]  /*0ca0*/  IMAD.MOV.U32 R10, RZ, RZ, RZ ;  /* 0x000000ffff0a7224 */ /* 0x000fc600078e00ff */
[----:B------:R-:W-:Y:S01]  /*0cb0*/  @!P0 IADD3 R9, PT, PT, -R9, RZ, RZ ;  /* 0x000000ff09098210 */ /* 0x000fe20007ffe1ff */
[----:B------:R-:W-:Y:S01]  /*0cc0*/  IMAD.HI.U32 R10, R11, R13, R10 ;  /* 0x0000000d0b0a7227 */ /* 0x000fe200078e000a */
[----:B------:R-:W-:Y:S02]  /*0cd0*/  @!P2 LOP3.LUT R9, RZ, R5, RZ, 0x33, !PT ;  /* 0x00000005ff09a212 */ /* 0x000fe400078e33ff */
[----:B------:R-:W-:Y:S02]  /*0ce0*/  ISETP.NE.AND P2, PT, R7, RZ, PT ;  /* 0x000000ff0700720c */ /* 0x000fe40003f45270 */
[----:B------:R-:W-:Y:S02]  /*0cf0*/  IABS R16, R9 ;  /* 0x0000000900107213 */ /* 0x000fe40000000000 */
[----:B------:R-:W-:-:S03]  /*0d00*/  ISETP.GE.AND P1, PT, R9, RZ, PT ;  /* 0x000000ff0900720c */ /* 0x000fc60003f26270 */
[----:B------:R-:W-:-:S04]  /*0d10*/  IMAD.MOV.U32 R11, RZ, RZ, R16 ;  /* 0x000000ffff0b7224 */ /* 0x000fc800078e0010 */
[----:B------:R-:W-:-:S05]  /*0d20*/  IMAD.HI.U32 R10, R10, R11, RZ ;  /* 0x0000000b0a0a7227 */ /* 0x000fca00078e00ff */
[----:B------:R-:W-:-:S05]  /*0d30*/  IADD3 R10, PT, PT, -R10, RZ, RZ ;  /* 0x000000ff0a0a7210 */ /* 0x000fca0007ffe1ff */
[C---:B------:R-:W-:Y:S02]  /*0d40*/  IMAD R22, R12.reuse, R10, R11 ;  /* 0x0000000a0c167224 */ /* 0x040fe400078e020b */
[----:B------:R-:W0:Y:S03]  /*0d50*/  LDC.64 R10, c[0x0][0x3b0] ;  /* 0x0000ec00ff0a7b82 */ /* 0x000e260000000a00 */
[----:B------:R-:W-:-:S13]  /*0d60*/  ISETP.GT.U32.AND P0, PT, R12, R22, PT ;  /* 0x000000160c00720c */ /* 0x000fda0003f04070 */
[----:B------:R-:W-:-:S05]  /*0d70*/  @!P0 IMAD.IADD R22, R22, 0x1, -R12 ;  /* 0x0000000116168824 */ /* 0x000fca00078e0a0c */
[----:B------:R-:W-:-:S13]  /*0d80*/  ISETP.GT.U32.AND P0, PT, R12, R22, PT ;  /* 0x000000160c00720c */ /* 0x000fda0003f04070 */
[----:B------:R-:W-:-:S05]  /*0d90*/  @!P0 IMAD.IADD R22, R22, 0x1, -R12 ;  /* 0x0000000116168824 */ /* 0x000fca00078e0a0c */
[----:B------:R-:W-:Y:S02]  /*0da0*/  @!P1 IADD3 R22, PT, PT, -R22, RZ, RZ ;  /* 0x000000ff16169210 */ /* 0x000fe40007ffe1ff */
[----:B------:R-:W-:-:S05]  /*0db0*/  @!P2 LOP3.LUT R22, RZ, R7, RZ, 0x33, !PT ;  /* 0x00000007ff16a212 */ /* 0x000fca00078e33ff */
[----:B0-----:R-:W-:-:S05]  /*0dc0*/  IMAD.WIDE R10, R22, 0x4, R10 ;  /* 0x00000004160a7825 */ /* 0x001fca00078e020a */
[----:B------:R-:W2:Y:S01]  /*0dd0*/  LDG.E R17, desc[UR6][R10.64] ;  /* 0x000000060a117981 */ /* 0x000ea2000c1e1900 */
[--C-:B------:R-:W-:Y:S02]  /*0de0*/  IMAD.MOV R21, RZ, RZ, -R14.reuse ;  /* 0x000000ffff157224 */ /* 0x100fe400078e0a0e */
[----:B------:R-:W-:Y:S02]  /*0df0*/  IMAD.MOV R9, RZ, RZ, -R9 ;  /* 0x000000ffff097224 */ /* 0x000fe400078e0a09 */
[----:B------:R-:W-:Y:S02]  /*0e00*/  IMAD R21, R0, R21, R15 ;  /* 0x0000001500157224 */ /* 0x000fe400078e020f */
[----:B------:R-:W-:-:S03]  /*0e10*/  IMAD R9, R5, R9, R14 ;  /* 0x0000000905097224 */ /* 0x000fc600078e020e */
[----:B--2---:R-:W-:-:S13]  /*0e20*/  ISETP.GE.AND P0, PT, R21, R17, PT ;  /* 0x000000111500720c */ /* 0x004fda0003f06270 */
[----:B------:R-:W0:Y:S01]  /*0e30*/  @P0 LDC R16, c[0x0][0x3c4] ;  /* 0x0000f100ff100b82 */ /* 0x000e220000000800 */
[----:B------:R-:W-:-:S07]  /*0e40*/  @P0 IMAD R14, R22, R5, R9 ;  /* 0x00000005160e0224 */ /* 0x000fce00078e0209 */
[----:B------:R-:W1:Y:S01]  /*0e50*/  @P0 LDC.64 R12, c[0x0][0x3b8] ;  /* 0x0000ee00ff0c0b82 */ /* 0x000e620000000a00 */
[----:B0-----:R-:W-:-:S05]  /*0e60*/  @P0 IMAD R14, R14, R16, R21 ;  /* 0x000000100e0e0224 */ /* 0x001fca00078e0215 */
[----:B------:R-:W-:-:S05]  /*0e70*/  @P0 IADD3 R17, PT, PT, -R17, R14, RZ ;  /* 0x0000000e11110210 */ /* 0x000fca0007ffe1ff */
[----:B-1----:R-:W-:Y:S02]  /*0e80*/  @P0 IMAD.WIDE R16, R17, 0x4, R12 ;  /* 0x0000000411100825 */ /* 0x002fe400078e020c */
[----:B------:R-:W0:Y:S03]  /*0e90*/  @P0 LDC.64 R12, c[0x0][0x398] ;  /* 0x0000e600ff0c0b82 */ /* 0x000e260000000a00 */
[----:B------:R1:W2:Y:S01]  /*0ea0*/  @P0 LDG.E R23, desc[UR6][R16.64] ;  /* 0x0000000610170981 */ /* 0x0002a2000c1e1900 */
[----:B------:R-:W-:-:S04]  /*0eb0*/  IMAD.MOV R24, RZ, RZ, -R15 ;  /* 0x000000ffff187224 */ /* 0x000fc800078e0a0f */
[----:B------:R-:W-:-:S05]  /*0ec0*/  IMAD R24, R8, R24, R3 ;  /* 0x0000001808187224 */ /* 0x000fca00078e0203 */
[--C-:B------:R-:W-:Y:S01]  /*0ed0*/  SHF.R.S32.HI R25, RZ, 0x1f, R24.reuse ;  /* 0x0000001fff197819 */ /* 0x100fe20000011418 */
[----:B-1----:R-:W-:-:S03]  /*0ee0*/  @P0 IMAD.MOV.U32 R16, RZ, RZ, R24 ;  /* 0x000000ffff100224 */ /* 0x002fc600078e0018 */
[----:B------:R-:W-:Y:S02]  /*0ef0*/  @P0 MOV R17, R25 ;  /* 0x0000001900110202 */ /* 0x000fe40000000f00 */
[----:B--2---:R-:W-:Y:S01]  /*0f00*/  @P0 SHF.R.S32.HI R15, RZ, 0x1f, R23 ;  /* 0x0000001fff0f0819 */ /* 0x004fe20000011417 */
[----:B------:R-:W-:-:S04]  /*0f10*/  @P0 IMAD.WIDE.U32 R18, R23, R8, R16 ;  /* 0x0000000817120225 */ /* 0x000fc800078e0010 */
[----:B------:R-:W-:Y:S01]  /*0f20*/  @P0 IMAD R15, R15, R8, RZ ;  /* 0x000000080f0f0224 */ /* 0x000fe200078e02ff */
[----:B0-----:R-:W-:-:S03]  /*0f30*/  @P0 LEA R14, P1, R18, R12, 0x2 ;  /* 0x0000000c120e0211 */ /* 0x001fc600078210ff */
[----:B------:R-:W-:-:S04]  /*0f40*/  @P0 IMAD R15, R23, R4, R15 ;  /* 0x00000004170f0224 */ /* 0x000fc800078e020f */
[----:B------:R-:W-:-:S05]  /*0f50*/  @P0 IMAD.IADD R12, R19, 0x1, R15 ;  /* 0x00000001130c0824 */ /* 0x000fca00078e020f */
[----:B------:R-:W-:Y:S02]  /*0f60*/  @P0 LEA.HI.X R15, R18, R13, R12, 0x2, P1 ;  /* 0x0000000d120f0211 */ /* 0x000fe400008f140c */
[----:B------:R-:W0:Y:S03]  /*0f70*/  @!P0 LDC R13, c[0x0][0x3c8] ;  /* 0x0000f200ff0d8b82 */ /* 0x000e260000000800 */
[----:B------:R1:W2:Y:S01]  /*0f80*/  @P0 LDG.E R23, desc[UR6][R14.64] ;  /* 0x000000060e170981 */ /* 0x0002a2000c1e1900 */
[----:B------:R-:W-:Y:S01]  /*0f90*/  @!P0 SHF.R.S32.HI R29, RZ, 0x1f, R21 ;  /* 0x0000001fff1d8819 */ /* 0x000fe20000011415 */
[----:B------:R-:W-:Y:S01]  /*0fa0*/  VIADD R27, R21, UR4 ;  /* 0x00000004151b7c36 */ /* 0x000fe20008000000 */
[----:B------:R-:W-:Y:S01]  /*0fb0*/  @!P0 MOV R16, R24 ;  /* 0x0000001800108202 */ /* 0x000fe20000000f00 */
[----:B------:R-:W-:-:S04]  /*0fc0*/  @!P0 IMAD.MOV.U32 R17, RZ, RZ, R25 ;  /* 0x000000ffff118224 */ /* 0x000fc800078e0019 */
[----:B-1----:R-:W-:-:S04]  /*0fd0*/  IMAD.WIDE.U32 R14, R27, R8, R16 ;  /* 0x000000081b0e7225 */ /* 0x002fc800078e0010 */
[----:B0-----:R-:W-:Y:S02]  /*0fe0*/  @!P0 IMAD R18, R22, R13, RZ ;  /* 0x0000000d16128224 */ /* 0x001fe400078e02ff */
[----:B------:R-:W0:Y:S03]  /*0ff0*/  @!P0 LDC.64 R12, c[0x0][0x3a8] ;  /* 0x0000ea00ff0c8b82 */ /* 0x000e260000000a00 */
[----:B------:R-:W-:-:S04]  /*1000*/  @!P0 IADD3 R19, P1, PT, R21, R18, RZ ;  /* 0x0000001215138210 */ /* 0x000fc80007f3e0ff */
[----:B------:R-:W-:Y:S01]  /*1010*/  @!P0 LEA.HI.X.SX32 R18, R18, R29, 0x1, P1 ;  /* 0x0000001d12128211 */ /* 0x000fe200008f0eff */
[----:B------:R-:W-:Y:S01]  /*1020*/  @!P0 IMAD.WIDE.U32 R16, R19, R8, R16 ;  /* 0x0000000813108225 */ /* 0x000fe200078e0010 */
[----:B------:R-:W-:-:S03]  /*1030*/  SHF.R.S32.HI R29, RZ, 0x1f, R27 ;  /* 0x0000001fff1d7819 */ /* 0x000fc6000001141b */
[-C--:B------:R-:W-:Y:S02]  /*1040*/  @!P0 IMAD R18, R18, R8.reuse, RZ ;  /* 0x0000000812128224 */ /* 0x080fe400078e02ff */
[----:B------:R-:W-:Y:S02]  /*1050*/  IMAD R29, R29, R8, RZ ;  /* 0x000000081d1d7224 */ /* 0x000fe400078e02ff */
[----:B------:R-:W-:Y:S01]  /*1060*/  @!P0 IMAD R25, R4, R19, R18 ;  /* 0x0000001304198224 */ /* 0x000fe200078e0212 */
[----:B------:R-:W-:Y:S01]  /*1070*/  LEA R18, P2, R14, UR10, 0x2 ;  /* 0x0000000a0e127c11 */ /* 0x000fe2000f8410ff */
[----:B------:R-:W-:-:S03]  /*1080*/  IMAD R29, R27, R4, R29 ;  /* 0x000000041b1d7224 */ /* 0x000fc600078e021d */
[----:B------:R-:W-:Y:S01]  /*1090*/  @!P0 IADD3 R17, PT, PT, R17, R25, RZ ;  /* 0x0000001911118210 */ /* 0x000fe20007ffe0ff */
[----:B------:R-:W-:Y:S01]  /*10a0*/  IMAD.IADD R15, R15, 0x1, R29 ;  /* 0x000000010f0f7824 */ /* 0x000fe200078e021d */
[----:B0-----:R-:W-:-:S04]  /*10b0*/  @!P0 LEA R12, P1, R16, R12, 0x2 ;  /* 0x0000000c100c8211 */ /* 0x001fc800078210ff */
[----:B------:R-:W-:Y:S02]  /*10c0*/  LEA.HI.X R19, R14, UR11, R15, 0x2, P2 ;  /* 0x0000000b0e137c11 */ /* 0x000fe400090f140f */
[----:B------:R-:W-:Y:S01]  /*10d0*/  @!P0 LEA.HI.X R13, R16, R13, R17, 0x2, P1 ;  /* 0x0000000d100d8211 */ /* 0x000fe200008f1411 */
[----:B------:R-:W0:Y:S02]  /*10e0*/  LDC.64 R14, c[0x0][0x380] ;  /* 0x0000e000ff0e7b82 */ /* 0x000e240000000a00 */
[----:B------:R-:W2:Y:S04]  /*10f0*/  LDG.E R18, desc[UR6][R18.64] ;  /* 0x0000000612127981 */ /* 0x000ea8000c1e1900 */
[----:B------:R-:W2:Y:S01]  /*1100*/  @!P0 LDG.E R23, desc[UR6][R12.64] ;  /* 0x000000060c178981 */ /* 0x000ea2000c1e1900 */
[----:B0-----:R-:W-:Y:S01]  /*1110*/  IMAD.WIDE R14, R3, 0x4, R14 ;  /* 0x00000004030e7825 */ /* 0x001fe200078e020e */
[----:B------:R-:W-:Y:S01]  /*1120*/  LOP3.LUT P0, RZ, R21, R24, RZ, 0xfc, !PT ;  /* 0x0000001815ff7212 */ /* 0x000fe2000780fcff */
[----:B------:R-:W-:Y:S02]  /*1130*/  BSSY.RECONVERGENT B0, `(.L_x_147) ;  /* 0x000000b000007945 */ /* 0x000fe40003800200 */
[----:B--2---:R-:W-:-:S05]  /*1140*/  FADD.FTZ R23, R18, R23 ;  /* 0x0000001712177221 */ /* 0x004fca0000010000 */
[----:B------:R0:W-:Y:S05]  /*1150*/  STG.E desc[UR6][R14.64], R23 ;  /* 0x000000170e007986 */ /* 0x0001ea000c101906 */
        /* <DEDUP_REMOVED lines=8> */
.L_x_148:
[----:B------:R-:W-:Y:S05]  /*11e0*/  BSYNC.RECONVERGENT B0 ;  /* 0x0000000000007941 */ /* 0x000fea0003800200 */
.L_x_147:
[----:B------:R-:W-:-:S05]  /*11f0*/  IMAD.IADD R3, R6, 0x1, R3 ;  /* 0x0000000106037824 */ /* 0x000fca00078e0203 */
[----:B------:R-:W-:-:S13]  /*1200*/  ISETP.GE.AND P0, PT, R3, R2, PT ;  /* 0x000000020300720c */ /* 0x000fda0003f06270 */
[----:B------:R-:W-:Y:S05]  /*1210*/  @!P0 BRA `(.L_x_149) ;  /* 0xffffffec00f88947 */ /* 0x000fea000383ffff */
[----:B------:R-:W-:Y:S05]  /*1220*/  EXIT ;  /* 0x000000000000794d */ /* 0x000fea0003800000 */
.L_x_144:
[----:B-1----:R-:W1:Y:S01]  /*1230*/  LDC R18, c[0x0][0x3d4] ;  /* 0x0000f500ff127b82 */ /* 0x002e620000000800 */
[----:B------:R-:W-:Y:S01]  /*1240*/  ISETP.GE.AND P0, PT, R3, R20, PT ;  /* 0x000000140300720c */ /* 0x000fe20003f06270 */
[----:B------:R-:W-:Y:S06]  /*1250*/  BSSY.RECONVERGENT B0, `(.L_x_150) ;  /* 0x000005e000007945 */ /* 0x000fec0003800200 */
[----:B----4-:R-:W2:Y:S01]  /*1260*/  LDC R7, c[0x0][0x3cc] ;  /* 0x0000f300ff077b82 */ /* 0x010ea20000000800 */
[----:B-1----:R-:W-:-:S04]  /*1270*/  IABS R5, R18 ;  /* 0x0000001200057213 */ /* 0x002fc80000000000 */
[----:B0-----:R-:W0:Y:S08]  /*1280*/  I2F.RP R8, R5 ;  /* 0x0000000500087306 */ /* 0x001e300000209400 */
[----:B0-----:R-:W0:Y:S02]  /*1290*/  MUFU.RCP R8, R8 ;  /* 0x0000000800087308 */ /* 0x001e240000001000 */
[----:B0-----:R-:W-:-:S06]  /*12a0*/  IADD3 R13, PT, PT, R8, 0xffffffe, RZ ;  /* 0x0ffffffe080d7810 */ /* 0x001fcc0007ffe0ff */
[----:B------:R-:W0:Y:S01]  /*12b0*/  F2I.FTZ.U32.TRUNC.NTZ R13, R13 ;  /* 0x0000000d000d7305 */ /* 0x000e22000021f000 */
[----:B--2---:R-:W-:Y:S05]  /*12c0*/  @P0 BRA `(.L_x_151) ;  /* 0x0000000400580947 */ /* 0x004fea0003800000 */
[----:B------:R-:W1:Y:S01]  /*12d0*/  LDC R16, c[0x0][0x3c4] ;  /* 0x0000f100ff107b82 */ /* 0x000e620000000800 */
[----:B------:R-:W-:Y:S02]  /*12e0*/  IABS R17, R3 ;  /* 0x0000000300117213 */ /* 0x000fe40000000000 */
[----:B-1----:R-:W-:-:S04]  /*12f0*/  IABS R11, R16 ;  /* 0x00000010000b7213 */ /* 0x002fc80000000000 */
[----:B------:R-:W1:Y:S08]  /*1300*/  I2F.RP R10, R11 ;  /* 0x0000000b000a7306 */ /* 0x000e700000209400 */
[----:B-1----:R-:W1:Y:S02]  /*1310*/  MUFU.RCP R10, R10 ;  /* 0x0000000a000a7308 */ /* 0x002e640000001000 */
[----:B-1----:R-:W-:Y:S01]  /*1320*/  VIADD R8, R10, 0xffffffe ;  /* 0x0ffffffe0a087836 */ /* 0x002fe20000000000 */
[----:B---3--:R-:W-:-:S05]  /*1330*/  IABS R10, R12 ;  /* 0x0000000c000a7213 */ /* 0x008fca0000000000 */
[----:B------:R1:W2:Y:S08]  /*1340*/  F2I.FTZ.U32.TRUNC.NTZ R9, R8 ;  /* 0x0000000800097305 */ /* 0x0002b0000021f000 */
[----:B------:R-:W3:Y:S01]  /*1350*/  I2F.RP R19, R10 ;  /* 0x0000000a00137306 */ /* 0x000ee20000209400 */
[----:B-1----:R-:W-:Y:S02]  /*1360*/  IMAD.MOV.U32 R8, RZ, RZ, RZ ;  /* 0x000000ffff087224 */ /* 0x002fe400078e00ff */
[----:B--2---:R-:W-:-:S04]  /*1370*/  IMAD.MOV R14, RZ, RZ, -R9 ;  /* 0x000000ffff0e7224 */ /* 0x004fc800078e0a09 */
[----:B------:R-:W-:Y:S01]  /*1380*/  IMAD R15, R14, R11, RZ ;  /* 0x0000000b0e0f7224 */ /* 0x000fe200078e02ff */
[----:B------:R-:W-:-:S03]  /*1390*/  MOV R14, R17 ;  /* 0x00000011000e7202 */ /* 0x000fc60000000f00 */
[----:B------:R-:W-:Y:S01]  /*13a0*/  IMAD.HI.U32 R15, R9, R15, R8 ;  /* 0x0000000f090f7227 */ /* 0x000fe200078e0008 */
[----:B---3--:R-:W1:Y:S05]  /*13b0*/  MUFU.RCP R19, R19 ;  /* 0x0000001300137308 */ /* 0x008e6a0000001000 */
[----:B------:R-:W-:-:S04]  /*13c0*/  IMAD.HI.U32 R17, R15, R14, RZ ;  /* 0x0000000e0f117227 */ /* 0x000fc800078e00ff */
[----:B------:R-:W-:-:S04]  /*13d0*/  IMAD.MOV R8, RZ, RZ, -R17 ;  /* 0x000000ffff087224 */ /* 0x000fc800078e0a11 */
[----:B------:R-:W-:Y:S01]  /*13e0*/  IMAD R8, R11, R8, R14 ;  /* 0x000000080b087224 */ /* 0x000fe200078e020e */
[----:B------:R-:W-:Y:S01]  /*13f0*/  IABS R14, R7 ;  /* 0x00000007000e7213 */ /* 0x000fe20000000000 */
[----:B-1----:R-:W-:-:S03]  /*1400*/  VIADD R9, R19, 0xffffffe ;  /* 0x0ffffffe13097836 */ /* 0x002fc60000000000 */
[----:B------:R-:W-:-:S03]  /*1410*/  ISETP.GT.U32.AND P2, PT, R11, R8, PT ;  /* 0x000000080b00720c */ /* 0x000fc60003f44070 */
[----:B------:R-:W1:Y:S10]  /*1420*/  F2I.FTZ.U32.TRUNC.NTZ R9, R9 ;  /* 0x0000000900097305 */ /* 0x000e74000021f000 */
[----:B------:R-:W-:Y:S01]  /*1430*/  @!P2 IADD3 R8, PT, PT, R8, -R11, RZ ;  /* 0x8000000b0808a210 */ /* 0x000fe20007ffe0ff */
[----:B------:R-:W-:Y:S01]  /*1440*/  @!P2 VIADD R17, R17, 0x1 ;  /* 0x000000011111a836 */ /* 0x000fe20000000000 */
[----:B------:R-:W-:-:S02]  /*1450*/  ISETP.NE.AND P2, PT, R16, RZ, PT ;  /* 0x000000ff1000720c */ /* 0x000fc40003f45270 */
[----:B------:R-:W-:Y:S02]  /*1460*/  ISETP.GE.U32.AND P1, PT, R8, R11, PT ;  /* 0x0000000b0800720c */ /* 0x000fe40003f26070 */
[----:B------:R-:W-:Y:S01]  /*1470*/  LOP3.LUT R8, R3, R16, RZ, 0x3c, !PT ;  /* 0x0000001003087212 */ /* 0x000fe200078e3cff */
[----:B-1----:R-:W-:-:S03]  /*1480*/  IMAD.MOV R11, RZ, RZ, -R9 ;  /* 0x000000ffff0b7224 */ /* 0x002fc600078e0a09 */
[----:B------:R-:W-:Y:S01]  /*1490*/  ISETP.GE.AND P0, PT, R8, RZ, PT ;  /* 0x000000ff0800720c */ /* 0x000fe20003f06270 */
[----:B------:R-:W-:Y:S02]  /*14a0*/  HFMA2 R8, -RZ, RZ, 0, 0 ;  /* 0x00000000ff087431 */ /* 0x000fe400000001ff */
[----:B------:R-:W-:-:S04]  /*14b0*/  IMAD R11, R11, R10, RZ ;  /* 0x0000000a0b0b7224 */ /* 0x000fc800078e02ff */
[----:B------:R-:W-:Y:S01]  /*14c0*/  @P1 IADD3 R17, PT, PT, R17, 0x1, RZ ;  /* 0x0000000111111810 */ /* 0x000fe20007ffe0ff */
[----:B------:R-:W-:Y:S02]  /*14d0*/  IMAD.HI.U32 R8, R9, R11, R8 ;  /* 0x0000000b09087227 */ /* 0x000fe400078e0008 */
[----:B------:R-:W1:Y:S03]  /*14e0*/  I2F.RP R11, R14 ;  /* 0x0000000e000b7306 */ /* 0x000e660000209400 */
[----:B------:R-:W-:Y:S01]  /*14f0*/  @!P0 IMAD.MOV R17, RZ, RZ, -R17 ;  /* 0x000000ffff118224 */ /* 0x000fe200078e0a11 */
[----:B------:R-:W-:-:S04]  /*1500*/  @!P2 LOP3.LUT R17, RZ, R16, RZ, 0x33, !PT ;  /* 0x00000010ff11a212 */ /* 0x000fc800078e33ff */
[----:B------:R-:W-:-:S05]  /*1510*/  IABS R15, R17 ;  /* 0x00000011000f7213 */ /* 0x000fca0000000000 */
[----:B------:R-:W-:Y:S01]  /*1520*/  IMAD.MOV.U32 R9, RZ, RZ, R15 ;  /* 0x000000ffff097224 */ /* 0x000fe200078e000f */
[----:B-1----:R-:W1:Y:S03]  /*1530*/  MUFU.RCP R11, R11 ;  /* 0x0000000b000b7308 */ /* 0x002e660000001000 */
[----:B------:R-:W-:-:S04]  /*1540*/  IMAD.HI.U32 R19, R8, R9, RZ ;  /* 0x0000000908137227 */ /* 0x000fc800078e00ff */
[----:B------:R-:W-:-:S04]  /*1550*/  IMAD.MOV R8, RZ, RZ, -R19 ;  /* 0x000000ffff087224 */ /* 0x000fc800078e0a13 */
[----:B------:R-:W-:Y:S01]  /*1560*/  IMAD R9, R10, R8, R9 ;  /* 0x000000080a097224 */ /* 0x000fe200078e0209 */
[----:B------:R-:W-:-:S04]  /*1570*/  LOP3.LUT R8, R17, R12, RZ, 0x3c, !PT ;  /* 0x0000000c11087212 */ /* 0x000fc800078e3cff */
[----:B------:R-:W-:Y:S02]  /*1580*/  ISETP.GT.U32.AND P2, PT, R10, R9, PT ;  /* 0x000000090a00720c */ /* 0x000fe40003f44070 */
[----:B------:R-:W-:Y:S01]  /*1590*/  ISETP.GE.AND P0, PT, R8, RZ, PT ;  /* 0x000000ff0800720c */ /* 0x000fe20003f06270 */
[----:B-1----:R-:W-:Y:S01]  /*15a0*/  VIADD R15, R11, 0xffffffe ;  /* 0x0ffffffe0b0f7836 */ /* 0x002fe20000000000 */
[----:B------:R-:W-:-:S09]  /*15b0*/  MOV R8, RZ ;  /* 0x000000ff00087202 */ /* 0x000fd20000000f00 */
[-C--:B------:R-:W-:Y:S01]  /*15c0*/  @!P2 IADD3 R9, PT, PT, R9, -R10.reuse, RZ ;  /* 0x8000000a0909a210 */ /* 0x080fe20007ffe0ff */
[----:B------:R-:W-:Y:S01]  /*15d0*/  @!P2 VIADD R19, R19, 0x1 ;  /* 0x000000011313a836 */ /* 0x000fe20000000000 */
[----:B------:R-:W-:Y:S02]  /*15e0*/  ISETP.NE.AND P2, PT, R12, RZ, PT ;  /* 0x000000ff0c00720c */ /* 0x000fe40003f45270 */
[----:B------:R-:W-:Y:S02]  /*15f0*/  ISETP.GE.U32.AND P1, PT, R9, R10, PT ;  /* 0x0000000a0900720c */ /* 0x000fe40003f26070 */
[----:B------:R-:W1:Y:S11]  /*1600*/  F2I.FTZ.U32.TRUNC.NTZ R9, R15 ;  /* 0x0000000f00097305 */ /* 0x000e76000021f000 */
[----:B------:R-:W-:Y:S01]  /*1610*/  @P1 IADD3 R19, PT, PT, R19, 0x1, RZ ;  /* 0x0000000113131810 */ /* 0x000fe20007ffe0ff */
[----:B-1----:R-:W-:-:S04]  /*1620*/  IMAD.MOV R11, RZ, RZ, -R9 ;  /* 0x000000ffff0b7224 */ /* 0x002fc800078e0a09 */
[----:B------:R-:W-:Y:S01]  /*1630*/  @!P0 IMAD.MOV R19, RZ, RZ, -R19 ;  /* 0x000000ffff138224 */ /* 0x000fe200078e0a13 */
[----:B------:R-:W-:Y:S01]  /*1640*/  @!P2 LOP3.LUT R19, RZ, R12, RZ, 0x33, !PT ;  /* 0x0000000cff13a212 */ /* 0x000fe200078e33ff */
[----:B------:R-:W-:Y:S01]  /*1650*/  IMAD R11, R11, R14, RZ ;  /* 0x0000000e0b0b7224 */ /* 0x000fe200078e02ff */
[----:B------:R-:W-:Y:S02]  /*1660*/  ISETP.NE.AND P2, PT, R7, RZ, PT ;  /* 0x000000ff0700720c */ /* 0x000fe40003f45270 */
[----:B------:R-:W-:Y:S01]  /*1670*/  IABS R21, R19 ;  /* 0x0000001300157213 */ /* 0x000fe20000000000 */
[----:B------:R-:W-:Y:S01]  /*1680*/  IMAD.HI.U32 R8, R9, R11, R8 ;  /* 0x0000000b09087227 */ /* 0x000fe200078e0008 */
[----:B------:R-:W-:Y:S01]  /*1690*/  ISETP.GE.AND P1, PT, R19, RZ, PT ;  /* 0x000000ff1300720c */ /* 0x000fe20003f26270 */
[----:B------:R-:W1:Y:S04]  /*16a0*/  LDC.64 R10, c[0x0][0x3b0] ;  /* 0x0000ec00ff0a7b82 */ /* 0x000e680000000a00 */
        /* <DEDUP_REMOVED lines=13> */
[----:B-1----:R-:W-:-:S06]  /*1780*/  IMAD.WIDE R10, R21, 0x4, R10 ;  /* 0x00000004150a7825 */ /* 0x002fcc00078e020a */
        /* <DEDUP_REMOVED lines=10> */
.L_x_151:
[----:B------:R-:W-:Y:S05]  /*1830*/  BSYNC.RECONVERGENT B0 ;  /* 0x0000000000007941 */ /* 0x000fea0003800200 */
.L_x_150:
[--C-:B0-----:R-:W-:Y:S01]  /*1840*/  IMAD.MOV R8, RZ, RZ, -R13.reuse ;  /* 0x000000ffff087224 */ /* 0x101fe200078e0a0d */
[-C--:B------:R-:W-:Y:S01]  /*1850*/  IABS R10, R0.reuse ;  /* 0x00000000000a7213 */ /* 0x080fe20000000000 */
[----:B-1----:R-:W-:Y:S01]  /*1860*/  IMAD.MOV.U32 R9, RZ, RZ, R13 ;  /* 0x000000ffff097224 */ /* 0x002fe200078e000d */
[----:B------:R-:W-:Y:S01]  /*1870*/  IABS R14, R3 ;  /* 0x00000003000e7213 */ /* 0x000fe20000000000 */
        /* <DEDUP_REMOVED lines=15> */
[----:B------:R-:W-:Y:S02]  /*1970*/  LOP3.LUT R5, R3, R18, RZ, 0x3c, !PT ;  /* 0x0000001203057212 */ /* 0x000fe400078e3cff */
[----:B------:R-:W-:Y:S01]  /*1980*/  MOV R8, RZ ;  /* 0x000000ff00087202 */ /* 0x000fe20000000f00 */
[----:B------:R-:W0:Y:S01]  /*1990*/  F2I.FTZ.U32.TRUNC.NTZ R9, R9 ;  /* 0x0000000900097305 */ /* 0x000e22000021f000 */
[----:B------:R-:W-:-:S02]  /*19a0*/  ISETP.GE.AND P0, PT, R5, RZ, PT ;  /* 0x000000ff0500720c */ /* 0x000fc40003f06270 */
[----:B---3--:R-:W-:-:S05]  /*19b0*/  IABS R5, R12 ;  /* 0x0000000c00057213 */ /* 0x008fca0000000000 */
[----:B------:R-:W-:Y:S01]  /*19c0*/  @P1 IADD3 R17, PT, PT, R17, 0x1, RZ ;  /* 0x0000000111111810 */ /* 0x000fe20007ffe0ff */
[----:B------:R-:W1:Y:S05]  /*19d0*/  I2F.RP R13, R5 ;  /* 0x00000005000d7306 */ /* 0x000e6a0000209400 */
[----:B------:R-:W-:Y:S01]  /*19e0*/  @!P0 IMAD.MOV R17, RZ, RZ, -R17 ;  /* 0x000000ffff118224 */ /* 0x000fe200078e0a11 */
[----:B------:R-:W-:Y:S01]  /*19f0*/  @!P2 LOP3.LUT R17, RZ, R18, RZ, 0x33, !PT ;  /* 0x00000012ff11a212 */ /* 0x000fe200078e33ff */
[----:B0-----:R-:W-:-:S03]  /*1a00*/  IMAD.MOV R11, RZ, RZ, -R9 ;  /* 0x000000ffff0b7224 */ /* 0x001fc600078e0a09 */
[----:B------:R-:W-:Y:S01]  /*1a10*/  IABS R14, R17 ;  /* 0x00000011000e7213 */ /* 0x000fe20000000000 */
[----:B------:R-:W-:-:S04]  /*1a20*/  IMAD R11, R11, R10, RZ ;  /* 0x0000000a0b0b7224 */ /* 0x000fc800078e02ff */
[----:B------:R-:W-:Y:S01]  /*1a30*/  IMAD.HI.U32 R11, R9, R11, R8 ;  /* 0x0000000b090b7227 */ /* 0x000fe200078e0008 */
[----:B-1----:R-:W0:Y:S03]  /*1a40*/  MUFU.RCP R13, R13 ;  /* 0x0000000d000d7308 */ /* 0x002e260000001000 */
[----:B------:R-:W-:Y:S02]  /*1a50*/  IMAD.MOV.U32 R8, RZ, RZ, R14 ;  /* 0x000000ffff087224 */ /* 0x000fe400078e000e */
[----:B------:R-:W-:Y:S02]  /*1a60*/  IMAD.MOV R9, RZ, RZ, -R15 ;  /* 0x000000ffff097224 */ /* 0x000fe400078e0a0f */
        /* <DEDUP_REMOVED lines=11> */
[----:B------:R-:W-:-:S10]  /*1b20*/  IABS R10, R7 ;  /* 0x00000007000a7213 */ /* 0x000fd40000000000 */
[----:B------:R-:W-:Y:S01]  /*1b30*/  @P1 IADD3 R15, PT, PT, R15, 0x1, RZ ;  /* 0x000000010f0f1810 */ /* 0x000fe20007ffe0ff */
[----:B0-----:R-:W-:-:S04]  /*1b40*/  IMAD.MOV R8, RZ, RZ, -R9 ;  /* 0x000000ffff087224 */ /* 0x001fc800078e0a09 */
[----:B------:R-:W-:Y:S01]  /*1b50*/  @!P0 IMAD.MOV R15, RZ, RZ, -R15 ;  /* 0x000000ffff0f8224 */ /* 0x000fe200078e0a0f */
[----:B------:R-:W-:Y:S01]  /*1b60*/  @!P2 LOP3.LUT R15, RZ, R0, RZ, 0x33, !PT ;  /* 0x00000000ff0fa212 */ /* 0x000fe200078e33ff */
[----:B------:R-:W-:Y:S02]  /*1b70*/  IMAD R11, R8, R5, RZ ;  /* 0x00000005080b7224 */ /* 0x000fe400078e02ff */
[----:B------:R-:W-:Y:S01]  /*1b80*/  HFMA2 R8, -RZ, RZ, 0, 0 ;  /* 0x00000000ff087431 */ /* 0x000fe200000001ff */
[----:B------:R-:W-:-:S04]  /*1b90*/  IABS R13, R15 ;  /* 0x0000000f000d7213 */ /* 0x000fc80000000000 */
[----:B------:R-:W-:-:S04]  /*1ba0*/  IMAD.HI.U32 R11, R9, R11, R8 ;  /* 0x0000000b090b7227 */ /* 0x000fc800078e0008 */
[----:B------:R-:W-:Y:S02]  /*1bb0*/  IMAD.MOV.U32 R8, RZ, RZ, R13 ;  /* 0x000000ffff087224 */ /* 0x000fe400078e000d */
[----:B------:R-:W0:Y:S02]  /*1bc0*/  I2F.RP R13, R10 ;  /* 0x0000000a000d7306 */ /* 0x000e240000209400 */
        /* <DEDUP_REMOVED lines=13> */
[----:B------:R-:W-:-:S07]  /*1ca0*/  ISETP.GE.AND P0, PT, R5, RZ, PT ;  /* 0x000000ff0500720c */ /* 0x000fce0003f06270 */
[----:B------:R-:W-:-:S06]  /*1cb0*/  @P1 IADD3 R14, PT, PT, R14, 0x1, RZ ;  /* 0x000000010e0e1810 */ /* 0x000fcc0007ffe0ff */
[----:B------:R-:W-:Y:S01]  /*1cc0*/  @!P0 IMAD.MOV R14, RZ, RZ, -R14 ;  /* 0x000000ffff0e8224 */ /* 0x000fe200078e0a0e */
[----:B------:R-:W-:Y:S01]  /*1cd0*/  @!P2 LOP3.LUT R14, RZ, R12, RZ, 0x33, !PT ;  /* 0x0000000cff0ea212 */ /* 0x000fe200078e33ff */
[----:B0-----:R-:W-:Y:S01]  /*1ce0*/  IMAD.MOV R5, RZ, RZ, -R9 ;  /* 0x000000ffff057224 */ /* 0x001fe200078e0a09 */
[----:B------:R-:W-:Y:S02]  /*1cf0*/  ISETP.NE.AND P2, PT, R7, RZ, PT ;  /* 0x000000ff0700720c */ /* 0x000fe40003f45270 */
[----:B------:R-:W-:Y:S01]  /*1d00*/  IABS R11, R14 ;  /* 0x0000000e000b7213 */ /* 0x000fe20000000000 */
[----:B------:R-:W-:Y:S01]  /*1d10*/  IMAD R5, R5, R10, RZ ;  /* 0x0000000a05057224 */ /* 0x000fe200078e02ff */
[----:B------:R-:W-:-:S03]  /*1d20*/  ISETP.GE.AND P1, PT, R14, RZ, PT ;  /* 0x000000ff0e00720c */ /* 0x000fc60003f26270 */
[----:B------:R-:W-:-:S04]  /*1d30*/  IMAD.HI.U32 R8, R9, R5, R8 ;  /* 0x0000000509087227 */ /* 0x000fc800078e0008 */
        /* <DEDUP_REMOVED lines=8> */
[----:B------:R-:W-:-:S05]  /*1dc0*/  @!P0 IADD3 R5, PT, PT, R5, -R10, RZ ;  /* 0x8000000a05058210 */ /* 0x000fca0007ffe0ff */
        /* <DEDUP_REMOVED lines=12> */
[----:B0-----:R-:W-:-:S05]  /*1e90*/  @P0 IMAD R14, R14, R16, R13 ;  /* 0x000000100e0e0224 */ /* 0x001fca00078e020d */
[----:B------:R-:W-:Y:S02]  /*1ea0*/  @P0 IADD3 R23, PT, PT, -R23, R14, RZ ;  /* 0x0000000e17170210 */ /* 0x000fe40007ffe1ff */
[----:B------:R-:W0:Y:S03]  /*1eb0*/  @P0 LDC.64 R14, c[0x0][0x398] ;  /* 0x0000e600ff0e0b82 */ /* 0x000e260000000a00 */
[----:B-1----:R-:W-:-:S06]  /*1ec0*/  @P0 IMAD.WIDE R22, R23, 0x4, R10 ;  /* 0x0000000417160825 */ /* 0x002fcc00078e020a */
[----:B------:R-:W2:Y:S01]  /*1ed0*/  @P0 LDG.E R23, desc[UR6][R22.64] ;  /* 0x0000000616170981 */ /* 0x000ea2000c1e1900 */
[----:B------:R-:W-:-:S04]  /*1ee0*/  IMAD.MOV R10, RZ, RZ, -R17 ;  /* 0x000000ffff0a7224 */ /* 0x000fc800078e0a11 */
[----:B------:R-:W-:-:S05]  /*1ef0*/  IMAD R10, R18, R10, R3 ;  /* 0x0000000a120a7224 */ /* 0x000fca00078e0203 */
[----:B------:R-:W-:Y:S01]  /*1f00*/  SHF.R.S32.HI R11, RZ, 0x1f, R10 ;  /* 0x0000001fff0b7819 */ /* 0x000fe2000001140a */
[----:B------:R-:W1:Y:S01]  /*1f10*/  @!P0 LDC R22, c[0x0][0x3c8] ;  /* 0x0000f200ff168b82 */ /* 0x000e620000000800 */
[----:B--2---:R-:W-:-:S05]  /*1f20*/  @P0 SHF.R.S32.HI R17, RZ, 0x1f, R23 ;  /* 0x0000001fff110819 */ /* 0x004fca0000011417 */
[-C--:B------:R-:W-:Y:S02]  /*1f30*/  @P0 IMAD R19, R17, R18.reuse, RZ ;  /* 0x0000001211130224 */ /* 0x080fe400078e02ff */
[----:B------:R-:W-:-:S04]  /*1f40*/  @P0 IMAD.WIDE.U32 R16, R23, R18, R10 ;  /* 0x0000001217100225 */ /* 0x000fc800078e000a */
[----:B------:R-:W-:Y:S01]  /*1f50*/  @P0 IMAD R19, R23, R4, R19 ;  /* 0x0000000417130224 */ /* 0x000fe200078e0213 */
[----:B0-----:R-:W-:-:S04]  /*1f60*/  @P0 LEA R14, P1, R16, R14, 0x2 ;  /* 0x0000000e100e0211 */ /* 0x001fc800078210ff */
[----:B------:R-:W-:-:S04]  /*1f70*/  @P0 IADD3 R17, PT, PT, R17, R19, RZ ;  /* 0x0000001311110210 */ /* 0x000fc80007ffe0ff */
[----:B------:R-:W-:Y:S01]  /*1f80*/  @P0 LEA.HI.X R15, R16, R15, R17, 0x2, P1 ;  /* 0x0000000f100f0211 */ /* 0x000fe200008f1411 */
[----:B-1----:R-:W-:Y:S01]  /*1f90*/  @!P0 IMAD R22, R5, R22, RZ ;  /* 0x0000001605168224 */ /* 0x002fe200078e02ff */
[----:B------:R-:W0:Y:S03]  /*1fa0*/  @!P0 LDC.64 R16, c[0x0][0x3a8] ;  /* 0x0000ea00ff108b82 */ /* 0x000e260000000a00 */
[----:B------:R1:W2:Y:S01]  /*1fb0*/  @P0 LDG.E R21, desc[UR6][R14.64] ;  /* 0x000000060e150981 */ /* 0x0002a2000c1e1900 */
[----:B------:R-:W-:Y:S02]  /*1fc0*/  @!P0 SHF.R.S32.HI R19, RZ, 0x1f, R13 ;  /* 0x0000001fff138819 */ /* 0x000fe4000001140d */
[----:B------:R-:W-:-:S04]  /*1fd0*/  @!P0 IADD3 R23, P1, PT, R13, R22, RZ ;  /* 0x000000160d178210 */ /* 0x000fc80007f3e0ff */
[----:B------:R-:W-:Y:S01]  /*1fe0*/  @!P0 LEA.HI.X.SX32 R19, R22, R19, 0x1, P1 ;  /* 0x0000001316138211 */ /* 0x000fe200008f0eff */
[----:B-1----:R-:W1:Y:S04]  /*1ff0*/  LDC.64 R14, c[0x0][0x380] ;  /* 0x0000e000ff0e7b82 */ /* 0x002e680000000a00 */
[-C--:B------:R-:W-:Y:S02]  /*2000*/  @!P0 IMAD R22, R19, R18.reuse, RZ ;  /* 0x0000001213168224 */ /* 0x080fe400078e02ff */
[----:B------:R-:W-:-:S04]  /*2010*/  @!P0 IMAD.WIDE.U32 R18, R23, R18, R10 ;  /* 0x0000001217128225 */ /* 0x000fc800078e000a */
[----:B------:R-:W-:Y:S01]  /*2020*/  @!P0 IMAD R11, R4, R23, R22 ;  /* 0x00000017040b8224 */ /* 0x000fe200078e0216 */
[----:B0-----:R-:W-:-:S03]  /*2030*/  @!P0 LEA R16, P1, R18, R16, 0x2 ;  /* 0x0000001012108211 */ /* 0x001fc600078210ff */
[----:B------:R-:W-:-:S05]  /*2040*/  @!P0 IMAD.IADD R11, R19, 0x1, R11 ;  /* 0x00000001130b8824 */ /* 0x000fca00078e020b */
[----:B------:R-:W-:-:S05]  /*2050*/  @!P0 LEA.HI.X R17, R18, R17, R11, 0x2, P1 ;  /* 0x0000001112118211 */ /* 0x000fca00008f140b */
[----:B------:R-:W2:Y:S01]  /*2060*/  @!P0 LDG.E R21, desc[UR6][R16.64] ;  /* 0x0000000610158981 */ /* 0x000ea2000c1e1900 */
[----:B-1----:R-:W-:Y:S01]  /*2070*/  IMAD.WIDE R14, R3, 0x4, R14 ;  /* 0x00000004030e7825 */ /* 0x002fe200078e020e */
[----:B------:R-:W-:Y:S01]  /*2080*/  LOP3.LUT P0, RZ, R13, R10, RZ, 0xfc, !PT ;  /* 0x0000000a0dff7212 */ /* 0x000fe2000780fcff */
[----:B------:R-:W-:Y:S02]  /*2090*/  BSSY.RECONVERGENT B0, `(.L_x_152) ;  /* 0x000000b000007945 */ /* 0x000fe40003800200 */
[----:B--2---:R-:W-:-:S05]  /*20a0*/  FADD.FTZ R21, RZ, R21 ;  /* 0x00000015ff157221 */ /* 0x004fca0000010000 */
[----:B------:R0:W-:Y:S05]  /*20b0*/  STG.E desc[UR6][R14.64], R21 ;  /* 0x000000150e007986 */ /* 0x0001ea000c101906 */
        /* <DEDUP_REMOVED lines=8> */
.L_x_153:
[----:B------:R-:W-:Y:S05]  /*2140*/  BSYNC.RECONVERGENT B0 ;  /* 0x0000000000007941 */ /* 0x000fea0003800200 */
.L_x_152:
[----:B------:R-:W-:-:S05]  /*2150*/  IMAD.IADD R3, R6, 0x1, R3 ;  /* 0x0000000106037824 */ /* 0x000fca00078e0203 */
[----:B------:R-:W-:-:S13]  /*2160*/  ISETP.GE.AND P0, PT, R3, R2, PT ;  /* 0x000000020300720c */ /* 0x000fda0003f06270 */
[----:B------:R-:W-:Y:S05]  /*2170*/  @!P0 BRA `(.L_x_144) ;  /* 0xfffffff0002c8947 */ /* 0x000fea000383ffff */
[----:B------:R-:W-:Y:S05]  /*2180*/  EXIT ;  /* 0x000000000000794d */ /* 0x000fea0003800000 */
.L_x_143:
        /* <DEDUP_REMOVED lines=10> */
[----:B--2---:R-:W-:-:S06]  /*2230*/  IADD3 R10, PT, PT, R12, 0xffffffe, RZ ;  /* 0x0ffffffe0c0a7810 */ /* 0x004fcc0007ffe0ff */
[----:B------:R2:W4:Y:S02]  /*2240*/  F2I.FTZ.U32.TRUNC.NTZ R11, R10 ;  /* 0x0000000a000b7305 */ /* 0x000524000021f000 */
[----:B--2---:R-:W-:Y:S02]  /*2250*/  HFMA2 R10, -RZ, RZ, 0, 0 ;  /* 0x00000000ff0a7431 */ /* 0x004fe400000001ff */
[----:B----4-:R-:W-:-:S04]  /*2260*/  IMAD.MOV R14, RZ, RZ, -R11 ;  /* 0x000000ffff0e7224 */ /* 0x010fc800078e0a0b */
[----:B------:R-:W-:-:S04]  /*2270*/  IMAD R9, R14, R5, RZ ;  /* 0x000000050e097224 */ /* 0x000fc800078e02ff */
[----:B01-3--:R-:W-:-:S07]  /*2280*/  IMAD.HI.U32 R9, R11, R9, R10 ;  /* 0x000000090b097227 */ /* 0x00bfce00078e000a */
.L_x_157:
[----:B-1----:R-:W-:Y:S02]  /*2290*/  IABS R12, R0 ;  /* 0x00000000000c7213 */ /* 0x002fe40000000000 */
[----:B------:R-:W-:Y:S02]  /*22a0*/  IABS R10, R3 ;  /* 0x00000003000a7213 */ /* 0x000fe40000000000 */
[----:B0-----:R-:W0:Y:S01]  /*22b0*/  I2F.RP R14, R12 ;  /* 0x0000000c000e7306 */ /* 0x001e220000209400 */
[----:B------:R-:W-:Y:S02]  /*22c0*/  IABS R13, R8 ;  /* 0x00000008000d7213 */ /* 0x000fe40000000000 */
[----:B------:R-:W-:Y:S01]  /*22d0*/  IMAD.HI.U32 R15, R9, R10, RZ ;  /* 0x0000000a090f7227 */ /* 0x000fe200078e00ff */
[----:B------:R-:W-:Y:S02]  /*22e0*/  IABS R16, R7 ;  /* 0x0000000700107213 */ /* 0x000fe40000000000 */
[----:B------:R-:W-:Y:S01]  /*22f0*/  IABS R18, R0 ;  /* 0x0000000000127213 */ /* 0x000fe20000000000 */
[----:B------:R-:W-:-:S04]  /*2300*/  IMAD.MOV R11, RZ, RZ, -R15 ;  /* 0x000000ffff0b7224 */ /* 0x000fc800078e0a0f */
[----:B------:R-:W-:Y:S01]  /*2310*/  IMAD R10, R13, R11, R10 ;  /* 0x0000000b0d0a7224 */ /* 0x000fe200078e020a */
[----:B0-----:R-:W0:Y:S04]  /*2320*/  MUFU.RCP R14, R14 ;  /* 0x0000000e000e7308 */ /* 0x001e280000001000 */
[----:B------:R-:W-:-:S13]  /*2330*/  ISETP.GT.U32.AND P2, PT, R5, R10, PT ;  /* 0x0000000a0500720c */ /* 0x000fda0003f44070 */
[----:B------:R-:W-:Y:S02]  /*2340*/  @!P2 IADD3 R10, PT, PT, R10, -R13, RZ ;  /* 0x8000000d0a0aa210 */ /* 0x000fe40007ffe0ff */
[----:B------:R-:W-:Y:S01]  /*2350*/  @!P2 IADD3 R15, PT, PT, R15, 0x1, RZ ;  /* 0x000000010f0fa810 */ /* 0x000fe20007ffe0ff */
[----:B0-----:R-:W-:Y:S01]  /*2360*/  VIADD R11, R14, 0xffffffe ;  /* 0x0ffffffe0e0b7836 */ /* 0x001fe20000000000 */
[----:B------:R-:W-:Y:S01]  /*2370*/  ISETP.GE.U32.AND P1, PT, R10, R5, PT ;  /* 0x000000050a00720c */ /* 0x000fe20003f26070 */
[----:B------:R-:W0:Y:S01]  /*2380*/  I2F.RP R14, R16 ;  /* 0x00000010000e7306 */ /* 0x000e220000209400 */
[----:B------:R-:W-:Y:S02]  /*2390*/  LOP3.LUT R10, R3, R8, RZ, 0x3c, !PT ;  /* 0x00000008030a7212 */ /* 0x000fe400078e3cff */
[----:B------:R-:W-:Y:S02]  /*23a0*/  ISETP.NE.AND P2, PT, R8, RZ, PT ;  /* 0x000000ff0800720c */ /* 0x000fe40003f45270 */
[----:B------:R-:W-:-:S02]  /*23b0*/  ISETP.GE.AND P0, PT, R10, RZ, PT ;  /* 0x000000ff0a00720c */ /* 0x000fc40003f06270 */
[----:B------:R-:W-:Y:S01]  /*23c0*/  MOV R10, RZ ;  /* 0x000000ff000a7202 */ /* 0x000fe20000000f00 */
[----:B------:R-:W1:Y:S04]  /*23d0*/  F2I.FTZ.U32.TRUNC.NTZ R11, R11 ;  /* 0x0000000b000b7305 */ /* 0x000e68000021f000 */
[----:B------:R-:W-:-:S04]  /*23e0*/  @P1 VIADD R15, R15, 0x1 ;  /* 0x000000010f0f1836 */ /* 0x000fc80000000000 */
[----:B0-----:R-:W0:Y:S02]  /*23f0*/  MUFU.RCP R14, R14 ;  /* 0x0000000e000e7308 */ /* 0x001e240000001000 */
[----:B------:R-:W-:Y:S01]  /*2400*/  @!P0 IMAD.MOV R15, RZ, RZ, -R15 ;  /* 0x000000ffff0f8224 */ /* 0x000fe200078e0a0f */
[----:B------:R-:W-:Y:S02]  /*2410*/  @!P2 LOP3.LUT R15, RZ, R8, RZ, 0x33, !PT ;  /* 0x00000008ff0fa212 */ /* 0x000fe400078e33ff */
[----:B-1----:R-:W-:Y:S02]  /*2420*/  IADD3 R13, PT, PT, RZ, -R11, RZ ;  /* 0x8000000bff0d7210 */ /* 0x002fe40007ffe0ff */
[----:B------:R-:W-:-:S03]  /*2430*/  IABS R17, R15 ;  /* 0x0000000f00117213 */ /* 0x000fc60000000000 */
[----:B------:R-:W-:-:S04]  /*2440*/  IMAD R13, R13, R12, RZ ;  /* 0x0000000c0d0d7224 */ /* 0x000fc800078e02ff */
[----:B------:R-:W-:Y:S01]  /*2450*/  IMAD.HI.U32 R10, R11, R13, R10 ;  /* 0x0000000d0b0a7227 */ /* 0x000fe200078e000a */
[----:B------:R-:W-:Y:S02]  /*2460*/  MOV R11, R17 ;  /* 0x00000011000b7202 */ /* 0x000fe40000000f00 */
[----:B0-----:R-:W-:Y:S01]  /*2470*/  IADD3 R17, PT, PT, R14, 0xffffffe, RZ ;  /* 0x0ffffffe0e117810 */ /* 0x001fe20007ffe0ff */
[----:B------:R-:W-:Y:S02]  /*2480*/  IMAD.MOV R13, RZ, RZ, -R18 ;  /* 0x000000ffff0d7224 */ /* 0x000fe400078e0a12 */
[----:B------:R-:W-:-:S04]  /*2490*/  IMAD.HI.U32 R10, R10, R11, RZ ;  /* 0x0000000b0a0a7227 */ /* 0x000fc800078e00ff */
[----:B------:R-:W-:Y:S02]  /*24a0*/  IMAD R11, R10, R13, R11 ;  /* 0x0000000d0a0b7224 */ /* 0x000fe400078e020b */
[----:B------:R-:W0:Y:S03]  /*24b0*/  LDC R13, c[0x0][0x3cc] ;  /* 0x0000f300ff0d7b82 */ /* 0x000e260000000800 */
[----:B------:R-:W-:-:S13]  /*24c0*/  ISETP.GT.U32.AND P2, PT, R12, R11, PT ;  /* 0x0000000b0c00720c */ /* 0x000fda0003f44070 */
[----:B------:R-:W-:Y:S02]  /*24d0*/  @!P2 IMAD.IADD R11, R11, 0x1, -R12 ;  /* 0x000000010b0ba824 */ /* 0x000fe400078e0a0c */
[----:B------:R-:W-:Y:S01]  /*24e0*/  @!P2 VIADD R10, R10, 0x1 ;  /* 0x000000010a0aa836 */ /* 0x000fe20000000000 */
[----:B------:R-:W-:Y:S02]  /*24f0*/  ISETP.NE.AND P2, PT, R0, RZ, PT ;  /* 0x000000ff0000720c */ /* 0x000fe40003f45270 */
[----:B------:R-:W-:Y:S02]  /*2500*/  ISETP.GE.U32.AND P1, PT, R11, R12, PT ;  /* 0x0000000c0b00720c */ /* 0x000fe40003f26070 */
[----:B------:R-:W-:Y:S01]  /*2510*/  LOP3.LUT R12, R15, R0, RZ, 0x3c, !PT ;  /* 0x000000000f0c7212 */ /* 0x000fe200078e3cff */
[----:B------:R-:W1:Y:S01]  /*2520*/  F2I.FTZ.U32.TRUNC.NTZ R11, R17 ;  /* 0x00000011000b7305 */ /* 0x000e62000021f000 */
[----:B0-----:R-:W-:Y:S02]  /*2530*/  IABS R14, R13 ;  /* 0x0000000d000e7213 */ /* 0x001fe40000000000 */
[----:B------:R-:W-:-:S07]  /*2540*/  ISETP.GE.AND P0, PT, R12, RZ, PT ;  /* 0x000000ff0c00720c */ /* 0x000fce0003f06270 */
[----:B------:R-:W-:-:S05]  /*2550*/  @P1 IADD3 R10, PT, PT, R10, 0x1, RZ ;  /* 0x000000010a0a1810 */ /* 0x000fca0007ffe0ff */
[----:B------:R-:W-:Y:S01]  /*2560*/  IMAD.MOV.U32 R12, RZ, RZ, R10 ;  /* 0x000000ffff0c7224 */ /* 0x000fe200078e000a */
[----:B-1----:R-:W-:Y:S02]  /*2570*/  IADD3 R19, PT, PT, RZ, -R11, RZ ;  /* 0x8000000bff137210 */ /* 0x002fe40007ffe0ff */
[----:B------:R-:W-:Y:S01]  /*2580*/  MOV R10, RZ ;  /* 0x000000ff000a7202 */ /* 0x000fe20000000f00 */
[----:B------:R-:W-:Y:S01]  /*2590*/  @!P0 IMAD.MOV R12, RZ, RZ, -R12 ;  /* 0x000000ffff0c8224 */ /* 0x000fe200078e0a0c */
[----:B------:R-:W-:Y:S01]  /*25a0*/  @!P2 LOP3.LUT R12, RZ, R0, RZ, 0x33, !PT ;  /* 0x00000000ff0ca212 */ /* 0x000fe200078e33ff */
[----:B------:R-:W-:-:S03]  /*25b0*/  IMAD R17, R19, R16, RZ ;  /* 0x0000001013117224 */ /* 0x000fc600078e02ff */
[----:B------:R-:W-:Y:S01]  /*25c0*/  IABS R18, R12 ;  /* 0x0000000c00127213 */ /* 0x000fe20000000000 */
[----:B------:R-:W-:Y:S02]  /*25d0*/  IMAD.HI.U32 R10, R11, R17, R10 ;  /* 0x000000110b0a7227 */ /* 0x000fe400078e000a */
[----:B------:R-:W0:Y:S02]  /*25e0*/  I2F.RP R17, R14 ;  /* 0x0000000e00117306 */ /* 0x000e240000209400 */
[----:B------:R-:W-:-:S04]  /*25f0*/  IMAD.MOV.U32 R11, RZ, RZ, R18 ;  /* 0x000000ffff0b7224 */ /* 0x000fc800078e0012 */
[----:B------:R-:W-:-:S05]  /*2600*/  IMAD.HI.U32 R18, R10, R11, RZ ;  /* 0x0000000b0a127227 */ /* 0x000fca00078e00ff */
[----:B------:R-:W-:Y:S01]  /*2610*/  IADD3 R10, PT, PT, -R18, RZ, RZ ;  /* 0x000000ff120a7210 */ /* 0x000fe20007ffe1ff */
[----:B0-----:R-:W0:Y:S04]  /*2620*/  MUFU.RCP R17, R17 ;  /* 0x0000001100117308 */ /* 0x001e280000001000 */
[----:B------:R-:W-:Y:S01]  /*2630*/  IMAD R11, R16, R10, R11 ;  /* 0x0000000a100b7224 */ /* 0x000fe200078e020b */
[----:B------:R-:W-:-:S04]  /*2640*/  LOP3.LUT R10, R12, R7, RZ, 0x3c, !PT ;  /* 0x000000070c0a7212 */ /* 0x000fc800078e3cff */
[----:B------:R-:W-:Y:S02]  /*2650*/  ISETP.GT.U32.AND P2, PT, R16, R11, PT ;  /* 0x0000000b1000720c */ /* 0x000fe40003f44070 */
[----:B------:R-:W-:Y:S01]  /*2660*/  ISETP.GE.AND P0, PT, R10, RZ, PT ;  /* 0x000000ff0a00720c */ /* 0x000fe20003f06270 */
[----:B------:R-:W-:Y:S01]  /*2670*/  IMAD.MOV.U32 R10, RZ, RZ, RZ ;  /* 0x000000ffff0a7224 */ /* 0x000fe200078e00ff */
[----:B0-----:R-:W-:-:S09]  /*2680*/  IADD3 R19, PT, PT, R17, 0xffffffe, RZ ;  /* 0x0ffffffe11137810 */ /* 0x001fd20007ffe0ff */
[----:B------:R-:W-:Y:S02]  /*2690*/  @!P2 IMAD.IADD R11, R11, 0x1, -R16 ;  /* 0x000000010b0ba824 */ /* 0x000fe400078e0a10 */
[----:B------:R-:W-:Y:S01]  /*26a0*/  @!P2 VIADD R18, R18, 0x1 ;  /* 0x000000011212a836 */ /* 0x000fe20000000000 */
[----:B------:R-:W-:Y:S02]  /*26b0*/  ISETP.NE.AND P2, PT, R7, RZ, PT ;  /* 0x000000ff0700720c */ /* 0x000fe40003f45270 */
[----:B------:R-:W-:Y:S02]  /*26c0*/  ISETP.GE.U32.AND P1, PT, R11, R16, PT ;  /* 0x000000100b00720c */ /* 0x000fe40003f26070 */
[----:B------:R-:W0:Y:S11]  /*26d0*/  F2I.FTZ.U32.TRUNC.NTZ R11, R19 ;  /* 0x00000013000b7305 */ /* 0x000e36000021f000 */
[----:B------:R-:W-:Y:S01]  /*26e0*/  @P1 IADD3 R18, PT, PT, R18, 0x1, RZ ;  /* 0x0000000112121810 */ /* 0x000fe20007ffe0ff */
[----:B0-----:R-:W-:-:S03]  /*26f0*/  IMAD.MOV R17, RZ, RZ, -R11 ;  /* 0x000000ffff117224 */ /* 0x001fc600078e0a0b */
[----:B------:R-:W-:Y:S02]  /*2700*/  @!P0 IADD3 R18, PT, PT, -R18, RZ, RZ ;  /* 0x000000ff12128210 */ /* 0x000fe40007ffe1ff */
[----:B------:R-:W-:Y:S01]  /*2710*/  @!P2 LOP3.LUT R18, RZ, R7, RZ, 0x33, !PT ;  /* 0x00000007ff12a212 */ /* 0x000fe200078e33ff */
[----:B------:R-:W-:Y:S01]  /*2720*/  IMAD R17, R17, R14, RZ ;  /* 0x0000000e11117224 */ /* 0x000fe200078e02ff */
[----:B------:R-:W-:Y:S02]  /*2730*/  ISETP.NE.AND P2, PT, R13, RZ, PT ;  /* 0x000000ff0d00720c */ /* 0x000fe40003f45270 */
[----:B------:R-:W-:Y:S01]  /*2740*/  IABS R16, R18 ;  /* 0x0000001200107213 */ /* 0x000fe20000000000 */
[----:B------:R-:W-:Y:S01]  /*2750*/  IMAD.HI.U32 R10, R11, R17, R10 ;  /* 0x000000110b0a7227 */ /* 0x000fe200078e000a */
[----:B------:R-:W-:Y:S02]  /*2760*/  ISETP.GE.AND P1, PT, R18, RZ, PT ;  /* 0x000000ff1200720c */ /* 0x000fe40003f26270 */
[----:B------:R-:W-:-:S05]  /*2770*/  MOV R11, R16 ;  /* 0x00000010000b7202 */ /* 0x000fca0000000f00 */
        /* <DEDUP_REMOVED lines=8> */
[----:B------:R-:W-:Y:S02]  /*2800*/  @!P1 IADD3 R20, PT, PT, -R20, RZ, RZ ;  /* 0x000000ff14149210 */ /* 0x000fe40007ffe1ff */
[----:B------:R-:W-:-:S05]  /*2810*/  @!P2 LOP3.LUT R20, RZ, R13, RZ, 0x33, !PT ;  /* 0x0000000dff14a212 */ /* 0x000fca00078e33ff */
[----:B0-----:R-:W-:-:S05]  /*2820*/  IMAD.WIDE R10, R20, 0x4, R10 ;  /* 0x00000004140a7825 */ /* 0x001fca00078e020a */
[----:B------:R-:W2:Y:S01]  /*2830*/  LDG.E R23, desc[UR6][R10.64] ;  /* 0x000000060a177981 */ /* 0x000ea2000c1e1900 */
[--C-:B------:R-:W-:Y:S01]  /*2840*/  IMAD.MOV R22, RZ, RZ, -R12.reuse ;  /* 0x000000ffff167224 */ /* 0x100fe200078e0a0c */
[----:B------:R-:W-:Y:S02]  /*2850*/  IADD3 R21, PT, PT, -R18, RZ, RZ ;  /* 0x000000ff12157210 */ /* 0x000fe40007ffe1ff */
[----:B------:R-:W-:Y:S01]  /*2860*/  IADD3 R18, PT, PT, -R15, RZ, RZ ;  /* 0x000000ff0f127210 */ /* 0x000fe20007ffe1ff */
[----:B------:R-:W-:Y:S02]  /*2870*/  IMAD R22, R0, R22, R15 ;  /* 0x0000001600167224 */ /* 0x000fe400078e020f */
[----:B------:R-:W-:-:S03]  /*2880*/  IMAD R21, R7, R21, R12 ;  /* 0x0000001507157224 */ /* 0x000fc600078e020c */
[----:B--2---:R-:W-:-:S13]  /*2890*/  ISETP.GE.AND P0, PT, R22, R23, PT ;  /* 0x000000171600720c */ /* 0x004fda0003f06270 */
[----:B------:R-:W0:Y:S01]  /*28a0*/  @P0 LDC R14, c[0x0][0x3c4] ;  /* 0x0000f100ff0e0b82 */ /* 0x000e220000000800 */
[----:B------:R-:W-:-:S07]  /*28b0*/  @P0 IMAD R13, R20, R7, R21 ;  /* 0x00000007140d0224 */ /* 0x000fce00078e0215 */
[----:B------:R-:W1:Y:S08]  /*28c0*/  @!P0 LDC R19, c[0x0][0x3c8] ;  /* 0x0000f200ff138b82 */ /* 0x000e700000000800 */
[----:B------:R-:W2:Y:S01]  /*28d0*/  @P0 LDC.64 R16, c[0x0][0x3b8] ;  /* 0x0000ee00ff100b82 */ /* 0x000ea20000000a00 */
[----:B0-----:R-:W-:-:S07]  /*28e0*/  @P0 IMAD R14, R13, R14, R22 ;  /* 0x0000000e0d0e0224 */ /* 0x001fce00078e0216 */
[----:B------:R-:W0:Y:S01]  /*28f0*/  @!P0 LDC.64 R12, c[0x0][0x3a8] ;  /* 0x0000ea00ff0c8b82 */ /* 0x000e220000000a00 */
[----:B------:R-:W-:Y:S01]  /*2900*/  @P0 IMAD.IADD R23, R14, 0x1, -R23 ;  /* 0x000000010e170824 */ /* 0x000fe200078e0a17 */
[----:B------:R-:W-:Y:S01]  /*2910*/  @!P0 SHF.R.S32.HI R14, RZ, 0x1f, R22 ;  /* 0x0000001fff0e8819 */ /* 0x000fe20000011416 */
[----:B-1----:R-:W-:-:S05]  /*2920*/  @!P0 IMAD R19, R20, R19, RZ ;  /* 0x0000001314138224 */ /* 0x002fca00078e02ff */
[----:B------:R-:W-:Y:S01]  /*2930*/  @!P0 IADD3 R15, P1, PT, R22, R19, RZ ;  /* 0x00000013160f8210 */ /* 0x000fe20007f3e0ff */
[----:B--2---:R-:W-:-:S03]  /*2940*/  @P0 IMAD.WIDE R16, R23, 0x4, R16 ;  /* 0x0000000417100825 */ /* 0x004fc600078e0210 */
[----:B------:R-:W-:Y:S01]  /*2950*/  @!P0 LEA.HI.X.SX32 R19, R19, R14, 0x1, P1 ;  /* 0x0000000e13138211 */ /* 0x000fe200008f0eff */
[----:B------:R-:W-:Y:S01]  /*2960*/  IMAD R23, R8, R18, R3 ;  /* 0x0000001208177224 */ /* 0x000fe200078e0203 */
[----:B------:R1:W2:Y:S03]  /*2970*/  @P0 LDG.E R25, desc[UR6][R16.64] ;  /* 0x0000000610190981 */ /* 0x0002a6000c1e1900 */
[----:B------:R-:W-:Y:S01]  /*2980*/  @!P0 IMAD R19, R19, R8, RZ ;  /* 0x0000000813138224 */ /* 0x000fe200078e02ff */
[----:B------:R-:W-:-:S03]  /*2990*/  SHF.R.S32.HI R26, RZ, 0x1f, R23 ;  /* 0x0000001fff1a7819 */ /* 0x000fc60000011417 */
[----:B------:R-:W-:Y:S01]  /*29a0*/  @!P0 IMAD R19, R4, R15, R19 ;  /* 0x0000000f04138224 */ /* 0x000fe200078e0213 */
[----:B------:R-:W-:Y:S01]  /*29b0*/  @!P0 MOV R17, R26 ;  /* 0x0000001a00118202 */ /* 0x000fe20000000f00 */
[----:B------:R-:W-:-:S04]  /*29c0*/  @!P0 IMAD.MOV.U32 R16, RZ, RZ, R23 ;  /* 0x000000ffff108224 */ /* 0x000fc800078e0017 */
[----:B------:R-:W-:-:S03]  /*29d0*/  @!P0 IMAD.WIDE.U32 R14, R15, R8, R16 ;  /* 0x000000080f0e8225 */ /* 0x000fc600078e0010 */
[----:B0-----:R-:W-:Y:S01]  /*29e0*/  @!P0 LEA R18, P1, R14, R12, 0x2 ;  /* 0x0000000c0e128211 */ /* 0x001fe200078210ff */
[----:B------:R-:W-:-:S05]  /*29f0*/  @!P0 IMAD.IADD R12, R15, 0x1, R19 ;  /* 0x000000010f0c8824 */ /* 0x000fca00078e0213 */
[----:B------:R-:W-:Y:S02]  /*2a00*/  @!P0 LEA.HI.X R19, R14, R13, R12, 0x2, P1 ;  /* 0x0000000d0e138211 */ /* 0x000fe400008f140c */
[----:B------:R-:W0:Y:S03]  /*2a10*/  @P0 LDC.64 R12, c[0x0][0x398] ;  /* 0x0000e600ff0c0b82 */ /* 0x000e260000000a00 */
[----:B------:R3:W4:Y:S01]  /*2a20*/  @!P0 LDG.E R24, desc[UR6][R18.64] ;  /* 0x0000000612188981 */ /* 0x000722000c1e1900 */
[----:B------:R-:W-:Y:S01]  /*2a30*/  IADD3 R15, PT, PT, R22, UR4, RZ ;  /* 0x00000004160f7c10 */ /* 0x000fe2000fffe0ff */
[----:B-1----:R-:W-:Y:S01]  /*2a40*/  @P0 IMAD.MOV.U32 R16, RZ, RZ, R23 ;  /* 0x000000ffff100224 */ /* 0x002fe200078e0017 */
[----:B------:R-:W-:Y:S02]  /*2a50*/  @P0 MOV R17, R26 ;  /* 0x0000001a00110202 */ /* 0x000fe40000000f00 */
[----:B------:R-:W-:-:S05]  /*2a60*/  SHF.R.S32.HI R27, RZ, 0x1f, R15 ;  /* 0x0000001fff1b7819 */ /* 0x000fca000001140f */
[----:B------:R-:W-:-:S04]  /*2a70*/  IMAD R27, R27, R8, RZ ;  /* 0x000000081b1b7224 */ /* 0x000fc800078e02ff */
[C---:B------:R-:W-:Y:S02]  /*2a80*/  IMAD R27, R15.reuse, R4, R27 ;  /* 0x000000040f1b7224 */ /* 0x040fe400078e021b */
[----:B------:R-:W-:-:S04]  /*2a90*/  IMAD.WIDE.U32 R14, R15, R8, R16 ;  /* 0x000000080f0e7225 */ /* 0x000fc800078e0010 */
[----:B------:R-:W-:Y:S01]  /*2aa0*/  IMAD.IADD R27, R15, 0x1, R27 ;  /* 0x000000010f1b7824 */ /* 0x000fe200078e021b */
[----:B---3--:R-:W-:-:S04]  /*2ab0*/  LEA R18, P2, R14, UR8, 0x2 ;  /* 0x000000080e127c11 */ /* 0x008fc8000f8410ff */
[----:B------:R-:W-:-:S06]  /*2ac0*/  LEA.HI.X R19, R14, UR9, R27, 0x2, P2 ;  /* 0x000000090e137c11 */ /* 0x000fcc00090f141b */
[----:B------:R-:W4:Y:S01]  /*2ad0*/  LDG.E R19, desc[UR6][R18.64] ;  /* 0x0000000612137981 */ /* 0x000f22000c1e1900 */
[----:B--2---:R-:W-:Y:S01]  /*2ae0*/  @P0 SHF.R.S32.HI R29, RZ, 0x1f, R25 ;  /* 0x0000001fff1d0819 */ /* 0x004fe20000011419 */
[----:B------:R-:W-:-:S04]  /*2af0*/  @P0 IMAD.WIDE.U32 R16, R25, R8, R16 ;  /* 0x0000000819100225 */ /* 0x000fc800078e0010 */
[----:B------:R-:W-:Y:S01]  /*2b00*/  @P0 IMAD R29, R29, R8, RZ ;  /* 0x000000081d1d0224 */ /* 0x000fe200078e02ff */
[----:B0-----:R-:W-:-:S03]  /*2b10*/  @P0 LEA R12, P1, R16, R12, 0x2 ;  /* 0x0000000c100c0211 */ /* 0x001fc600078210ff */
[----:B------:R-:W-:-:S05]  /*2b20*/  @P0 IMAD R29, R25, R4, R29 ;  /* 0x00000004191d0224 */ /* 0x000fca00078e021d */
[----:B------:R-:W-:-:S04]  /*2b30*/  @P0 IADD3 R15, PT, PT, R17, R29, RZ ;  /* 0x0000001d110f0210 */ /* 0x000fc80007ffe0ff */
[----:B------:R-:W-:Y:S02]  /*2b40*/  @P0 LEA.HI.X R13, R16, R13, R15, 0x2, P1 ;  /* 0x0000000d100d0211 */ /* 0x000fe400008f140f */
[----:B------:R-:W0:Y:S03]  /*2b50*/  LDC.64 R14, c[0x0][0x380] ;  /* 0x0000e000ff0e7b82 */ /* 0x000e260000000a00 */
[----:B------:R-:W4:Y:S01]  /*2b60*/  @P0 LDG.E R24, desc[UR6][R12.64] ;  /* 0x000000060c180981 */ /* 0x000f22000c1e1900 */
[----:B------:R-:W-:Y:S01]  /*2b70*/  LOP3.LUT P0, RZ, R22, R23, RZ, 0xfc, !PT ;  /* 0x0000001716ff7212 */ /* 0x000fe2000780fcff */
[----:B0-----:R-:W-:Y:S01]  /*2b80*/  IMAD.WIDE R14, R3, 0x4, R14 ;  /* 0x00000004030e7825 */ /* 0x001fe200078e020e */
[----:B------:R-:W-:Y:S03]  /*2b90*/  BSSY.RECONVERGENT B0, `(.L_x_155) ;  /* 0x000000d000007945 */ /* 0x000fe60003800200 */
[----:B------:R-:W-:-:S05]  /*2ba0*/  IMAD.IADD R3, R6, 0x1, R3 ;  /* 0x0000000106037824 */ /* 0x000fca00078e0203 */
[----:B------:R-:W-:Y:S01]  /*2bb0*/  ISETP.GE.AND P1, PT, R3, R2, PT ;  /* 0x000000020300720c */ /* 0x000fe20003f26270 */
[----:B----4-:R-:W-:-:S05]  /*2bc0*/  FADD.FTZ R17, R19, R24 ;  /* 0x0000001813117221 */ /* 0x010fca0000010000 */
[----:B------:R0:W-:Y:S01]  /*2bd0*/  STG.E desc[UR6][R14.64], R17 ;  /* 0x000000110e007986 */ /* 0x0001e2000c101906 */
[----:B------:R-:W-:Y:S06]  /*2be0*/  @P0 BRA `(.L_x_156) ;  /* 0x00000000001c0947 */ /* 0x000fec0003800000 */
[----:B------:R-:W1:Y:S01]  /*2bf0*/  LDC.64 R12, c[0x0][0x390] ;  /* 0x0000e400ff0c7b82 */ /* 0x000e620000000a00 */
[----:B------:R-:W-:Y:S01]  /*2c00*/  IMAD R21, R20, R7, R21 ;  /* 0x0000000714157224 */ /* 0x000fe200078e0215 */
[----:B------:R-:W2:Y:S03]  /*2c10*/  LDG.E R10, desc[UR6][R10.64] ;  /* 0x000000060a0a7981 */ /* 0x000ea6000c1e1900 */
[----:B-1----:R-:W-:-:S05]  /*2c20*/  IMAD.WIDE R12, R21, 0x4, R12 ;  /* 0x00000004150c7825 */ /* 0x002fca00078e020c */
[----:B0-----:R-:W2:Y:S02]  /*2c30*/  LDG.E R15, desc[UR6][R12.64] ;  /* 0x000000060c0f7981 */ /* 0x001ea4000c1e1900 */
[----:B--2---:R-:W-:-:S05]  /*2c40*/  IADD3 R15, PT, PT, R10, R15, RZ ;  /* 0x0000000f0a0f7210 */ /* 0x004fca0007ffe0ff */
[----:B------:R1:W-:Y:S02]  /*2c50*/  STG.E desc[UR6][R12.64], R15 ;  /* 0x0000000f0c007986 */ /* 0x0003e4000c101906 */
.L_x_156:
[----:B------:R-:W-:Y:S05]  /*2c60*/  BSYNC.RECONVERGENT B0 ;  /* 0x0000000000007941 */ /* 0x000fea0003800200 */
.L_x_155:
[----:B------:R-:W-:Y:S05]  /*2c70*/  @!P1 BRA `(.L_x_157) ;  /* 0xfffffff400849947 */ /* 0x000fea000383ffff */
[----:B------:R-:W-:Y:S05]  /*2c80*/  EXIT ;  /* 0x000000000000794d */ /* 0x000fea0003800000 */
.L_x_154:
[----:B------:R-:W-:Y:S01]  /*2c90*/  IABS R5, R21 ;  /* 0x0000001500057213 */ /* 0x000fe20000000000 */
[----:B------:R-:W0:Y:S01]  /*2ca0*/  LDC R7, c[0x0][0x3d0] ;  /* 0x0000f400ff077b82 */ /* 0x000e220000000800 */
[----:B------:R-:W-:Y:S02]  /*2cb0*/  IMAD.MOV.U32 R22, RZ, RZ, RZ ;  /* 0x000000ffff167224 */ /* 0x000fe400078e00ff */
[----:B------:R-:W1:Y:S05]  /*2cc0*/  I2F.RP R12, R5 ;  /* 0x00000005000c7306 */ /* 0x000e6a0000209400 */
[----:B------:R-:W2:Y:S08]  /*2cd0*/  LDC R8, c[0x0][0x3cc] ;  /* 0x0000f300ff087b82 */ /* 0x000eb00000000800 */
[----:B------:R-:W3:Y:S01]  /*2ce0*/  LDC R9, c[0x0][0x3d4] ;  /* 0x0000f500ff097b82 */ /* 0x000ee20000000800 */
[----:B-1----:R-:W1:Y:S07]  /*2cf0*/  MUFU.RCP R12, R12 ;  /* 0x0000000c000c7308 */ /* 0x002e6e0000001000 */
[----:B------:R-:W4:Y:S01]  /*2d00*/  LDC.64 R10, c[0x0][0x3b0] ;  /* 0x0000ec00ff0a7b82 */ /* 0x000f220000000a00 */
[----:B-1----:R-:W-:-:S06]  /*2d10*/  VIADD R23, R12, 0xffffffe ;  /* 0x0ffffffe0c177836 */ /* 0x002fcc0000000000 */
[----:B------:R-:W1:Y:S02]  /*2d20*/  F2I.FTZ.U32.TRUNC.NTZ R23, R23 ;  /* 0x0000001700177305 */ /* 0x000e64000021f000 */
[----:B-1----:R-:W-:-:S05]  /*2d30*/  IADD3 R14, PT, PT, RZ, -R23, RZ ;  /* 0x80000017ff0e7210 */ /* 0x002fca0007ffe0ff */
[----:B------:R-:W-:-:S04]  /*2d40*/  IMAD R13, R14, R5, RZ ;  /* 0x000000050e0d7224 */ /* 0x000fc800078e02ff */
[----:B0-23--:R-:W-:-:S07]  /*2d50*/  IMAD.HI.U32 R22, R23, R13, R22 ;  /* 0x0000000d17167227 */ /* 0x00dfce00078e0016 */
.L_x_160:
[-C--:B-1----:R-:W-:Y:S02]  /*2d60*/  IABS R14, R0.reuse ;  /* 0x00000000000e7213 */ /* 0x082fe40000000000 */
[----:B------:R-:W-:Y:S02]  /*2d70*/  IABS R13, R3 ;  /* 0x00000003000d7213 */ /* 0x000fe40000000000 */
[----:B0-----:R-:W0:Y:S01]  /*2d80*/  I2F.RP R16, R14 ;  /* 0x0000000e00107306 */ /* 0x001e220000209400 */
[----:B------:R-:W-:Y:S02]  /*2d90*/  IABS R15, R9 ;  /* 0x00000009000f7213 */ /* 0x000fe40000000000 */
[----:B------:R-:W-:Y:S01]  /*2da0*/  IMAD.HI.U32 R19, R22, R13, RZ ;  /* 0x0000000d16137227 */ /* 0x000fe200078e00ff */
[----:B------:R-:W-:-:S04]  /*2db0*/  IABS R20, R0 ;  /* 0x0000000000147213 */ /* 0x000fc80000000000 */
[----:B------:R-:W-:-:S05]  /*2dc0*/  IADD3 R12, PT, PT, -R19, RZ, RZ ;  /* 0x000000ff130c7210 */ /* 0x000fca0007ffe1ff */
[----:B------:R-:W-:Y:S01]  /*2dd0*/  IMAD R12, R15, R12, R13 ;  /* 0x0000000c0f0c7224 */ /* 0x000fe200078e020d */
[----:B0-----:R-:W0:Y:S04]  /*2de0*/  MUFU.RCP R16, R16 ;  /* 0x0000001000107308 */ /* 0x001e280000001000 */
[----:B------:R-:W-:-:S13]  /*2df0*/  ISETP.GT.U32.AND P2, PT, R5, R12, PT ;  /* 0x0000000c0500720c */ /* 0x000fda0003f44070 */
[----:B------:R-:W-:Y:S01]  /*2e00*/  @!P2 IMAD.IADD R12, R12, 0x1, -R15 ;  /* 0x000000010c0ca824 */ /* 0x000fe200078e0a0f */
[----:B0-----:R-:W-:Y:S01]  /*2e10*/  IADD3 R13, PT, PT, R16, 0xffffffe, RZ ;  /* 0x0ffffffe100d7810 */ /* 0x001fe20007ffe0ff */
[----:B------:R-:W-:Y:S01]  /*2e20*/  @!P2 VIADD R19, R19, 0x1 ;  /* 0x000000011313a836 */ /* 0x000fe20000000000 */
[----:B------:R-:W-:Y:S02]  /*2e30*/  ISETP.NE.AND P2, PT, R9, RZ, PT ;  /* 0x000000ff0900720c */ /* 0x000fe40003f45270 */
[----:B------:R-:W-:Y:S02]  /*2e40*/  ISETP.GE.U32.AND P1, PT, R12, R5, PT ;  /* 0x000000050c00720c */ /* 0x000fe40003f26070 */
[----:B------:R-:W-:Y:S01]  /*2e50*/  LOP3.LUT R12, R3, R9, RZ, 0x3c, !PT ;  /* 0x00000009030c7212 */ /* 0x000fe200078e3cff */
[----:B------:R-:W0:Y:S01]  /*2e60*/  F2I.FTZ.U32.TRUNC.NTZ R13, R13 ;  /* 0x0000000d000d7305 */ /* 0x000e22000021f000 */
[----:B------:R-:W-:Y:S02]  /*2e70*/  IABS R15, R7 ;  /* 0x00000007000f7213 */ /* 0x000fe40000000000 */
[----:B------:R-:W-:Y:S01]  /*2e80*/  ISETP.GE.AND P0, PT, R12, RZ, PT ;  /* 0x000000ff0c00720c */ /* 0x000fe20003f06270 */
[----:B------:R-:W-:-:S04]  /*2e90*/  IMAD.MOV.U32 R12, RZ, RZ, RZ ;  /* 0x000000ffff0c7224 */ /* 0x000fc800078e00ff */
[----:B------:R-:W1:Y:S02]  /*2ea0*/  I2F.RP R18, R15 ;  /* 0x0000000f00127306 */ /* 0x000e640000209400 */
[----:B------:R-:W-:Y:S01]  /*2eb0*/  @P1 IADD3 R19, PT, PT, R19, 0x1, RZ ;  /* 0x0000000113131810 */ /* 0x000fe20007ffe0ff */
[----:B0-----:R-:W-:-:S05]  /*2ec0*/  IMAD.MOV R17, RZ, RZ, -R13 ;  /* 0x000000ffff117224 */ /* 0x001fca00078e0a0d */
[----:B------:R-:W-:Y:S02]  /*2ed0*/  @!P0 IADD3 R19, PT, PT, -R19, RZ, RZ ;  /* 0x000000ff13138210 */ /* 0x000fe40007ffe1ff */
[----:B------:R-:W-:Y:S01]  /*2ee0*/  @!P2 LOP3.LUT R19, RZ, R9, RZ, 0x33, !PT ;  /* 0x00000009ff13a212 */ /* 0x000fe200078e33ff */
[----:B------:R-:W-:-:S03]  /*2ef0*/  IMAD R17, R17, R14, RZ ;  /* 0x0000000e11117224 */ /* 0x000fc600078e02ff */
[----:B------:R-:W-:Y:S01]  /*2f00*/  IABS R16, R19 ;  /* 0x0000001300107213 */ /* 0x000fe20000000000 */
[----:B------:R-:W-:Y:S01]  /*2f10*/  IMAD.HI.U32 R12, R13, R17, R12 ;  /* 0x000000110d0c7227 */ /* 0x000fe200078e000c */
[----:B------:R-:W-:Y:S01]  /*2f20*/  IADD3 R17, PT, PT, RZ, -R20, RZ ;  /* 0x80000014ff117210 */ /* 0x000fe20007ffe0ff */
[----:B-1----:R-:W0:Y:S02]  /*2f30*/  MUFU.RCP R18, R18 ;  /* 0x0000001200127308 */ /* 0x002e240000001000 */
[----:B------:R-:W-:-:S04]  /*2f40*/  IMAD.MOV.U32 R13, RZ, RZ, R16 ;  /* 0x000000ffff0d7224 */ /* 0x000fc800078e0010 */
[----:B------:R-:W-:Y:S01]  /*2f50*/  IMAD.HI.U32 R16, R12, R13, RZ ;  /* 0x0000000d0c107227 */ /* 0x000fe200078e00ff */
[----:B------:R-:W-:-:S03]  /*2f60*/  LOP3.LUT R12, R19, R0, RZ, 0x3c, !PT ;  /* 0x00000000130c7212 */ /* 0x000fc600078e3cff */
[----:B------:R-:W-:Y:S01]  /*2f70*/  IMAD R13, R16, R17, R13 ;  /* 0x00000011100d7224 */ /* 0x000fe200078e020d */
[----:B------:R-:W-:-:S04]  /*2f80*/  ISETP.GE.AND P0, PT, R12, RZ, PT ;  /* 0x000000ff0c00720c */ /* 0x000fc80003f06270 */
[----:B------:R-:W-:Y:S01]  /*2f90*/  ISETP.GT.U32.AND P2, PT, R14, R13, PT ;  /* 0x0000000d0e00720c */ /* 0x000fe20003f44070 */
[----:B0-----:R-:W-:-:S12]  /*2fa0*/  VIADD R17, R18, 0xffffffe ;  /* 0x0ffffffe12117836 */ /* 0x001fd80000000000 */
[-C--:B------:R-:W-:Y:S02]  /*2fb0*/  @!P2 IADD3 R13, PT, PT, R13, -R14.reuse, RZ ;  /* 0x8000000e0d0da210 */ /* 0x080fe40007ffe0ff */
[----:B------:R-:W-:Y:S02]  /*2fc0*/  @!P2 IADD3 R16, PT, PT, R16, 0x1, RZ ;  /* 0x000000011010a810 */ /* 0x000fe40007ffe0ff */
[----:B------:R-:W-:Y:S02]  /*2fd0*/  ISETP.GE.U32.AND P1, PT, R13, R14, PT ;  /* 0x0000000e0d00720c */ /* 0x000fe40003f26070 */
[----:B------:R-:W0:Y:S01]  /*2fe0*/  F2I.FTZ.U32.TRUNC.NTZ R13, R17 ;  /* 0x00000011000d7305 */ /* 0x000e22000021f000 */
[----:B------:R-:W-:Y:S02]  /*2ff0*/  ISETP.NE.AND P2, PT, R0, RZ, PT ;  /* 0x000000ff0000720c */ /* 0x000fe40003f45270 */
[----:B------:R-:W-:-:S08]  /*3000*/  IABS R14, R8 ;  /* 0x00000008000e7213 */ /* 0x000fd00000000000 */
[----:B------:R-:W-:Y:S01]  /*3010*/  @P1 VIADD R16, R16, 0x1 ;  /* 0x0000000110101836 */ /* 0x000fe20000000000 */
[----:B0-----:R-:W-:-:S03]  /*3020*/  IADD3 R12, PT, PT, RZ, -R13, RZ ;  /* 0x8000000dff0c7210 */ /* 0x001fc60007ffe0ff */
[----:B------:R-:W-:Y:S01]  /*3030*/  @!P0 IMAD.MOV R16, RZ, RZ, -R16 ;  /* 0x000000ffff108224 */ /* 0x000fe200078e0a10 */
[----:B------:R-:W-:Y:S01]  /*3040*/  @!P2 LOP3.LUT R16, RZ, R0, RZ, 0x33, !PT ;  /* 0x00000000ff10a212 */ /* 0x000fe200078e33ff */
[----:B------:R-:W-:Y:S01]  /*3050*/  IMAD R17, R12, R15, RZ ;  /* 0x0000000f0c117224 */ /* 0x000fe200078e02ff */
[----:B------:R-:W-:Y:S02]  /*3060*/  MOV R12, RZ ;  /* 0x000000ff000c7202 */ /* 0x000fe40000000f00 */
[----:B------:R-:W-:-:S03]  /*3070*/  IABS R18, R16 ;  /* 0x0000001000127213 */ /* 0x000fc60000000000 */
[----:B------:R-:W-:-:S04]  /*3080*/  IMAD.HI.U32 R17, R13, R17, R12 ;  /* 0x000000110d117227 */ /* 0x000fc800078e000c */
[----:B------:R-:W-:Y:S02]  /*3090*/  IMAD.MOV.U32 R12, RZ, RZ, R18 ;  /* 0x000000ffff0c7224 */ /* 0x000fe400078e0012 */
[----:B------:R-:W0:Y:S02]  /*30a0*/  I2F.RP R18, R14 ;  /* 0x0000000e00127306 */ /* 0x000e240000209400 */
[----:B------:R-:W-:-:S05]  /*30b0*/  IMAD.HI.U32 R17, R17, R12, RZ ;  /* 0x0000000c11117227 */ /* 0x000fca00078e00ff */
[----:B------:R-:W-:-:S05]  /*30c0*/  IADD3 R13, PT, PT, -R17, RZ, RZ ;  /* 0x000000ff110d7210 */ /* 0x000fca0007ffe1ff */
[C---:B------:R-:W-:Y:S01]  /*30d0*/  IMAD R12, R15.reuse, R13, R12 ;  /* 0x0000000d0f0c7224 */ /* 0x040fe200078e020c */
        /* <DEDUP_REMOVED lines=8> */
[----:B------:R-:W0:Y:S03]  /*3160*/  F2I.FTZ.U32.TRUNC.NTZ R13, R13 ;  /* 0x0000000d000d7305 */ /* 0x000e26000021f000 */
[----:B------:R-:W-:Y:S01]  /*3170*/  ISETP.GE.AND P0, PT, R12, RZ, PT ;  /* 0x000000ff0c00720c */ /* 0x000fe20003f06270 */
[----:B------:R-:W-:-:S06]  /*3180*/  IMAD.MOV.U32 R12, RZ, RZ, RZ ;  /* 0x000000ffff0c7224 */ /* 0x000fcc00078e00ff */
[----:B------:R-:W-:Y:S01]  /*3190*/  @P1 IADD3 R17, PT, PT, R17, 0x1, RZ ;  /* 0x0000000111111810 */ /* 0x000fe20007ffe0ff */
[----:B0-----:R-:W-:-:S05]  /*31a0*/  IMAD.MOV R15, RZ, RZ, -R13 ;  /* 0x000000ffff0f7224 */ /* 0x001fca00078e0a0d */
        /* <DEDUP_REMOVED lines=26> */
[----:B------:R-:W1:Y:S01]  /*3350*/  @P0 LDC.64 R14, c[0x0][0x3b8] ;  /* 0x0000ee00ff0e0b82 */ /* 0x000e620000000a00 */
[----:B0-----:R-:W-:-:S04]  /*3360*/  @P0 IMAD R16, R16, R18, R25 ;  /* 0x0000001210100224 */ /* 0x001fc800078e0219 */
[----:B------:R-:W-:-:S03]  /*3370*/  @P0 IMAD.IADD R27, R16, 0x1, -R27 ;  /* 0x00000001101b0824 */ /* 0x000fc600078e0a1b */
[----:B------:R-:W0:Y:S01]  /*3380*/  @P0 LDC.64 R16, c[0x0][0x398] ;  /* 0x0000e600ff100b82 */ /* 0x000e220000000a00 */
[----:B-1----:R-:W-:-:S06]  /*3390*/  @P0 IMAD.WIDE R26, R27, 0x4, R14 ;  /* 0x000000041b1a0825 */ /* 0x002fcc00078e020e */
[----:B------:R-:W2:Y:S01]  /*33a0*/  @P0 LDG.E R27, desc[UR6][R26.64] ;  /* 0x000000061a1b0981 */ /* 0x000ea2000c1e1900 */
[----:B------:R-:W-:-:S05]  /*33b0*/  IADD3 R14, PT, PT, -R19, RZ, RZ ;  /* 0x000000ff130e7210 */ /* 0x000fca0007ffe1ff */
[----:B------:R-:W-:-:S05]  /*33c0*/  IMAD R14, R9, R14, R3 ;  /* 0x0000000e090e7224 */ /* 0x000fca00078e0203 */
[----:B------:R-:W-:Y:S02]  /*33d0*/  SHF.R.S32.HI R15, RZ, 0x1f, R14 ;  /* 0x0000001fff0f7819 */ /* 0x000fe4000001140e */
[----:B--2---:R-:W-:-:S05]  /*33e0*/  @P0 SHF.R.S32.HI R18, RZ, 0x1f, R27 ;  /* 0x0000001fff120819 */ /* 0x004fca000001141b */
[----:B------:R-:W-:-:S04]  /*33f0*/  @P0 IMAD R18, R18, R9, RZ ;  /* 0x0000000912120224 */ /* 0x000fc800078e02ff */
[C---:B------:R-:W-:Y:S02]  /*3400*/  @P0 IMAD R21, R27.reuse, R4, R18 ;  /* 0x000000041b150224 */ /* 0x040fe400078e0212 */
[----:B------:R-:W-:-:S03]  /*3410*/  @P0 IMAD.WIDE.U32 R18, R27, R9, R14 ;  /* 0x000000091b120225 */ /* 0x000fc600078e000e */
[C---:B0-----:R-:W-:Y:S01]  /*3420*/  @P0 LEA R20, P1, R18.reuse, R16, 0x2 ;  /* 0x0000001012140211 */ /* 0x041fe200078210ff */
[----:B------:R-:W-:Y:S02]  /*3430*/  @P0 IMAD.IADD R16, R19, 0x1, R21 ;  /* 0x0000000113100824 */ /* 0x000fe400078e0215 */
[----:B------:R-:W0:Y:S03]  /*3440*/  @!P0 LDC R19, c[0x0][0x3c8] ;  /* 0x0000f200ff138b82 */ /* 0x000e260000000800 */
[----:B------:R-:W-:-:S05]  /*3450*/  @P0 LEA.HI.X R21, R18, R17, R16, 0x2, P1 ;  /* 0x0000001112150211 */ /* 0x000fca00008f1410 */
[----:B------:R-:W2:Y:S01]  /*3460*/  @P0 LDG.E R20, desc[UR6][R20.64] ;  /* 0x0000000614140981 */ /* 0x000ea2000c1e1900 */
[----:B------:R-:W1:Y:S01]  /*3470*/  @!P0 LDC.64 R16, c[0x0][0x3a8] ;  /* 0x0000ea00ff108b82 */ /* 0x000e620000000a00 */
[----:B0-----:R-:W-:Y:S01]  /*3480*/  @!P0 IMAD R18, R24, R19, RZ ;  /* 0x0000001318128224 */ /* 0x001fe200078e02ff */
[----:B------:R-:W-:-:S04]  /*3490*/  @!P0 SHF.R.S32.HI R19, RZ, 0x1f, R25 ;  /* 0x0000001fff138819 */ /* 0x000fc80000011419 */
[----:B------:R-:W-:-:S04]  /*34a0*/  @!P0 IADD3 R27, P1, PT, R25, R18, RZ ;  /* 0x00000012191b8210 */ /* 0x000fc80007f3e0ff */
[----:B------:R-:W-:-:S05]  /*34b0*/  @!P0 LEA.HI.X.SX32 R18, R18, R19, 0x1, P1 ;  /* 0x0000001312128211 */ /* 0x000fca00008f0eff */
[-C--:B------:R-:W-:Y:S02]  /*34c0*/  @!P0 IMAD R26, R18, R9.reuse, RZ ;  /* 0x00000009121a8224 */ /* 0x080fe400078e02ff */
[----:B------:R-:W-:-:S04]  /*34d0*/  @!P0 IMAD.WIDE.U32 R18, R27, R9, R14 ;  /* 0x000000091b128225 */ /* 0x000fc800078e000e */
[----:B------:R-:W-:Y:S01]  /*34e0*/  @!P0 IMAD R15, R4, R27, R26 ;  /* 0x0000001b040f8224 */ /* 0x000fe200078e021a */
[----:B-1----:R-:W-:-:S04]  /*34f0*/  @!P0 LEA R16, P1, R18, R16, 0x2 ;  /* 0x0000001012108211 */ /* 0x002fc800078210ff */
[----:B------:R-:W-:-:S04]  /*3500*/  @!P0 IADD3 R15, PT, PT, R19, R15, RZ ;  /* 0x0000000f130f8210 */ /* 0x000fc80007ffe0ff */
[----:B------:R-:W-:Y:S02]  /*3510*/  @!P0 LEA.HI.X R17, R18, R17, R15, 0x2, P1 ;  /* 0x0000001112118211 */ /* 0x000fe400008f140f */
[----:B------:R-:W0:Y:S03]  /*3520*/  LDC.64 R18, c[0x0][0x380] ;  /* 0x0000e000ff127b82 */ /* 0x000e260000000a00 */
[----:B------:R-:W2:Y:S01]  /*3530*/  @!P0 LDG.E R20, desc[UR6][R16.64] ;  /* 0x0000000610148981 */ /* 0x000ea2000c1e1900 */
[----:B0-----:R-:W-:Y:S01]  /*3540*/  IMAD.WIDE R18, R3, 0x4, R18 ;  /* 0x0000000403127825 */ /* 0x001fe200078e0212 */
[----:B------:R-:W-:Y:S01]  /*3550*/  LOP3.LUT P0, RZ, R25, R14, RZ, 0xfc, !PT ;  /* 0x0000000e19ff7212 */ /* 0x000fe2000780fcff */
[----:B------:R-:W-:Y:S02]  /*3560*/  BSSY.RECONVERGENT B0, `(.L_x_158) ;  /* 0x000000d000007945 */ /* 0x000fe40003800200 */
[----:B------:R-:W-:-:S05]  /*3570*/  IMAD.IADD R3, R6, 0x1, R3 ;  /* 0x0000000106037824 */ /* 0x000fca00078e0203 */
[----:B------:R-:W-:Y:S01]  /*3580*/  ISETP.GE.AND P1, PT, R3, R2, PT ;  /* 0x000000020300720c */ /* 0x000fe20003f26270 */
[----:B--2---:R-:W-:-:S05]  /*3590*/  FADD.FTZ R15, RZ, R20 ;  /* 0x00000014ff0f7221 */ /* 0x004fca0000010000 */
[----:B------:R0:W-:Y:S01]  /*35a0*/  STG.E desc[UR6][R18.64], R15 ;  /* 0x0000000f12007986 */ /* 0x0001e2000c101906 */
[----:B------:R-:W-:Y:S06]  /*35b0*/  @P0 BRA `(.L_x_159) ;  /* 0x00000000001c0947 */ /* 0x000fec0003800000 */
[----:B0-----:R-:W0:Y:S01]  /*35c0*/  LDC.64 R14, c[0x0][0x390] ;  /* 0x0000e400ff0e7b82 */ /* 0x001e220000000a00 */
[----:B------:R-:W-:Y:S01]  /*35d0*/  IMAD R23, R24, R7, R23 ;  /* 0x0000000718177224 */ /* 0x000fe200078e0217 */
[----:B------:R-:W2:Y:S03]  /*35e0*/  LDG.E R12, desc[UR6][R12.64] ;  /* 0x000000060c0c7981 */ /* 0x000ea6000c1e1900 */
[----:B0-----:R-:W-:-:S05]  /*35f0*/  IMAD.WIDE R14, R23, 0x4, R14 ;  /* 0x00000004170e7825 */ /* 0x001fca00078e020e */
[----:B------:R-:W2:Y:S02]  /*3600*/  LDG.E R17, desc[UR6][R14.64] ;  /* 0x000000060e117981 */ /* 0x000ea4000c1e1900 */
[----:B--2---:R-:W-:-:S05]  /*3610*/  IADD3 R17, PT, PT, R12, R17, RZ ;  /* 0x000000110c117210 */ /* 0x004fca0007ffe0ff */
[----:B------:R1:W-:Y:S02]  /*3620*/  STG.E desc[UR6][R14.64], R17 ;  /* 0x000000110e007986 */ /* 0x0003e4000c101906 */
.L_x_159:
[----:B------:R-:W-:Y:S05]  /*3630*/  BSYNC.RECONVERGENT B0 ;  /* 0x0000000000007941 */ /* 0x000fea0003800200 */
.L_x_158:
[----:B------:R-:W-:Y:S05]  /*3640*/  @!P1 BRA `(.L_x_160) ;  /* 0xfffffff400c49947 */ /* 0x000fea000383ffff */
[----:B------:R-:W-:Y:S05]  /*3650*/  EXIT ;  /* 0x000000000000794d */ /* 0x000fea0003800000 */
.L_x_161:
        /* <DEDUP_REMOVED lines=10> */
.L_x_608:


//--------------------- .text._ZN17fastertransformer42start_id_embedding_position_lookups_kernelI6__halfLb0ELi0EEEvPT_PiPKS2_S6_NS_18pPromptTuningParamIS2_EEPKiiiiil --------------------------
	.section	.text._ZN17fastertransformer42start_id_embedding_position_lookups_kernelI6__halfLb0ELi0EEEvPT_PiPKS2_S6_NS_18pPromptTuningParamIS2_EEPKiiiiil,"ax",@progbits
	.align	128
        .global         _ZN17fastertransformer42start_id_embedding_position_lookups_kernelI6__halfLb0ELi0EEEvPT_PiPKS2_S6_NS_18pPromptTuningParamIS2_EEPKiiiiil
        .type           _ZN17fastertransformer42start_id_embedding_position_lookups_kernelI6__halfLb0ELi0EEEvPT_PiPKS2_S6_NS_18pPromptTuningParamIS2_EEPKiiiiil,@function
        .size           _ZN17fastertransformer42start_id_embedding_position_lookups_kernelI6__halfLb0ELi0EEEvPT_PiPKS2_S6_NS_18pPromptTuningParamIS2_EEPKiiiiil,(.L_x_570 - _ZN17fastertransformer42start_id_embedding_position_lookups_kernelI6__halfLb0ELi0EEEvPT_PiPKS2_S6_NS_18pPromptTuningParamIS2_EEPKiiiiil)
        .other          _ZN17fastertransformer42start_id_embedding_position_lookups_kernelI6__halfLb0ELi0EEEvPT_PiPKS2_S6_NS_18pPromptTuningParamIS2_EEPKiiiiil,@"STO_CUDA_ENTRY STV_DEFAULT"
_ZN17fastertransformer42start_id_embedding_position_lookups_kernelI6__halfLb0ELi0EEEvPT_PiPKS2_S6_NS_18pPromptTuningParamIS2_EEPKiiiiil:
.text._ZN17fastertransformer42start_id_embedding_position_lookups_kernelI6__halfLb0ELi0EEEvPT_PiPKS2_S6_NS_18pPromptTuningParamIS2_EEPKiiiiil:
[----:B------:R-:W-:Y:S01]  /*0000*/  LDC R1, c[0x0][0x37c] ;  /* 0x0000df00ff017b82 */ /* 0x000fe20000000800 */
[----:B------:R-:W0:Y:S01]  /*0010*/  LDCU UR6, c[0x0][0x3d4] ;  /* 0x00007a80ff0677ac */ /* 0x000e220008000800 */
[----:B------:R-:W1:Y:S06]  /*0020*/  S2R R0, SR_TID.X ;  /* 0x0000000000007919 */ /* 0x000e6c0000002100 */
[----:B------:R-:W1:Y:S01]  /*0030*/  S2UR UR10, SR_CTAID.X ;  /* 0x00000000000a79c3 */ /* 0x000e620000002500 */
[----:B------:R-:W0:Y:S01]  /*0040*/  LDCU UR4, c[0x0][0x3cc] ;  /* 0x00007980ff0477ac */ /* 0x000e220008000800 */
[----:B------:R-:W2:Y:S06]  /*0050*/  LDCU.64 UR8, c[0x0][0x3d8] ;  /* 0x00007b00ff0877ac */ /* 0x000eac0008000a00 */
[----:B------:R-:W1:Y:S01]  /*0060*/  LDC R9, c[0x0][0x360] ;  /* 0x0000d800ff097b82 */ /* 0x000e620000000800 */
[----:B0-----:R-:W-:-:S04]  /*0070*/  UIMAD UR6, UR6, UR4, URZ ;  /* 0x00000004060672a4 */ /* 0x001fc8000f8e02ff */
[----:B------:R-:W-:-:S04]  /*0080*/  USHF.R.S32.HI UR4, URZ, 0x1f, UR6 ;  /* 0x0000001fff047899 */ /* 0x000fc80008011406 */
[----:B--2---:R-:W-:Y:S02]  /*0090*/  UIMAD UR7, UR4, UR8, URZ ;  /* 0x00000008040772a4 */ /* 0x004fe4000f8e02ff */
[----:B------:R-:W-:Y:S02]  /*00a0*/  UIMAD.WIDE.U32 UR4, UR6, UR8, URZ ;  /* 0x00000008060472a5 */ /* 0x000fe4000f8e00ff */
[----:B------:R-:W-:Y:S01]  /*00b0*/  UIMAD UR7, UR6, UR9, UR7 ;  /* 0x00000009060772a4 */ /* 0x000fe2000f8e0207 */
[----:B-1----:R-:W-:-:S03]  /*00c0*/  IMAD R0, R9, UR10, R0 ;  /* 0x0000000a09007c24 */ /* 0x002fc6000f8e0200 */
[----:B------:R-:W-:Y:S02]  /*00d0*/  UIADD3 UR9, UPT, UPT, UR5, UR7, URZ ;  /* 0x0000000705097290 */ /* 0x000fe4000fffe0ff */
[----:B------:R-:W-:Y:S02]  /*00e0*/  SHF.R.S32.HI R11, RZ, 0x1f, R0 ;  /* 0x0000001fff0b7819 */ /* 0x000fe40000011400 */
[----:B------:R-:W-:Y:S02]  /*00f0*/  ISETP.LT.U32.AND P0, PT, R0, UR4, PT ;  /* 0x0000000400007c0c */ /* 0x000fe4000bf01070 */
[----:B------:R-:W-:-:S05]  /*0100*/  IMAD.U32 R2, RZ, RZ, UR9 ;  /* 0x00000009ff027e24 */ /* 0x000fca000f8e00ff */
[----:B------:R-:W-:-:S13]  /*0110*/  ISETP.GT.AND.EX P0, PT, R2, R11, PT, P0 ;  /* 0x0000000b0200720c */ /* 0x000fda0003f04300 */
[----:B------:R-:W-:Y:S05]  /*0120*/  @!P0 EXIT ;  /* 0x000000000000894d */ /* 0x000fea0003800000 */
[----:B------:R-:W0:Y:S01]  /*0130*/  LDCU.64 UR12, c[0x0][0x398] ;  /* 0x00007300ff0c77ac */ /* 0x000e220008000a00 */
[----:B------:R-:W-:Y:S01]  /*0140*/  IMAD.MOV.U32 R8, RZ, RZ, R0 ;  /* 0x000000ffff087224 */ /* 0x000fe200078e0000 */
[----:B------:R-:W1:Y:S01]  /*0150*/  LDCU UR6, c[0x0][0x370] ;  /* 0x00006e00ff0677ac */ /* 0x000e620008000800 */
[----:B------:R-:W2:Y:S01]  /*0160*/  LDCU.64 UR20, c[0x0][0x358] ;  /* 0x00006b00ff1477ac */ /* 0x000ea20008000a00 */
[----:B------:R-:W3:Y:S01]  /*0170*/  LDCU.64 UR10, c[0x0][0x3d8] ;  /* 0x00007b00ff0a77ac */ /* 0x000ee20008000a00 */
[----:B0-----:R-:W-:-:S04]  /*0180*/  UISETP.NE.U32.AND UP0, UPT, UR12, URZ, UPT ;  /* 0x000000ff0c00728c */ /* 0x001fc8000bf05070 */
[----:B------:R-:W-:Y:S01]  /*0190*/  UISETP.NE.AND.EX UP0, UPT, UR13, URZ, UPT, UP0 ;  /* 0x000000ff0d00728c */ /* 0x000fe2000bf05300 */
[----:B-1----:R-:W-:-:S08]  /*01a0*/  IMAD R9, R9, UR6, RZ ;  /* 0x0000000609097c24 */ /* 0x002fd0000f8e02ff */
[----:B--23--:R-:W-:Y:S05]  /*01b0*/  BRA.U UP0, `(.L_x_162) ;  /* 0x0000000d00387547 */ /* 0x00cfea000b800000 */
[----:B------:R-:W0:Y:S01]  /*01c0*/  LDCU.64 UR6, c[0x0][0x3c0] ;  /* 0x00007800ff0677ac */ /* 0x000e220008000a00 */
[----:B------:R-:W1:Y:S01]  /*01d0*/  LDC R12, c[0x0][0x3cc] ;  /* 0x0000f300ff0c7b82 */ /* 0x000e620000000800 */
[----:B------:R-:W2:Y:S01]  /*01e0*/  LDCU UR17, c[0x0][0x3dc] ;  /* 0x00007b80ff1177ac */ /* 0x000ea20008000800 */
[----:B------:R-:W3:Y:S06]  /*01f0*/  LDCU UR25, c[0x0][0x3dc] ;  /* 0x00007b80ff1977ac */ /* 0x000eec0008000800 */
[----:B------:R-:W4:Y:S01]  /*0200*/  LDC R13, c[0x0][0x3cc] ;  /* 0x0000f300ff0d7b82 */ /* 0x000f220000000800 */
[----:B------:R-:W1:Y:S01]  /*0210*/  LDCU UR24, c[0x0][0x3d8] ;  /* 0x00007b00ff1877ac */ /* 0x000e620008000800 */
[----:B------:R-:W1:Y:S06]  /*0220*/  LDCU UR28, c[0x0][0x3d8] ;  /* 0x00007b00ff1c77ac */ /* 0x000e6c0008000800 */
[----:B------:R-:W1:Y:S01]  /*0230*/  LDC.64 R4, c[0x0][0x3c0] ;  /* 0x0000f000ff047b82 */ /* 0x000e620000000a00 */
[----:B0-----:R-:W-:Y:S01]  /*0240*/  UISETP.NE.U32.AND UP0, UPT, UR6, URZ, UPT ;  /* 0x000000ff0600728c */ /* 0x001fe2000bf05070 */
[----:B------:R-:W0:Y:S03]  /*0250*/  LDCU UR8, c[0x0][0x3d0] ;  /* 0x00007a00ff0877ac */ /* 0x000e260008000800 */
[----:B------:R-:W-:Y:S01]  /*0260*/  UISETP.NE.AND.EX UP0, UPT, UR7, URZ, UPT, UP0 ;  /* 0x000000ff0700728c */ /* 0x000fe2000bf05300 */
[----:B------:R-:W0:Y:S01]  /*0270*/  LDCU UR16, c[0x0][0x3d0] ;  /* 0x00007a00ff1077ac */ /* 0x000e220008000800 */
[----:B------:R-:W0:Y:S01]  /*0280*/  LDCU.64 UR26, c[0x0][0x3d8] ;  /* 0x00007b00ff1a77ac */ /* 0x000e220008000a00 */
[----:B------:R-:W0:Y:S01]  /*0290*/  LDCU.64 UR30, c[0x0][0x3d8] ;  /* 0x00007b00ff1e77ac */ /* 0x000e220008000a00 */
[----:B------:R-:W0:Y:S01]  /*02a0*/  LDCU.64 UR14, c[0x0][0x380] ;  /* 0x00007000ff0e77ac */ /* 0x000e220008000a00 */
[----:B------:R-:W0:Y:S01]  /*02b0*/  LDCU.64 UR22, c[0x0][0x380] ;  /* 0x00007000ff1677ac */ /* 0x000e220008000a00 */
[----:B------:R-:W0:Y:S01]  /*02c0*/  LDCU.64 UR12, c[0x0][0x390] ;  /* 0x00007200ff0c77ac */ /* 0x000e220008000a00 */
[----:B------:R-:W0:Y:S02]  /*02d0*/  LDCU.64 UR18, c[0x0][0x390] ;  /* 0x00007200ff1277ac */ /* 0x000e240008000a00 */
[----:B--23--:R-:W-:Y:S05]  /*02e0*/  BRA.U UP0, `(.L_x_163) ;  /* 0x0000000500707547 */ /* 0x00cfea000b800000 */
[----:B------:R-:W-:Y:S01]  /*02f0*/  BSSY.RECONVERGENT B0, `(.L_x_164) ;  /* 0x000005a000007945 */ /* 0x000fe20003800200 */
.L_x_168:
[----:B-1----:R-:W-:Y:S01]  /*0300*/  MOV R4, UR17 ;  /* 0x0000001100047c02 */ /* 0x002fe20008000f00 */
[----:B------:R-:W-:Y:S03]  /*0310*/  BSSY.RECONVERGENT B1, `(.L_x_165) ;  /* 0x0000028000017945 */ /* 0x000fe60003800200 */
[----:B--2---:R-:W-:-:S04]  /*0320*/  LOP3.LUT R2, R11, R4, RZ, 0xfc, !PT ;  /* 0x000000040b027212 */ /* 0x004fc800078efcff */
[----:B------:R-:W-:-:S13]  /*0330*/  ISETP.NE.U32.AND P0, PT, R2, RZ, PT ;  /* 0x000000ff0200720c */ /* 0x000fda0003f05070 */
[----:B------:R-:W-:Y:S05]  /*0340*/  @P0 BRA `(.L_x_166) ;  /* 0x00000000005c0947 */ /* 0x000fea0003800000 */
[----:B------:R-:W-:-:S04]  /*0350*/  IMAD.U32 R3, RZ, RZ, UR24 ;  /* 0x00000018ff037e24 */ /* 0x000fc8000f8e00ff */
[----:B------:R-:W1:Y:S01]  /*0360*/  I2F.U32.RP R2, R3 ;  /* 0x0000000300027306 */ /* 0x000e620000209000 */
[----:B------:R-:W-:-:S07]  /*0370*/  ISETP.NE.U32.AND P2, PT, R3, RZ, PT ;  /* 0x000000ff0300720c */ /* 0x000fce0003f45070 */
[----:B-1----:R-:W1:Y:S02]  /*0380*/  MUFU.RCP R2, R2 ;  /* 0x0000000200027308 */ /* 0x002e640000001000 */
[----:B-1----:R-:W-:-:S06]  /*0390*/  VIADD R6, R2, 0xffffffe ;  /* 0x0ffffffe02067836 */ /* 0x002fcc0000000000 */
[----:B------:R1:W2:Y:S02]  /*03a0*/  F2I.FTZ.U32.TRUNC.NTZ R7, R6 ;  /* 0x0000000600077305 */ /* 0x0002a4000021f000 */
[----:B-1----:R-:W-:Y:S02]  /*03b0*/  IMAD.MOV.U32 R6, RZ, RZ, RZ ;  /* 0x000000ffff067224 */ /* 0x002fe400078e00ff */
[----:B--2---:R-:W-:-:S05]  /*03c0*/  IMAD R5, R7, R3, RZ ;  /* 0x0000000307057224 */ /* 0x004fca00078e02ff */
[----:B------:R-:W-:-:S05]  /*03d0*/  IADD3 R5, PT, PT, -R5, RZ, RZ ;  /* 0x000000ff05057210 */ /* 0x000fca0007ffe1ff */
[----:B------:R-:W-:-:S04]  /*03e0*/  IMAD.HI.U32 R7, R7, R5, R6 ;  /* 0x0000000507077227 */ /* 0x000fc800078e0006 */
[----:B------:R-:W-:Y:S02]  /*03f0*/  IMAD.MOV.U32 R5, RZ, RZ, RZ ;  /* 0x000000ffff057224 */ /* 0x000fe400078e00ff */
[----:B------:R-:W-:-:S04]  /*0400*/  IMAD.HI.U32 R7, R7, R8, RZ ;  /* 0x0000000807077227 */ /* 0x000fc800078e00ff */
[----:B------:R-:W-:-:S04]  /*0410*/  IMAD.MOV R10, RZ, RZ, -R7 ;  /* 0x000000ffff0a7224 */ /* 0x000fc800078e0a07 */
[----:B------:R-:W-:-:S05]  /*0420*/  IMAD R10, R3, R10, R8 ;  /* 0x0000000a030a7224 */ /* 0x000fca00078e0208 */
[----:B------:R-:W-:-:S13]  /*0430*/  ISETP.GE.U32.AND P0, PT, R10, R3, PT ;  /* 0x000000030a00720c */ /* 0x000fda0003f06070 */
[----:B------:R-:W-:Y:S01]  /*0440*/  @P0 IADD3 R10, PT, PT, R10, -R3, RZ ;  /* 0x800000030a0a0210 */ /* 0x000fe20007ffe0ff */
[----:B------:R-:W-:-:S03]  /*0450*/  @P0 VIADD R7, R7, 0x1 ;  /* 0x0000000107070836 */ /* 0x000fc60000000000 */
[----:B------:R-:W-:-:S13]  /*0460*/  ISETP.GE.U32.AND P1, PT, R10, R3, PT ;  /* 0x000000030a00720c */ /* 0x000fda0003f26070 */
[----:B------:R-:W-:Y:S01]  /*0470*/  @P1 VIADD R7, R7, 0x1 ;  /* 0x0000000107071836 */ /* 0x000fe20000000000 */
[----:B------:R-:W-:-:S04]  /*0480*/  @!P2 LOP3.LUT R7, RZ, R3, RZ, 0x33, !PT ;  /* 0x00000003ff07a212 */ /* 0x000fc800078e33ff */
[----:B------:R-:W-:-:S05]  /*0490*/  IADD3 R2, PT, PT, -R7, RZ, RZ ;  /* 0x000000ff07027210 */ /* 0x000fca0007ffe1ff */
[----:B------:R-:W-:Y:S01]  /*04a0*/  IMAD R2, R3, R2, R8 ;  /* 0x0000000203027224 */ /* 0x000fe200078e0208 */
[----:B------:R-:W-:Y:S06]  /*04b0*/  BRA `(.L_x_167) ;  /* 0x0000000000347947 */ /* 0x000fec0003800000 */
.L_x_166:
[----:B------:R-:W-:-:S07]  /*04c0*/  MOV R10, 0x4e0 ;  /* 0x000004e0000a7802 */ /* 0x000fce0000000f00 */
[----:B0---4-:R-:W-:Y:S05]  /*04d0*/  CALL.REL.NOINC `($__internal_10_$__cuda_sm20_div_s64) ;  /* 0x0000001400d87944 */ /* 0x011fea0003c00000 */
[-C--:B------:R-:W-:Y:S01]  /*04e0*/  IADD3 R6, P0, PT, RZ, -R2.reuse, RZ ;  /* 0x80000002ff067210 */ /* 0x080fe20007f1e0ff */
[----:B------:R-:W-:Y:S01]  /*04f0*/  IMAD.U32 R3, RZ, RZ, UR26 ;  /* 0x0000001aff037e24 */ /* 0x000fe2000f8e00ff */
[----:B------:R-:W-:Y:S01]  /*0500*/  MOV R7, R2 ;  /* 0x0000000200077202 */ /* 0x000fe20000000f00 */
[----:B------:R-:W-:Y:S01]  /*0510*/  IMAD.U32 R4, RZ, RZ, UR27 ;  /* 0x0000001bff047e24 */ /* 0x000fe2000f8e00ff */
[----:B------:R-:W-:Y:S01]  /*0520*/  IADD3.X R14, PT, PT, RZ, ~R14, RZ, P0, !PT ;  /* 0x8000000eff0e7210 */ /* 0x000fe200007fe4ff */
[----:B------:R-:W-:-:S04]  /*0530*/  IMAD.MOV.U32 R10, RZ, RZ, R8 ;  /* 0x000000ffff0a7224 */ /* 0x000fc800078e0008 */
[-C--:B------:R-:W-:Y:S02]  /*0540*/  IMAD R5, R14, R3.reuse, RZ ;  /* 0x000000030e057224 */ /* 0x080fe400078e02ff */
[----:B------:R-:W-:-:S04]  /*0550*/  IMAD.WIDE.U32 R14, R6, R3, R10 ;  /* 0x00000003060e7225 */ /* 0x000fc800078e000a */
[----:B------:R-:W-:Y:S02]  /*0560*/  IMAD R5, R6, R4, R5 ;  /* 0x0000000406057224 */ /* 0x000fe400078e0205 */
[----:B------:R-:W-:Y:S02]  /*0570*/  IMAD.MOV.U32 R2, RZ, RZ, R14 ;  /* 0x000000ffff027224 */ /* 0x000fe400078e000e */
[----:B------:R-:W-:-:S07]  /*0580*/  IMAD.IADD R5, R15, 0x1, R5 ;  /* 0x000000010f057824 */ /* 0x000fce00078e0205 */
.L_x_167:
[----:B0-----:R-:W-:Y:S05]  /*0590*/  BSYNC.RECONVERGENT B1 ;  /* 0x0000000000017941 */ /* 0x001fea0003800200 */
.L_x_165:
[----:B----4-:R-:W-:-:S04]  /*05a0*/  IABS R13, R12 ;  /* 0x0000000c000d7213 */ /* 0x010fc80000000000 */
[----:B------:R-:W0:Y:S08]  /*05b0*/  I2F.RP R6, R13 ;  /* 0x0000000d00067306 */ /* 0x000e300000209400 */
[----:B0-----:R-:W0:Y:S02]  /*05c0*/  MUFU.RCP R6, R6 ;  /* 0x0000000600067308 */ /* 0x001e240000001000 */
[----:B0-----:R-:W-:-:S06]  /*05d0*/  IADD3 R14, PT, PT, R6, 0xffffffe, RZ ;  /* 0x0ffffffe060e7810 */ /* 0x001fcc0007ffe0ff */
[----:B------:R0:W1:Y:S02]  /*05e0*/  F2I.FTZ.U32.TRUNC.NTZ R15, R14 ;  /* 0x0000000e000f7305 */ /* 0x000064000021f000 */
[----:B0-----:R-:W-:Y:S02]  /*05f0*/  IMAD.MOV.U32 R14, RZ, RZ, RZ ;  /* 0x000000ffff0e7224 */ /* 0x001fe400078e00ff */
[----:B-1----:R-:W-:-:S04]  /*0600*/  IMAD.MOV R10, RZ, RZ, -R15 ;  /* 0x000000ffff0a7224 */ /* 0x002fc800078e0a0f */
[----:B------:R-:W-:Y:S01]  /*0610*/  IMAD R17, R10, R13, RZ ;  /* 0x0000000d0a117224 */ /* 0x000fe200078e02ff */
[----:B------:R-:W-:-:S03]  /*0620*/  IABS R10, R7 ;  /* 0x00000007000a7213 */ /* 0x000fc60000000000 */
[----:B------:R-:W-:-:S06]  /*0630*/  IMAD.HI.U32 R15, R15, R17, R14 ;  /* 0x000000110f0f7227 */ /* 0x000fcc00078e000e */
[----:B------:R-:W-:-:S05]  /*0640*/  IMAD.HI.U32 R15, R15, R10, RZ ;  /* 0x0000000a0f0f7227 */ /* 0x000fca00078e00ff */
[----:B------:R-:W-:-:S05]  /*0650*/  IADD3 R6, PT, PT, -R15, RZ, RZ ;  /* 0x000000ff0f067210 */ /* 0x000fca0007ffe1ff */
[----:B------:R-:W-:-:S05]  /*0660*/  IMAD R6, R13, R6, R10 ;  /* 0x000000060d067224 */ /* 0x000fca00078e020a */
[----:B------:R-:W-:-:S13]  /*0670*/  ISETP.GT.U32.AND P1, PT, R13, R6, PT ;  /* 0x000000060d00720c */ /* 0x000fda0003f24070 */
[----:B------:R-:W-:Y:S02]  /*0680*/  @!P1 IMAD.IADD R6, R6, 0x1, -R13 ;  /* 0x0000000106069824 */ /* 0x000fe400078e0a0d */
[----:B------:R-:W-:Y:S01]  /*0690*/  @!P1 VIADD R15, R15, 0x1 ;  /* 0x000000010f0f9836 */ /* 0x000fe20000000000 */
[----:B------:R-:W-:Y:S02]  /*06a0*/  ISETP.NE.AND P1, PT, R12, RZ, PT ;  /* 0x000000ff0c00720c */ /* 0x000fe40003f25270 */
[----:B------:R-:W-:Y:S02]  /*06b0*/  ISETP.GE.U32.AND P0, PT, R6, R13, PT ;  /* 0x0000000d0600720c */ /* 0x000fe40003f06070 */
[----:B------:R-:W-:-:S04]  /*06c0*/  LOP3.LUT R6, R7, R12, RZ, 0x3c, !PT ;  /* 0x0000000c07067212 */ /* 0x000fc800078e3cff */
[----:B------:R-:W-:-:S07]  /*06d0*/  ISETP.GE.AND P2, PT, R6, RZ, PT ;  /* 0x000000ff0600720c */ /* 0x000fce0003f46270 */
[----:B------:R-:W-:-:S06]  /*06e0*/  @P0 IADD3 R15, PT, PT, R15, 0x1, RZ ;  /* 0x000000010f0f0810 */ /* 0x000fcc0007ffe0ff */
[----:B------:R-:W-:Y:S01]  /*06f0*/  @!P2 IMAD.MOV R15, RZ, RZ, -R15 ;  /* 0x000000ffff0fa224 */ /* 0x000fe200078e0a0f */
[----:B------:R-:W-:-:S05]  /*0700*/  @!P1 LOP3.LUT R15, RZ, R12, RZ, 0x33, !PT ;  /* 0x0000000cff0f9212 */ /* 0x000fca00078e33ff */
[----:B------:R-:W-:-:S04]  /*0710*/  IMAD.MOV R6, RZ, RZ, -R15 ;  /* 0x000000ffff067224 */ /* 0x000fc800078e0a0f */
[----:B------:R-:W-:Y:S02]  /*0720*/  IMAD R6, R12, R6, R7 ;  /* 0x000000060c067224 */ /* 0x000fe400078e0207 */
[----:B------:R-:W-:Y:S02]  /*0730*/  IMAD.MOV.U32 R7, RZ, RZ, R5 ;  /* 0x000000ffff077224 */ /* 0x000fe400078e0005 */
[----:B------:R-:W-:-:S05]  /*0740*/  IMAD R15, R15, UR8, R6 ;  /* 0x000000080f0f7c24 */ /* 0x000fca000f8e0206 */
[----:B------:R-:W-:-:S05]  /*0750*/  SHF.R.S32.HI R6, RZ, 0x1f, R15 ;  /* 0x0000001fff067819 */ /* 0x000fca000001140f */
[----:B------:R-:W-:Y:S01]  /*0760*/  IMAD R10, R6, R3, RZ ;  /* 0x00000003060a7224 */ /* 0x000fe200078e02ff */
[----:B------:R-:W-:-:S05]  /*0770*/  MOV R6, R2 ;  /* 0x0000000200067202 */ /* 0x000fca0000000f00 */
[----:B------:R-:W-:-:S04]  /*0780*/  IMAD.WIDE.U32 R2, R15, R3, R6 ;  /* 0x000000030f027225 */ /* 0x000fc800078e0006 */
[----:B------:R-:W-:Y:S01]  /*0790*/  IMAD R15, R15, R4, R10 ;  /* 0x000000040f0f7224 */ /* 0x000fe200078e020a */
[----:B------:R-:W-:-:S03]  /*07a0*/  LEA R4, P0, R2, UR12, 0x1 ;  /* 0x0000000c02047c11 */ /* 0x000fc6000f8008ff */
[----:B------:R-:W-:-:S05]  /*07b0*/  IMAD.IADD R3, R3, 0x1, R15 ;  /* 0x0000000103037824 */ /* 0x000fca00078e020f */
[----:B------:R-:W-:-:S05]  /*07c0*/  LEA.HI.X R5, R2, UR13, R3, 0x1, P0 ;  /* 0x0000000d02057c11 */ /* 0x000fca00080f0c03 */
[----:B------:R-:W2:Y:S01]  /*07d0*/  LDG.E.U16 R4, desc[UR20][R4.64] ;  /* 0x0000001404047981 */ /* 0x000ea2000c1e1500 */
[----:B------:R-:W-:-:S04]  /*07e0*/  LEA R2, P0, R8, UR14, 0x1 ;  /* 0x0000000e08027c11 */ /* 0x000fc8000f8008ff */
[----:B------:R-:W-:Y:S02]  /*07f0*/  LEA.HI.X R3, R8, UR15, R11, 0x1, P0 ;  /* 0x0000000f08037c11 */ /* 0x000fe400080f0c0b */
[----:B------:R-:W-:Y:S01]  /*0800*/  IADD3 R8, PT, PT, R9, R0, RZ ;  /* 0x0000000009087210 */ /* 0x000fe20007ffe0ff */
[----:B------:R-:W-:-:S03]  /*0810*/  IMAD.U32 R0, RZ, RZ, UR9 ;  /* 0x00000009ff007e24 */ /* 0x000fc6000f8e00ff */
[----:B------:R-:W-:Y:S02]  /*0820*/  ISETP.LT.U32.AND P0, PT, R8, UR4, PT ;  /* 0x0000000408007c0c */ /* 0x000fe4000bf01070 */
[----:B------:R-:W-:-:S04]  /*0830*/  SHF.R.S32.HI R11, RZ, 0x1f, R8 ;  /* 0x0000001fff0b7819 */ /* 0x000fc80000011408 */
[----:B------:R-:W-:Y:S01]  /*0840*/  ISETP.GT.AND.EX P0, PT, R0, R11, PT, P0 ;  /* 0x0000000b0000720c */ /* 0x000fe20003f04300 */
[----:B------:R-:W-:Y:S02]  /*0850*/  IMAD.MOV.U32 R0, RZ, RZ, R8 ;  /* 0x000000ffff007224 */ /* 0x000fe400078e0008 */
[----:B--2---:R-:W-:-:S05]  /*0860*/  HADD2 R5, R4.H0_H0, RZ.H0_H0 ;  /* 0x200000ff04057230 */ /* 0x004fca0000000800 */
[----:B------:R2:W-:Y:S05]  /*0870*/  STG.E.U16 desc[UR20][R2.64], R5 ;  /* 0x0000000502007986 */ /* 0x0005ea000c101514 */
[----:B------:R-:W-:Y:S05]  /*0880*/  @P0 BRA `(.L_x_168) ;  /* 0xfffffff8009c0947 */ /* 0x000fea000383ffff */
[----:B------:R-:W-:Y:S05]  /*0890*/  BSYNC.RECONVERGENT B0 ;  /* 0x0000000000007941 */ /* 0x000fea0003800200 */
.L_x_164:
[----:B------:R-:W-:Y:S05]  /*08a0*/  EXIT ;  /* 0x000000000000794d */ /* 0x000fea0003800000 */
.L_x_163:
[----:B------:R-:W-:Y:S01]  /*08b0*/  BSSY.RECONVERGENT B0, `(.L_x_169) ;  /* 0x000005d000007945 */ /* 0x000fe20003800200 */
.L_x_173:
[----:B------:R-:W-:Y:S01]  /*08c0*/  MOV R6, UR25 ;  /* 0x0000001900067c02 */ /* 0x000fe20008000f00 */
[----:B------:R-:W-:Y:S03]  /*08d0*/  BSSY.RECONVERGENT B1, `(.L_x_170) ;  /* 0x0000028000017945 */ /* 0x000fe60003800200 */
[----:B--2---:R-:W-:-:S04]  /*08e0*/  LOP3.LUT R2, R11, R6, RZ, 0xfc, !PT ;  /* 0x000000060b027212 */ /* 0x004fc800078efcff */
[----:B------:R-:W-:-:S13]  /*08f0*/  ISETP.NE.U32.AND P0, PT, R2, RZ, PT ;  /* 0x000000ff0200720c */ /* 0x000fda0003f05070 */
[----:B------:R-:W-:Y:S05]  /*0900*/  @P0 BRA `(.L_x_171) ;  /* 0x00000000005c0947 */ /* 0x000fea0003800000 */
[----:B-1----:R-:W-:-:S04]  /*0910*/  IMAD.U32 R3, RZ, RZ, UR28 ;  /* 0x0000001cff037e24 */ /* 0x002fc8000f8e00ff */
[----:B------:R-:W1:Y:S01]  /*0920*/  I2F.U32.RP R7, R3 ;  /* 0x0000000300077306 */ /* 0x000e620000209000 */
[----:B------:R-:W-:-:S07]  /*0930*/  ISETP.NE.U32.AND P2, PT, R3, RZ, PT ;  /* 0x000000ff0300720c */ /* 0x000fce0003f45070 */
[----:B-1----:R-:W1:Y:S02]  /*0940*/  MUFU.RCP R7, R7 ;  /* 0x0000000700077308 */ /* 0x002e640000001000 */
[----:B-1----:R-:W-:Y:S02]  /*0950*/  VIADD R14, R7, 0xffffffe ;  /* 0x0ffffffe070e7836 */ /* 0x002fe40000000000 */
[----:B------:R-:W-:-:S04]  /*0960*/  IMAD.MOV.U32 R7, RZ, RZ, RZ ;  /* 0x000000ffff077224 */ /* 0x000fc800078e00ff */
[----:B------:R1:W2:Y:S02]  /*0970*/  F2I.FTZ.U32.TRUNC.NTZ R15, R14 ;  /* 0x0000000e000f7305 */ /* 0x0002a4000021f000 */
[----:B-1----:R-:W-:Y:S02]  /*0980*/  IMAD.MOV.U32 R14, RZ, RZ, RZ ;  /* 0x000000ffff0e7224 */ /* 0x002fe400078e00ff */
[----:B--2---:R-:W-:-:S05]  /*0990*/  IMAD R2, R15, R3, RZ ;  /* 0x000000030f027224 */ /* 0x004fca00078e02ff */
[----:B------:R-:W-:-:S05]  /*09a0*/  IADD3 R17, PT, PT, -R2, RZ, RZ ;  /* 0x000000ff02117210 */ /* 0x000fca0007ffe1ff */
        /* <DEDUP_REMOVED lines=13> */
.L_x_171:
[----:B------:R-:W-:-:S07]  /*0a80*/  MOV R10, 0xaa0 ;  /* 0x00000aa0000a7802 */ /* 0x000fce0000000f00 */
[----:B01--4-:R-:W-:Y:S05]  /*0a90*/  CALL.REL.NOINC `($__internal_10_$__cuda_sm20_div_s64) ;  /* 0x0000001000687944 */ /* 0x013fea0003c00000 */
[----:B------:R-:W-:Y:S01]  /*0aa0*/  IADD3 R7, P0, PT, RZ, -R2, RZ ;  /* 0x80000002ff077210 */ /* 0x000fe20007f1e0ff */
[----:B------:R-:W-:Y:S02]  /*0ab0*/  IMAD.U32 R3, RZ, RZ, UR30 ;  /* 0x0000001eff037e24 */ /* 0x000fe4000f8e00ff */
[----:B------:R-:W-:Y:S01]  /*0ac0*/  IMAD.MOV.U32 R10, RZ, RZ, R8 ;  /* 0x000000ffff0a7224 */ /* 0x000fe200078e0008 */
[----:B------:R-:W-:Y:S01]  /*0ad0*/  IADD3.X R14, PT, PT, RZ, ~R14, RZ, P0, !PT ;  /* 0x8000000eff0e7210 */ /* 0x000fe200007fe4ff */
[----:B------:R-:W-:-:S04]  /*0ae0*/  IMAD.U32 R6, RZ, RZ, UR31 ;  /* 0x0000001fff067e24 */ /* 0x000fc8000f8e00ff */
[-C--:B------:R-:W-:Y:S02]  /*0af0*/  IMAD R12, R14, R3.reuse, RZ ;  /* 0x000000030e0c7224 */ /* 0x080fe400078e02ff */
[----:B------:R-:W-:Y:S01]  /*0b00*/  IMAD.WIDE.U32 R14, R7, R3, R10 ;  /* 0x00000003070e7225 */ /* 0x000fe200078e000a */
[----:B------:R-:W-:-:S03]  /*0b10*/  MOV R10, R2 ;  /* 0x00000002000a7202 */ /* 0x000fc60000000f00 */
[----:B------:R-:W-:Y:S02]  /*0b20*/  IMAD R7, R7, R6, R12 ;  /* 0x0000000607077224 */ /* 0x000fe400078e020c */
[----:B------:R-:W-:Y:S02]  /*0b30*/  IMAD.MOV.U32 R2, RZ, RZ, R14 ;  /* 0x000000ffff027224 */ /* 0x000fe400078e000e */
[----:B------:R-:W-:-:S07]  /*0b40*/  IMAD.IADD R7, R7, 0x1, R15 ;  /* 0x0000000107077824 */ /* 0x000fce00078e020f */
.L_x_172:
[----:B0-----:R-:W-:Y:S05]  /*0b50*/  BSYNC.RECONVERGENT B1 ;  /* 0x0000000000017941 */ /* 0x001fea0003800200 */
.L_x_170:
[----:B----4-:R-:W-:Y:S01]  /*0b60*/  IABS R17, R13 ;  /* 0x0000000d00117213 */ /* 0x010fe20000000000 */
[----:B------:R-:W-:-:S03]  /*0b70*/  IMAD.MOV.U32 R14, RZ, RZ, RZ ;  /* 0x000000ffff0e7224 */ /* 0x000fc600078e00ff */
[----:B------:R-:W0:Y:S08]  /*0b80*/  I2F.RP R16, R17 ;  /* 0x0000001100107306 */ /* 0x000e300000209400 */
[----:B0-----:R-:W0:Y:S02]  /*0b90*/  MUFU.RCP R16, R16 ;  /* 0x0000001000107308 */ /* 0x001e240000001000 */
[----:B0-----:R-:W-:-:S06]  /*0ba0*/  IADD3 R18, PT, PT, R16, 0xffffffe, RZ ;  /* 0x0ffffffe10127810 */ /* 0x001fcc0007ffe0ff */
[----:B------:R-:W0:Y:S02]  /*0bb0*/  F2I.FTZ.U32.TRUNC.NTZ R15, R18 ;  /* 0x00000012000f7305 */ /* 0x000e24000021f000 */
[----:B0-----:R-:W-:-:S04]  /*0bc0*/  IMAD.MOV R12, RZ, RZ, -R15 ;  /* 0x000000ffff0c7224 */ /* 0x001fc800078e0a0f */
[----:B------:R-:W-:Y:S01]  /*0bd0*/  IMAD R19, R12, R17, RZ ;  /* 0x000000110c137224 */ /* 0x000fe200078e02ff */
[----:B------:R-:W-:-:S03]  /*0be0*/  IABS R12, R10 ;  /* 0x0000000a000c7213 */ /* 0x000fc60000000000 */
[----:B------:R-:W-:Y:S01]  /*0bf0*/  IMAD.HI.U32 R19, R15, R19, R14 ;  /* 0x000000130f137227 */ /* 0x000fe200078e000e */
[----:B------:R-:W-:-:S05]  /*0c00*/  MOV R14, R12 ;  /* 0x0000000c000e7202 */ /* 0x000fca0000000f00 */
[----:B------:R-:W-:-:S04]  /*0c10*/  IMAD.HI.U32 R12, R19, R14, RZ ;  /* 0x0000000e130c7227 */ /* 0x000fc800078e00ff */
[----:B------:R-:W-:-:S04]  /*0c20*/  IMAD.MOV R15, RZ, RZ, -R12 ;  /* 0x000000ffff0f7224 */ /* 0x000fc800078e0a0c */
[----:B------:R-:W-:-:S05]  /*0c30*/  IMAD R14, R17, R15, R14 ;  /* 0x0000000f110e7224 */ /* 0x000fca00078e020e */
[----:B------:R-:W-:-:S13]  /*0c40*/  ISETP.GT.U32.AND P1, PT, R17, R14, PT ;  /* 0x0000000e1100720c */ /* 0x000fda0003f24070 */
[----:B------:R-:W-:Y:S01]  /*0c50*/  @!P1 IMAD.IADD R14, R14, 0x1, -R17 ;  /* 0x000000010e0e9824 */ /* 0x000fe200078e0a11 */
[----:B------:R-:W-:Y:S02]  /*0c60*/  @!P1 IADD3 R12, PT, PT, R12, 0x1, RZ ;  /* 0x000000010c0c9810 */ /* 0x000fe40007ffe0ff */
        /* <DEDUP_REMOVED lines=8> */
[----:B------:R-:W-:-:S04]  /*0cf0*/  IMAD R15, R13, R15, R10 ;  /* 0x0000000f0d0f7224 */ /* 0x000fc800078e020a */
[----:B------:R-:W-:-:S04]  /*0d00*/  IMAD R15, R12, UR16, R15 ;  /* 0x000000100c0f7c24 */ /* 0x000fc8000f8e020f */
[----:B------:R-:W-:-:S05]  /*0d10*/  IMAD.WIDE R14, R15, 0x4, R4 ;  /* 0x000000040f0e7825 */ /* 0x000fca00078e0204 */
[----:B------:R0:W2:Y:S02]  /*0d20*/  LDG.E R17, desc[UR20][R14.64] ;  /* 0x000000140e117981 */ /* 0x0000a4000c1e1900 */
[----:B0-----:R-:W-:Y:S02]  /*0d30*/  IMAD.MOV.U32 R14, RZ, RZ, R2 ;  /* 0x000000ffff0e7224 */ /* 0x001fe400078e0002 */
[----:B------:R-:W-:Y:S01]  /*0d40*/  IMAD.MOV.U32 R15, RZ, RZ, R7 ;  /* 0x000000ffff0f7224 */ /* 0x000fe200078e0007 */
[----:B--2---:R-:W-:-:S05]  /*0d50*/  SHF.R.S32.HI R10, RZ, 0x1f, R17 ;  /* 0x0000001fff0a7819 */ /* 0x004fca0000011411 */
[-C--:B------:R-:W-:Y:S02]  /*0d60*/  IMAD R10, R10, R3.reuse, RZ ;  /* 0x000000030a0a7224 */ /* 0x080fe400078e02ff */
[----:B------:R-:W-:-:S04]  /*0d70*/  IMAD.WIDE.U32 R2, R17, R3, R14 ;  /* 0x0000000311027225 */ /* 0x000fc800078e000e */
[----:B------:R-:W-:Y:S01]  /*0d80*/  IMAD R17, R17, R6, R10 ;  /* 0x0000000611117224 */ /* 0x000fe200078e020a */
[----:B------:R-:W-:-:S04]  /*0d90*/  LEA R6, P0, R2, UR18, 0x1 ;  /* 0x0000001202067c11 */ /* 0x000fc8000f8008ff */
[----:B------:R-:W-:-:S04]  /*0da0*/  IADD3 R3, PT, PT, R3, R17, RZ ;  /* 0x0000001103037210 */ /* 0x000fc80007ffe0ff */
[----:B------:R-:W-:-:S05]  /*0db0*/  LEA.HI.X R7, R2, UR19, R3, 0x1, P0 ;  /* 0x0000001302077c11 */ /* 0x000fca00080f0c03 */
[----:B------:R-:W2:Y:S01]  /*0dc0*/  LDG.E.U16 R6, desc[UR20][R6.64] ;  /* 0x0000001406067981 */ /* 0x000ea2000c1e1500 */
[----:B------:R-:W-:-:S04]  /*0dd0*/  LEA R2, P0, R8, UR22, 0x1 ;  /* 0x0000001608027c11 */ /* 0x000fc8000f8008ff */
[----:B------:R-:W-:Y:S01]  /*0de0*/  LEA.HI.X R3, R8, UR23, R11, 0x1, P0 ;  /* 0x0000001708037c11 */ /* 0x000fe200080f0c0b */
[----:B------:R-:W-:Y:S02]  /*0df0*/  IMAD.IADD R8, R9, 0x1, R0 ;  /* 0x0000000109087824 */ /* 0x000fe400078e0200 */
[----:B------:R-:W-:-:S03]  /*0e00*/  IMAD.U32 R0, RZ, RZ, UR9 ;  /* 0x00000009ff007e24 */ /* 0x000fc6000f8e00ff */
[----:B------:R-:W-:Y:S02]  /*0e10*/  ISETP.LT.U32.AND P0, PT, R8, UR4, PT ;  /* 0x0000000408007c0c */ /* 0x000fe4000bf01070 */
[----:B------:R-:W-:-:S04]  /*0e20*/  SHF.R.S32.HI R11, RZ, 0x1f, R8 ;  /* 0x0000001fff0b7819 */ /* 0x000fc80000011408 */
[----:B------:R-:W-:Y:S02]  /*0e30*/  ISETP.GT.AND.EX P0, PT, R0, R11, PT, P0 ;  /* 0x0000000b0000720c */ /* 0x000fe40003f04300 */
[----:B------:R-:W-:Y:S01]  /*0e40*/  MOV R0, R8 ;  /* 0x0000000800007202 */ /* 0x000fe20000000f00 */
[----:B--2---:R-:W-:-:S05]  /*0e50*/  HADD2 R7, R6.H0_H0, RZ.H0_H0 ;  /* 0x200000ff06077230 */ /* 0x004fca0000000800 */
[----:B------:R2:W-:Y:S05]  /*0e60*/  STG.E.U16 desc[UR20][R2.64], R7 ;  /* 0x0000000702007986 */ /* 0x0005ea000c101514 */
[----:B------:R-:W-:Y:S05]  /*0e70*/  @P0 BRA `(.L_x_173) ;  /* 0xfffffff800900947 */ /* 0x000fea000383ffff */
[----:B------:R-:W-:Y:S05]  /*0e80*/  BSYNC.RECONVERGENT B0 ;  /* 0x0000000000007941 */ /* 0x000fea0003800200 */
.L_x_169:
[----:B------:R-:W-:Y:S05]  /*0e90*/  EXIT ;  /* 0x000000000000794d */ /* 0x000fea0003800000 */
.L_x_162:
        /* <DEDUP_REMOVED lines=12> */
[----:B------:R-:W0:Y:S01]  /*0f60*/  LDCU UR23, c[0x0][0x3d0] ;  /* 0x00007a00ff1777ac */ /* 0x000e220008000800 */
[----:B------:R-:W0:Y:S01]  /*0f70*/  LDCU.64 UR34, c[0x0][0x3d8] ;  /* 0x00007b00ff2277ac */ /* 0x000e220008000a00 */
[----:B------:R-:W0:Y:S01]  /*0f80*/  LDCU.64 UR30, c[0x0][0x3d8] ;  /* 0x00007b00ff1e77ac */ /* 0x000e220008000a00 */
[----:B------:R-:W0:Y:S01]  /*0f90*/  LDCU.64 UR24, c[0x0][0x380] ;  /* 0x00007000ff1877ac */ /* 0x000e220008000a00 */
[----:B------:R-:W0:Y:S01]  /*0fa0*/  LDCU.64 UR26, c[0x0][0x380] ;  /* 0x00007000ff1a77ac */ /* 0x000e220008000a00 */
[----:B------:R-:W0:Y:S01]  /*0fb0*/  LDCU.128 UR12, c[0x0][0x390] ;  /* 0x00007200ff0c77ac */ /* 0x000e220008000c00 */
[----:B------:R-:W0:Y:S01]  /*0fc0*/  LDCU.128 UR16, c[0x0][0x390] ;  /* 0x00007200ff1077ac */ /* 0x000e220008000c00 */
[----:B--2---:R-:W-:Y:S01]  /*0fd0*/  UIADD3 UR8, UPT, UPT, UR8, -0x1, URZ ;  /* 0xffffffff08087890 */ /* 0x004fe2000fffe0ff */
[----:B---3--:R-:W-:Y:S11]  /*0fe0*/  BRA.U UP0, `(.L_x_174) ;  /* 0x0000000500887547 */ /* 0x008ff6000b800000 */
[----:B------:R-:W-:Y:S01]  /*0ff0*/  BSSY.RECONVERGENT B0, `(.L_x_175) ;  /* 0x0000060000007945 */ /* 0x000fe20003800200 */
.L_x_179:
[----:B-1----:R-:W-:Y:S01]  /*1000*/  IMAD.U32 R4, RZ, RZ, UR28 ;  /* 0x0000001cff047e24 */ /* 0x002fe2000f8e00ff */
[----:B------:R-:W-:Y:S04]  /*1010*/  BSSY.RECONVERGENT B1, `(.L_x_176) ;  /* 0x0000026000017945 */ /* 0x000fe80003800200 */
[----:B--2---:R-:W-:-:S04]  /*1020*/  LOP3.LUT R2, R11, R4, RZ, 0xfc, !PT ;  /* 0x000000040b027212 */ /* 0x004fc800078efcff */
[----:B------:R-:W-:-:S13]  /*1030*/  ISETP.NE.U32.AND P0, PT, R2, RZ, PT ;  /* 0x000000ff0200720c */ /* 0x000fda0003f05070 */
[----:B------:R-:W-:Y:S05]  /*1040*/  @P0 BRA `(.L_x_177) ;  /* 0x00000000005c0947 */ /* 0x000fea0003800000 */
[----:B------:R-:W-:Y:S02]  /*1050*/  IMAD.U32 R3, RZ, RZ, UR29 ;  /* 0x0000001dff037e24 */ /* 0x000fe4000f8e00ff */
[----:B------:R-:W-:Y:S02]  /*1060*/  IMAD.MOV.U32 R6, RZ, RZ, RZ ;  /* 0x000000ffff067224 */ /* 0x000fe400078e00ff */
[----:B------:R-:W1:Y:S01]  /*1070*/  I2F.U32.RP R5, R3 ;  /* 0x0000000300057306 */ /* 0x000e620000209000 */
[----:B------:R-:W-:-:S07]  /*1080*/  ISETP.NE.U32.AND P2, PT, R3, RZ, PT ;  /* 0x000000ff0300720c */ /* 0x000fce0003f45070 */
[----:B-1----:R-:W1:Y:S02]  /*1090*/  MUFU.RCP R5, R5 ;  /* 0x0000000500057308 */ /* 0x002e640000001000 */
[----:B-1----:R-:W-:-:S06]  /*10a0*/  IADD3 R7, PT, PT, R5, 0xffffffe, RZ ;  /* 0x0ffffffe05077810 */ /* 0x002fcc0007ffe0ff */
[----:B------:R-:W1:Y:S02]  /*10b0*/  F2I.FTZ.U32.TRUNC.NTZ R7, R7 ;  /* 0x0000000700077305 */ /* 0x000e64000021f000 */
[----:B-1----:R-:W-:-:S04]  /*10c0*/  IMAD R2, R7, R3, RZ ;  /* 0x0000000307027224 */ /* 0x002fc800078e02ff */
[----:B------:R-:W-:-:S04]  /*10d0*/  IMAD.MOV R15, RZ, RZ, -R2 ;  /* 0x000000ffff0f7224 */ /* 0x000fc800078e0a02 */
[----:B------:R-:W-:-:S06]  /*10e0*/  IMAD.HI.U32 R15, R7, R15, R6 ;  /* 0x0000000f070f7227 */ /* 0x000fcc00078e0006 */
[----:B------:R-:W-:-:S04]  /*10f0*/  IMAD.HI.U32 R2, R15, R8, RZ ;  /* 0x000000080f027227 */ /* 0x000fc800078e00ff */
[----:B------:R-:W-:Y:S01]  /*1100*/  IMAD.MOV.U32 R15, RZ, RZ, RZ ;  /* 0x000000ffff0f7224 */ /* 0x000fe200078e00ff */
[----:B------:R-:W-:-:S05]  /*1110*/  IADD3 R6, PT, PT, -R2, RZ, RZ ;  /* 0x000000ff02067210 */ /* 0x000fca0007ffe1ff */
[----:B------:R-:W-:-:S05]  /*1120*/  IMAD R6, R3, R6, R8 ;  /* 0x0000000603067224 */ /* 0x000fca00078e0208 */
[----:B------:R-:W-:-:S13]  /*1130*/  ISETP.GE.U32.AND P0, PT, R6, R3, PT ;  /* 0x000000030600720c */ /* 0x000fda0003f06070 */
[----:B------:R-:W-:Y:S02]  /*1140*/  @P0 IMAD.IADD R6, R6, 0x1, -R3 ;  /* 0x0000000106060824 */ /* 0x000fe400078e0a03 */
[----:B------:R-:W-:-:S03]  /*1150*/  @P0 VIADD R2, R2, 0x1 ;  /* 0x0000000102020836 */ /* 0x000fc60000000000 */
[----:B------:R-:W-:-:S13]  /*1160*/  ISETP.GE.U32.AND P1, PT, R6, R3, PT ;  /* 0x000000030600720c */ /* 0x000fda0003f26070 */
[----:B------:R-:W-:Y:S02]  /*1170*/  @P1 IADD3 R2, PT, PT, R2, 0x1, RZ ;  /* 0x0000000102021810 */ /* 0x000fe40007ffe0ff */
[----:B------:R-:W-:-:S05]  /*1180*/  @!P2 LOP3.LUT R2, RZ, R3, RZ, 0x33, !PT ;  /* 0x00000003ff02a212 */ /* 0x000fca00078e33ff */
[----:B------:R-:W-:-:S04]  /*1190*/  IMAD.MOV R14, RZ, RZ, -R2 ;  /* 0x000000ffff0e7224 */ /* 0x000fc800078e0a02 */
[----:B------:R-:W-:Y:S01]  /*11a0*/  IMAD R14, R3, R14, R8 ;  /* 0x0000000e030e7224 */ /* 0x000fe200078e0208 */
[----:B------:R-:W-:Y:S06]  /*11b0*/  BRA `(.L_x_178) ;  /* 0x00000000002c7947 */ /* 0x000fec0003800000 */
.L_x_177:
[----:B------:R-:W-:-:S07]  /*11c0*/  MOV R10, 0x11e0 ;  /* 0x000011e0000a7802 */ /* 0x000fce0000000f00 */
[----:B0---4-:R-:W-:Y:S05]  /*11d0*/  CALL.REL.NOINC `($__internal_10_$__cuda_sm20_div_s64) ;  /* 0x0000000800987944 */ /* 0x011fea0003c00000 */
[----:B------:R-:W-:Y:S01]  /*11e0*/  IADD3 R5, P0, PT, RZ, -R2, RZ ;  /* 0x80000002ff057210 */ /* 0x000fe20007f1e0ff */
[----:B------:R-:W-:Y:S01]  /*11f0*/  IMAD.U32 R4, RZ, RZ, UR31 ;  /* 0x0000001fff047e24 */ /* 0x000fe2000f8e00ff */
[----:B------:R-:W-:Y:S02]  /*1200*/  MOV R3, UR30 ;  /* 0x0000001e00037c02 */ /* 0x000fe40008000f00 */
[----:B------:R-:W-:Y:S01]  /*1210*/  MOV R10, R8 ;  /* 0x00000008000a7202 */ /* 0x000fe20000000f00 */
[----:B------:R-:W-:-:S04]  /*1220*/  IMAD.X R14, RZ, RZ, ~R14, P0 ;  /* 0x000000ffff0e7224 */ /* 0x000fc800000e0e0e */
[-C--:B------:R-:W-:Y:S02]  /*1230*/  IMAD R6, R14, R3.reuse, RZ ;  /* 0x000000030e067224 */ /* 0x080fe400078e02ff */
[----:B------:R-:W-:-:S04]  /*1240*/  IMAD.WIDE.U32 R14, R5, R3, R10 ;  /* 0x00000003050e7225 */ /* 0x000fc800078e000a */
[----:B------:R-:W-:-:S04]  /*1250*/  IMAD R5, R5, R4, R6 ;  /* 0x0000000405057224 */ /* 0x000fc800078e0206 */
[----:B------:R-:W-:-:S07]  /*1260*/  IMAD.IADD R15, R5, 0x1, R15 ;  /* 0x00000001050f7824 */ /* 0x000fce00078e020f */
.L_x_178:
[----:B0-----:R-:W-:Y:S05]  /*1270*/  BSYNC.RECONVERGENT B1 ;  /* 0x0000000000017941 */ /* 0x001fea0003800200 */
.L_x_176:
[----:B----4-:R-:W-:Y:S02]  /*1280*/  IABS R17, R13 ;  /* 0x0000000d00117213 */ /* 0x010fe40000000000 */
[----:B------:R-:W-:Y:S02]  /*1290*/  IABS R16, R2 ;  /* 0x0000000200107213 */ /* 0x000fe40000000000 */
[----:B------:R-:W0:Y:S08]  /*12a0*/  I2F.RP R10, R17 ;  /* 0x00000011000a7306 */ /* 0x000e300000209400 */
[----:B0-----:R-:W0:Y:S02]  /*12b0*/  MUFU.RCP R10, R10 ;  /* 0x0000000a000a7308 */ /* 0x001e240000001000 */
[----:B0-----:R-:W-:-:S06]  /*12c0*/  VIADD R12, R10, 0xffffffe ;  /* 0x0ffffffe0a0c7836 */ /* 0x001fcc0000000000 */
[----:B------:R-:W0:Y:S02]  /*12d0*/  F2I.FTZ.U32.TRUNC.NTZ R7, R12 ;  /* 0x0000000c00077305 */ /* 0x000e24000021f000 */
[----:B0-----:R-:W-:-:S05]  /*12e0*/  IADD3 R6, PT, PT, RZ, -R7, RZ ;  /* 0x80000007ff067210 */ /* 0x001fca0007ffe0ff */
[----:B------:R-:W-:Y:S02]  /*12f0*/  IMAD R5, R6, R17, RZ ;  /* 0x0000001106057224 */ /* 0x000fe400078e02ff */
[----:B------:R-:W-:-:S04]  /*1300*/  IMAD.MOV.U32 R6, RZ, RZ, RZ ;  /* 0x000000ffff067224 */ /* 0x000fc800078e00ff */
[----:B------:R-:W-:-:S04]  /*1310*/  IMAD.HI.U32 R5, R7, R5, R6 ;  /* 0x0000000507057227 */ /* 0x000fc800078e0006 */
[----:B------:R-:W-:-:S04]  /*1320*/  IMAD.MOV.U32 R6, RZ, RZ, R16 ;  /* 0x000000ffff067224 */ /* 0x000fc800078e0010 */
        /* <DEDUP_REMOVED lines=14> */
[----:B------:R-:W-:-:S04]  /*1410*/  IMAD R2, R13, R6, R2 ;  /* 0x000000060d027224 */ /* 0x000fc800078e0202 */
[----:B------:R-:W-:Y:S01]  /*1420*/  IMAD R5, R5, UR22, R2 ;  /* 0x0000001605057c24 */ /* 0x000fe2000f8e0202 */
[----:B------:R-:W-:-:S04]  /*1430*/  IADD3 R17, PT, PT, R2, UR8, RZ ;  /* 0x0000000802117c10 */ /* 0x000fc8000fffe0ff */
[----:B------:R-:W-:Y:S02]  /*1440*/  SHF.R.S32.HI R6, RZ, 0x1f, R17 ;  /* 0x0000001fff067819 */ /* 0x000fe40000011411 */
[----:B------:R-:W-:-:S03]  /*1450*/  SHF.R.S32.HI R2, RZ, 0x1f, R5 ;  /* 0x0000001fff027819 */ /* 0x000fc60000011405 */
[-C--:B------:R-:W-:Y:S02]  /*1460*/  IMAD R12, R6, R3.reuse, RZ ;  /* 0x00000003060c7224 */ /* 0x080fe400078e02ff */
[-C--:B------:R-:W-:Y:S02]  /*1470*/  IMAD R10, R2, R3.reuse, RZ ;  /* 0x00000003020a7224 */ /* 0x080fe400078e02ff */
[----:B------:R-:W-:-:S04]  /*1480*/  IMAD.WIDE.U32 R6, R5, R3, R14 ;  /* 0x0000000305067225 */ /* 0x000fc800078e000e */
[----:B------:R-:W-:-:S04]  /*1490*/  IMAD.WIDE.U32 R2, R17, R3, R14 ;  /* 0x0000000311027225 */ /* 0x000fc800078e000e */
[-C--:B------:R-:W-:Y:S01]  /*14a0*/  IMAD R17, R17, R4.reuse, R12 ;  /* 0x0000000411117224 */ /* 0x080fe200078e020c */
[----:B------:R-:W-:Y:S01]  /*14b0*/  LEA R14, P1, R2, UR14, 0x1 ;  /* 0x0000000e020e7c11 */ /* 0x000fe2000f8208ff */
[----:B------:R-:W-:Y:S01]  /*14c0*/  IMAD R5, R5, R4, R10 ;  /* 0x0000000405057224 */ /* 0x000fe200078e020a */
[----:B------:R-:W-:Y:S02]  /*14d0*/  LEA R4, P0, R6, UR12, 0x1 ;  /* 0x0000000c06047c11 */ /* 0x000fe4000f8008ff */
[----:B------:R-:W-:Y:S01]  /*14e0*/  IADD3 R3, PT, PT, R3, R17, RZ ;  /* 0x0000001103037210 */ /* 0x000fe20007ffe0ff */
[----:B------:R-:W-:-:S03]  /*14f0*/  IMAD.IADD R5, R7, 0x1, R5 ;  /* 0x0000000107057824 */ /* 0x000fc600078e0205 */
[----:B------:R-:W-:Y:S02]  /*1500*/  LEA.HI.X R15, R2, UR15, R3, 0x1, P1 ;  /* 0x0000000f020f7c11 */ /* 0x000fe400088f0c03 */
[----:B------:R-:W-:-:S04]  /*1510*/  LEA.HI.X R5, R6, UR13, R5, 0x1, P0 ;  /* 0x0000000d06057c11 */ /* 0x000fc800080f0c05 */
[----:B------:R-:W2:Y:S04]  /*1520*/  LDG.E.U16 R15, desc[UR20][R14.64] ;  /* 0x000000140e0f7981 */ /* 0x000ea8000c1e1500 */
[----:B------:R-:W2:Y:S01]  /*1530*/  LDG.E.U16 R4, desc[UR20][R4.64] ;  /* 0x0000001404047981 */ /* 0x000ea2000c1e1500 */
[----:B------:R-:W-:-:S04]  /*1540*/  LEA R2, P0, R8, UR24, 0x1 ;  /* 0x0000001808027c11 */ /* 0x000fc8000f8008ff */
[----:B------:R-:W-:Y:S01]  /*1550*/  LEA.HI.X R3, R8, UR25, R11, 0x1, P0 ;  /* 0x0000001908037c11 */ /* 0x000fe200080f0c0b */
[----:B------:R-:W-:Y:S01]  /*1560*/  IMAD.IADD R8, R9, 0x1, R0 ;  /* 0x0000000109087824 */ /* 0x000fe200078e0200 */
[----:B------:R-:W-:-:S04]  /*1570*/  MOV R0, UR9 ;  /* 0x0000000900007c02 */ /* 0x000fc80008000f00 */
[----:B------:R-:W-:Y:S02]  /*1580*/  ISETP.LT.U32.AND P0, PT, R8, UR4, PT ;  /* 0x0000000408007c0c */ /* 0x000fe4000bf01070 */
[----:B------:R-:W-:-:S04]  /*1590*/  SHF.R.S32.HI R11, RZ, 0x1f, R8 ;  /* 0x0000001fff0b7819 */ /* 0x000fc80000011408 */
[----:B------:R-:W-:Y:S01]  /*15a0*/  ISETP.GT.AND.EX P0, PT, R0, R11, PT, P0 ;  /* 0x0000000b0000720c */ /* 0x000fe20003f04300 */
[----:B------:R-:W-:Y:S02]  /*15b0*/  IMAD.MOV.U32 R0, RZ, RZ, R8 ;  /* 0x000000ffff007224 */ /* 0x000fe400078e0008 */
[----:B--2---:R-:W-:-:S05]  /*15c0*/  HADD2 R15, R4.H0_H0, R15.H0_H0 ;  /* 0x2000000f040f7230 */ /* 0x004fca0000000800 */
[----:B------:R2:W-:Y:S05]  /*15d0*/  STG.E.U16 desc[UR20][R2.64], R15 ;  /* 0x0000000f02007986 */ /* 0x0005ea000c101514 */
[----:B------:R-:W-:Y:S05]  /*15e0*/  @P0 BRA `(.L_x_179) ;  /* 0xfffffff800840947 */ /* 0x000fea000383ffff */
[----:B------:R-:W-:Y:S05]  /*15f0*/  BSYNC.RECONVERGENT B0 ;  /* 0x0000000000007941 */ /* 0x000fea0003800200 */
.L_x_175:
[----:B------:R-:W-:Y:S05]  /*1600*/  EXIT ;  /* 0x000000000000794d */ /* 0x000fea0003800000 */
.L_x_174:
[----:B------:R-:W-:Y:S01]  /*1610*/  BSSY.RECONVERGENT B0, `(.L_x_180) ;  /* 0x0000061000007945 */ /* 0x000fe20003800200 */
.L_x_184:
[----:B-1----:R-:W-:Y:S01]  /*1620*/  MOV R6, UR32 ;  /* 0x0000002000067c02 */ /* 0x002fe20008000f00 */
[----:B------:R-:W-:Y:S03]  /*1630*/  BSSY.RECONVERGENT B1, `(.L_x_181) ;  /* 0x0000026000017945 */ /* 0x000fe60003800200 */
[----:B--2---:R-:W-:-:S04]  /*1640*/  LOP3.LUT R2, R11, R6, RZ, 0xfc, !PT ;  /* 0x000000060b027212 */ /* 0x004fc800078efcff */
[----:B------:R-:W-:-:S13]  /*1650*/  ISETP.NE.U32.AND P0, PT, R2, RZ, PT ;  /* 0x000000ff0200720c */ /* 0x000fda0003f05070 */
[----:B------:R-:W-:Y:S05]  /*1660*/  @P0 BRA `(.L_x_182) ;  /* 0x00000000005c0947 */ /* 0x000fea0003800000 */
[----:B0-----:R-:W-:Y:S01]  /*1670*/  IMAD.U32 R3, RZ, RZ, UR33 ;  /* 0x00000021ff037e24 */ /* 0x001fe2000f8e00ff */
[----:B------:R-:W-:-:S03]  /*1680*/  MOV R17, RZ ;  /* 0x000000ff00117202 */ /* 0x000fc60000000f00 */
[----:B------:R-:W0:Y:S01]  /*1690*/  I2F.U32.RP R7, R3 ;  /* 0x0000000300077306 */ /* 0x000e220000209000 */
[----:B------:R-:W-:-:S07]  /*16a0*/  ISETP.NE.U32.AND P2, PT, R3, RZ, PT ;  /* 0x000000ff0300720c */ /* 0x000fce0003f45070 */
[----:B0-----:R-:W0:Y:S02]  /*16b0*/  MUFU.RCP R7, R7 ;  /* 0x0000000700077308 */ /* 0x001e240000001000 */
[----:B0-----:R-:W-:-:S06]  /*16c0*/  IADD3 R14, PT, PT, R7, 0xffffffe, RZ ;  /* 0x0ffffffe070e7810 */ /* 0x001fcc0007ffe0ff */
[----:B------:R0:W1:Y:S02]  /*16d0*/  F2I.FTZ.U32.TRUNC.NTZ R15, R14 ;  /* 0x0000000e000f7305 */ /* 0x000064000021f000 */
[----:B0-----:R-:W-:Y:S02]  /*16e0*/  HFMA2 R14, -RZ, RZ, 0, 0 ;  /* 0x00000000ff0e7431 */ /* 0x001fe400000001ff */
[----:B-1----:R-:W-:-:S04]  /*16f0*/  IMAD R2, R15, R3, RZ ;  /* 0x000000030f027224 */ /* 0x002fc800078e02ff */
[----:B----4-:R-:W-:-:S04]  /*1700*/  IMAD.MOV R13, RZ, RZ, -R2 ;  /* 0x000000ffff0d7224 */ /* 0x010fc800078e0a02 */
        /* <DEDUP_REMOVED lines=13> */
.L_x_182:
[----:B------:R-:W-:-:S07]  /*17e0*/  MOV R10, 0x1800 ;  /* 0x00001800000a7802 */ /* 0x000fce0000000f00 */
[----:B0---4-:R-:W-:Y:S05]  /*17f0*/  CALL.REL.NOINC `($__internal_10_$__cuda_sm20_div_s64) ;  /* 0x0000000400107944 */ /* 0x011fea0003c00000 */
[----:B------:R-:W-:Y:S01]  /*1800*/  IADD3 R7, P0, PT, RZ, -R2, RZ ;  /* 0x80000002ff077210 */ /* 0x000fe20007f1e0ff */
[----:B------:R-:W-:Y:S01]  /*1810*/  IMAD.U32 R3, RZ, RZ, UR34 ;  /* 0x00000022ff037e24 */ /* 0x000fe2000f8e00ff */
[----:B------:R-:W-:Y:S01]  /*1820*/  MOV R10, R8 ;  /* 0x00000008000a7202 */ /* 0x000fe20000000f00 */
[----:B------:R-:W-:Y:S01]  /*1830*/  IMAD.U32 R6, RZ, RZ, UR35 ;  /* 0x00000023ff067e24 */ /* 0x000fe2000f8e00ff */
[----:B------:R-:W-:-:S03]  /*1840*/  IADD3.X R14, PT, PT, RZ, ~R14, RZ, P0, !PT ;  /* 0x8000000eff0e7210 */ /* 0x000fc600007fe4ff */
[----:B------:R-:W-:-:S04]  /*1850*/  IMAD.WIDE.U32 R16, R7, R3, R10 ;  /* 0x0000000307107225 */ /* 0x000fc800078e000a */
[----:B------:R-:W-:-:S04]  /*1860*/  IMAD R14, R14, R3, RZ ;  /* 0x000000030e0e7224 */ /* 0x000fc800078e02ff */
[----:B------:R-:W-:-:S04]  /*1870*/  IMAD R7, R7, R6, R14 ;  /* 0x0000000607077224 */ /* 0x000fc800078e020e */
[----:B------:R-:W-:-:S07]  /*1880*/  IMAD.IADD R17, R7, 0x1, R17 ;  /* 0x0000000107117824 */ /* 0x000fce00078e0211 */
.L_x_183:
[----:B------:R-:W-:Y:S05]  /*1890*/  BSYNC.RECONVERGENT B1 ;  /* 0x0000000000017941 */ /* 0x000fea0003800200 */
.L_x_181:
[----:B------:R-:W-:-:S04]  /*18a0*/  IABS R19, R12 ;  /* 0x0000000c00137213 */ /* 0x000fc80000000000 */
[----:B------:R-:W0:Y:S08]  /*18b0*/  I2F.RP R13, R19 ;  /* 0x00000013000d7306 */ /* 0x000e300000209400 */
[----:B0-----:R-:W0:Y:S02]  /*18c0*/  MUFU.RCP R13, R13 ;  /* 0x0000000d000d7308 */ /* 0x001e240000001000 */
[----:B0-----:R-:W-:-:S06]  /*18d0*/  IADD3 R14, PT, PT, R13, 0xffffffe, RZ ;  /* 0x0ffffffe0d0e7810 */ /* 0x001fcc0007ffe0ff */
[----:B------:R0:W1:Y:S02]  /*18e0*/  F2I.FTZ.U32.TRUNC.NTZ R15, R14 ;  /* 0x0000000e000f7305 */ /* 0x000064000021f000 */
[----:B0-----:R-:W-:Y:S02]  /*18f0*/  HFMA2 R14, -RZ, RZ, 0, 0 ;  /* 0x00000000ff0e7431 */ /* 0x001fe400000001ff */
[----:B-1----:R-:W-:-:S04]  /*1900*/  IMAD.MOV R10, RZ, RZ, -R15 ;  /* 0x000000ffff0a7224 */ /* 0x002fc800078e0a0f */
[----:B------:R-:W-:Y:S01]  /*1910*/  IMAD R7, R10, R19, RZ ;  /* 0x000000130a077224 */ /* 0x000fe200078e02ff */
[----:B------:R-:W-:-:S03]  /*1920*/  IABS R10, R2 ;  /* 0x00000002000a7213 */ /* 0x000fc60000000000 */
[----:B------:R-:W-:-:S06]  /*1930*/  IMAD.HI.U32 R7, R15, R7, R14 ;  /* 0x000000070f077227 */ /* 0x000fcc00078e000e */
[----:B------:R-:W-:-:S04]  /*1940*/  IMAD.HI.U32 R7, R7, R10, RZ ;  /* 0x0000000a07077227 */ /* 0x000fc800078e00ff */
[----:B------:R-:W-:-:S04]  /*1950*/  IMAD.MOV R13, RZ, RZ, -R7 ;  /* 0x000000ffff0d7224 */ /* 0x000fc800078e0a07 */
[----:B------:R-:W-:-:S05]  /*1960*/  IMAD R10, R19, R13, R10 ;  /* 0x0000000d130a7224 */ /* 0x000fca00078e020a */
[----:B------:R-:W-:-:S13]  /*1970*/  ISETP.GT.U32.AND P1, PT, R19, R10, PT ;  /* 0x0000000a1300720c */ /* 0x000fda0003f24070 */
[-C--:B------:R-:W-:Y:S01]  /*1980*/  @!P1 IADD3 R10, PT, PT, R10, -R19.reuse, RZ ;  /* 0x800000130a0a9210 */ /* 0x080fe20007ffe0ff */
[----:B------:R-:W-:Y:S01]  /*1990*/  @!P1 VIADD R7, R7, 0x1 ;  /* 0x0000000107079836 */ /* 0x000fe20000000000 */
[----:B------:R-:W-:Y:S02]  /*19a0*/  ISETP.NE.AND P1, PT, R12, RZ, PT ;  /* 0x000000ff0c00720c */ /* 0x000fe40003f25270 */
[----:B------:R-:W-:Y:S02]  /*19b0*/  ISETP.GE.U32.AND P0, PT, R10, R19, PT ;  /* 0x000000130a00720c */ /* 0x000fe40003f06070 */
[----:B------:R-:W-:-:S04]  /*19c0*/  LOP3.LUT R10, R2, R12, RZ, 0x3c, !PT ;  /* 0x0000000c020a7212 */ /* 0x000fc800078e3cff */
[----:B------:R-:W-:-:S07]  /*19d0*/  ISETP.GE.AND P2, PT, R10, RZ, PT ;  /* 0x000000ff0a00720c */ /* 0x000fce0003f46270 */
[----:B------:R-:W-:-:S06]  /*19e0*/  @P0 IADD3 R7, PT, PT, R7, 0x1, RZ ;  /* 0x0000000107070810 */ /* 0x000fcc0007ffe0ff */
[----:B------:R-:W-:Y:S01]  /*19f0*/  @!P2 IMAD.MOV R7, RZ, RZ, -R7 ;  /* 0x000000ffff07a224 */ /* 0x000fe200078e0a07 */
[----:B------:R-:W-:-:S04]  /*1a00*/  @!P1 LOP3.LUT R7, RZ, R12, RZ, 0x33, !PT ;  /* 0x0000000cff079212 */ /* 0x000fc800078e33ff */
[----:B------:R-:W-:-:S05]  /*1a10*/  IADD3 R13, PT, PT, -R7, RZ, RZ ;  /* 0x000000ff070d7210 */ /* 0x000fca0007ffe1ff */
[----:B------:R-:W-:-:S04]  /*1a20*/  IMAD R2, R12, R13, R2 ;  /* 0x0000000d0c027224 */ /* 0x000fc800078e0202 */
[----:B------:R-:W-:-:S04]  /*1a30*/  IMAD R19, R7, UR23, R2 ;  /* 0x0000001707137c24 */ /* 0x000fc8000f8e0202 */
[----:B------:R-:W-:-:S06]  /*1a40*/  IMAD.WIDE R18, R19, 0x4, R4 ;  /* 0x0000000413127825 */ /* 0x000fcc00078e0204 */
[----:B------:R-:W2:Y:S01]  /*1a50*/  LDG.E R19, desc[UR20][R18.64] ;  /* 0x0000001412137981 */ /* 0x000ea2000c1e1900 */
[----:B------:R-:W-:-:S04]  /*1a60*/  VIADD R7, R2, UR8 ;  /* 0x0000000802077c36 */ /* 0x000fc80008000000 */
[----:B------:R-:W-:Y:S01]  /*1a70*/  IMAD.WIDE.U32 R14, R7, R3, R16 ;  /* 0x00000003070e7225 */ /* 0x000fe200078e0010 */
[----:B------:R-:W-:-:S05]  /*1a80*/  SHF.R.S32.HI R10, RZ, 0x1f, R7 ;  /* 0x0000001fff0a7819 */ /* 0x000fca0000011407 */
[----:B------:R-:W-:-:S04]  /*1a90*/  IMAD R13, R10, R3, RZ ;  /* 0x000000030a0d7224 */ /* 0x000fc800078e02ff */
[----:B------:R-:W-:-:S05]  /*1aa0*/  IMAD R7, R7, R6, R13 ;  /* 0x0000000607077224 */ /* 0x000fca00078e020d */
[----:B------:R-:W-:Y:S02]  /*1ab0*/  IADD3 R7, PT, PT, R15, R7, RZ ;  /* 0x000000070f077210 */ /* 0x000fe40007ffe0ff */
[----:B--2---:R-:W-:-:S05]  /*1ac0*/  SHF.R.S32.HI R2, RZ, 0x1f, R19 ;  /* 0x0000001fff027819 */ /* 0x004fca0000011413 */
[-C--:B------:R-:W-:Y:S02]  /*1ad0*/  IMAD R10, R2, R3.reuse, RZ ;  /* 0x00000003020a7224 */ /* 0x080fe400078e02ff */
[----:B------:R-:W-:Y:S01]  /*1ae0*/  IMAD.WIDE.U32 R2, R19, R3, R16 ;  /* 0x0000000313027225 */ /* 0x000fe200078e0010 */
[----:B------:R-:W-:-:S03]  /*1af0*/  LEA R16, P1, R14, UR18, 0x1 ;  /* 0x000000120e107c11 */ /* 0x000fc6000f8208ff */
[----:B------:R-:W-:Y:S01]  /*1b00*/  IMAD R13, R19, R6, R10 ;  /* 0x00000006130d7224 */ /* 0x000fe200078e020a */
[----:B------:R-:W-:Y:S02]  /*1b10*/  LEA R6, P0, R2, UR16, 0x1 ;  /* 0x0000001002067c11 */ /* 0x000fe4000f8008ff */
[----:B------:R-:W-:Y:S01]  /*1b20*/  LEA.HI.X R17, R14, UR19, R7, 0x1, P1 ;  /* 0x000000130e117c11 */ /* 0x000fe200088f0c07 */
[----:B------:R-:W-:-:S05]  /*1b30*/  IMAD.IADD R3, R3, 0x1, R13 ;  /* 0x0000000103037824 */ /* 0x000fca00078e020d */
[----:B------:R-:W-:Y:S01]  /*1b40*/  LEA.HI.X R7, R2, UR17, R3, 0x1, P0 ;  /* 0x0000001102077c11 */ /* 0x000fe200080f0c03 */
[----:B------:R-:W2:Y:S04]  /*1b50*/  LDG.E.U16 R17, desc[UR20][R16.64] ;  /* 0x0000001410117981 */ /* 0x000ea8000c1e1500 */
[----:B------:R-:W2:Y:S01]  /*1b60*/  LDG.E.U16 R6, desc[UR20][R6.64] ;  /* 0x0000001406067981 */ /* 0x000ea2000c1e1500 */
[----:B------:R-:W-:-:S04]  /*1b70*/  LEA R2, P0, R8, UR26, 0x1 ;  /* 0x0000001a08027c11 */ /* 0x000fc8000f8008ff */
[----:B------:R-:W-:Y:S02]  /*1b80*/  LEA.HI.X R3, R8, UR27, R11, 0x1, P0 ;  /* 0x0000001b08037c11 */ /* 0x000fe400080f0c0b */
[----:B------:R-:W-:Y:S01]  /*1b90*/  IADD3 R8, PT, PT, R9, R0, RZ ;  /* 0x0000000009087210 */ /* 0x000fe20007ffe0ff */
[----:B------:R-:W-:-:S03]  /*1ba0*/  IMAD.U32 R0, RZ, RZ, UR9 ;  /* 0x00000009ff007e24 */ /* 0x000fc6000f8e00ff */
[----:B------:R-:W-:Y:S02]  /*1bb0*/  ISETP.LT.U32.AND P0, PT, R8, UR4, PT ;  /* 0x0000000408007c0c */ /* 0x000fe4000bf01070 */
[----:B------:R-:W-:-:S04]  /*1bc0*/  SHF.R.S32.HI R11, RZ, 0x1f, R8 ;  /* 0x0000001fff0b7819 */ /* 0x000fc80000011408 */
[----:B------:R-:W-:Y:S02]  /*1bd0*/  ISETP.GT.AND.EX P0, PT, R0, R11, PT, P0 ;  /* 0x0000000b0000720c */ /* 0x000fe40003f04300 */
[----:B------:R-:W-:Y:S01]  /*1be0*/  MOV R0, R8 ;  /* 0x0000000800007202 */ /* 0x000fe20000000f00 */
[----:B--2---:R-:W-:-:S05]  /*1bf0*/  HADD2 R17, R6.H0_H0, R17.H0_H0 ;  /* 0x2000001106117230 */ /* 0x004fca0000000800 */
[----:B------:R2:W-:Y:S05]  /*1c00*/  STG.E.U16 desc[UR20][R2.64], R17 ;  /* 0x0000001102007986 */ /* 0x0005ea000c101514 */
[----:B------:R-:W-:Y:S05]  /*1c10*/  @P0 BRA `(.L_x_184) ;  /* 0xfffffff800800947 */ /* 0x000fea000383ffff */
[----:B------:R-:W-:Y:S05]  /*1c20*/  BSYNC.RECONVERGENT B0 ;  /* 0x0000000000007941 */ /* 0x000fea0003800200 */
.L_x_180:
[----:B------:R-:W-:Y:S05]  /*1c30*/  EXIT ;  /* 0x000000000000794d */ /* 0x000fea0003800000 */
        .weak           $__internal_10_$__cuda_sm20_div_s64
        .type           $__internal_10_$__cuda_sm20_div_s64,@function
        .size           $__internal_10_$__cuda_sm20_div_s64,(.L_x_570 - $__internal_10_$__cuda_sm20_div_s64)
$__internal_10_$__cuda_sm20_div_s64:
[----:B------:R-:W-:Y:S01]  /*1c40*/  UIADD3 UR6, UP1, UPT, URZ, -UR10, URZ ;  /* 0x8000000aff067290 */ /* 0x000fe2000ff3e0ff */
[----:B------:R-:W-:Y:S01]  /*1c50*/  ISETP.GE.AND P3, PT, R11, RZ, PT ;  /* 0x000000ff0b00720c */ /* 0x000fe20003f66270 */
[----:B------:R-:W-:Y:S02]  /*1c60*/  UISETP.GE.AND UP0, UPT, UR11, URZ, UPT ;  /* 0x000000ff0b00728c */ /* 0x000fe4000bf06270 */
[----:B------:R-:W-:Y:S02]  /*1c70*/  UIADD3.X UR7, UPT, UPT, URZ, ~UR11, URZ, UP1, !UPT ;  /* 0x8000000bff077290 */ /* 0x000fe40008ffe4ff */
[----:B------:R-:W-:Y:S02]  /*1c80*/  USEL UR6, UR6, UR10, !UP0 ;  /* 0x0000000a06067287 */ /* 0x000fe4000c000000 */
[----:B------:R-:W-:-:S09]  /*1c90*/  USEL UR7, UR7, UR11, !UP0 ;  /* 0x0000000b07077287 */ /* 0x000fd2000c000000 */
[----:B------:R-:W0:Y:S08]  /*1ca0*/  I2F.U64.RP R14, UR6 ;  /* 0x00000006000e7d12 */ /* 0x000e300008309000 */
[----:B0-----:R-:W0:Y:S02]  /*1cb0*/  MUFU.RCP R14, R14 ;  /* 0x0000000e000e7308 */ /* 0x001e240000001000 */
[----:B0-----:R-:W-:-:S06]  /*1cc0*/  VIADD R2, R14, 0x1ffffffe ;  /* 0x1ffffffe0e027836 */ /* 0x001fcc0000000000 */
[----:B------:R-:W0:Y:S02]  /*1cd0*/  F2I.U64.TRUNC R2, R2 ;  /* 0x0000000200027311 */ /* 0x000e24000020d800 */
[----:B0-----:R-:W-:-:S04]  /*1ce0*/  IMAD.WIDE.U32 R6, R2, UR6, RZ ;  /* 0x0000000602067c25 */ /* 0x001fc8000f8e00ff */
[----:B------:R-:W-:Y:S01]  /*1cf0*/  IMAD R7, R2, UR7, R7 ;  /* 0x0000000702077c24 */ /* 0x000fe2000f8e0207 */
[----:B------:R-:W-:-:S03]  /*1d00*/  IADD3 R15, P0, PT, RZ, -R6, RZ ;  /* 0x80000006ff0f7210 */ /* 0x000fc60007f1e0ff */
[----:B------:R-:W-:Y:S02]  /*1d10*/  IMAD R7, R3, UR6, R7 ;  /* 0x0000000603077c24 */ /* 0x000fe4000f8e0207 */
        /* <DEDUP_REMOVED lines=12> */
[----:B------:R-:W-:Y:S02]  /*1de0*/  IADD3 R17, P0, PT, RZ, -R2, RZ ;  /* 0x80000002ff117210 */ /* 0x000fe40007f1e0ff */
[----:B------:R-:W-:Y:S01]  /*1df0*/  IADD3 R3, P4, PT, RZ, -R8, RZ ;  /* 0x80000008ff037210 */ /* 0x000fe20007f9e0ff */
[----:B------:R-:W-:Y:S02]  /*1e00*/  IMAD R2, R15, UR6, R6 ;  /* 0x000000060f027c24 */ /* 0x000fe4000f8e0206 */
[----:B------:R-:W-:Y:S01]  /*1e10*/  IMAD.HI.U32 R6, R7, R17, RZ ;  /* 0x0000001107067227 */ /* 0x000fe200078e00ff */
[----:B------:R-:W-:-:S03]  /*1e20*/  IADD3.X R14, PT, PT, RZ, ~R11, RZ, P4, !PT ;  /* 0x8000000bff0e7210 */ /* 0x000fc600027fe4ff */
[----:B------:R-:W-:-:S04]  /*1e30*/  IMAD.X R2, RZ, RZ, ~R2, P0 ;  /* 0x000000ffff027224 */ /* 0x000fc800000e0e02 */
[----:B------:R-:W-:-:S04]  /*1e40*/  IMAD.WIDE.U32 R6, P0, R7, R2, R6 ;  /* 0x0000000207067225 */ /* 0x000fc80007800006 */
[----:B------:R-:W-:Y:S01]  /*1e50*/  IMAD.HI.U32 R6, P1, R15, R17, R6 ;  /* 0x000000110f067227 */ /* 0x000fe20007820006 */
[----:B------:R-:W-:-:S03]  /*1e60*/  SEL R7, R3, R8, !P3 ;  /* 0x0000000803077207 */ /* 0x000fc60005800000 */
[CC--:B------:R-:W-:Y:S02]  /*1e70*/  IMAD R17, R15.reuse, R2.reuse, RZ ;  /* 0x000000020f117224 */ /* 0x0c0fe400078e02ff */
[----:B------:R-:W-:-:S03]  /*1e80*/  IMAD.HI.U32 R2, R15, R2, RZ ;  /* 0x000000020f027227 */ /* 0x000fc600078e00ff */
[----:B------:R-:W-:Y:S01]  /*1e90*/  IADD3 R6, P2, PT, R17, R6, RZ ;  /* 0x0000000611067210 */ /* 0x000fe20007f5e0ff */
[----:B------:R-:W-:Y:S01]  /*1ea0*/  IMAD.X R3, R2, 0x1, R15, P0 ;  /* 0x0000000102037824 */ /* 0x000fe200000e060f */
[----:B------:R-:W-:-:S03]  /*1eb0*/  SEL R15, R14, R11, !P3 ;  /* 0x0000000b0e0f7207 */ /* 0x000fc60005800000 */
[----:B------:R-:W-:Y:S01]  /*1ec0*/  IMAD.HI.U32 R2, R6, R7, RZ ;  /* 0x0000000706027227 */ /* 0x000fe200078e00ff */
[----:B------:R-:W-:-:S03]  /*1ed0*/  IADD3.X R14, PT, PT, RZ, RZ, R3, P2, P1 ;  /* 0x000000ffff0e7210 */ /* 0x000fc600017e2403 */
[----:B------:R-:W-:Y:S02]  /*1ee0*/  HFMA2 R3, -RZ, RZ, 0, 0 ;  /* 0x00000000ff037431 */ /* 0x000fe400000001ff */
[-C--:B------:R-:W-:Y:S02]  /*1ef0*/  IMAD R17, R14, R15.reuse, RZ ;  /* 0x0000000f0e117224 */ /* 0x080fe400078e02ff */
[----:B------:R-:W-:-:S04]  /*1f00*/  IMAD.WIDE.U32 R2, R6, R15, R2 ;  /* 0x0000000f06027225 */ /* 0x000fc800078e0002 */
[----:B------:R-:W-:-:S04]  /*1f10*/  IMAD.HI.U32 R6, R14, R15, RZ ;  /* 0x0000000f0e067227 */ /* 0x000fc800078e00ff */
[----:B------:R-:W-:-:S04]  /*1f20*/  IMAD.HI.U32 R2, P0, R14, R7, R2 ;  /* 0x000000070e027227 */ /* 0x000fc80007800002 */
[----:B------:R-:W-:Y:S01]  /*1f30*/  IMAD.X R6, RZ, RZ, R6, P0 ;  /* 0x000000ffff067224 */ /* 0x000fe200000e0606 */
[----:B------:R-:W-:-:S04]  /*1f40*/  IADD3 R17, P1, PT, R17, R2, RZ ;  /* 0x0000000211117210 */ /* 0x000fc80007f3e0ff */
[----:B------:R-:W-:Y:S01]  /*1f50*/  IADD3.X R6, PT, PT, RZ, R6, RZ, P1, !PT ;  /* 0x00000006ff067210 */ /* 0x000fe20000ffe4ff */
[----:B------:R-:W-:-:S04]  /*1f60*/  IMAD.WIDE.U32 R2, R17, UR6, RZ ;  /* 0x0000000611027c25 */ /* 0x000fc8000f8e00ff */
[----:B------:R-:W-:Y:S01]  /*1f70*/  IMAD R3, R17, UR7, R3 ;  /* 0x0000000711037c24 */ /* 0x000fe2000f8e0203 */
[----:B------:R-:W-:-:S03]  /*1f80*/  IADD3 R16, P1, PT, -R2, R7, RZ ;  /* 0x0000000702107210 */ /* 0x000fc60007f3e1ff */
[----:B------:R-:W-:Y:S01]  /*1f90*/  IMAD R2, R6, UR6, R3 ;  /* 0x0000000606027c24 */ /* 0x000fe2000f8e0203 */
[----:B------:R-:W-:-:S03]  /*1fa0*/  ISETP.GE.U32.AND P0, PT, R16, UR6, PT ;  /* 0x0000000610007c0c */ /* 0x000fc6000bf06070 */
[----:B------:R-:W-:Y:S01]  /*1fb0*/  IMAD.X R15, R15, 0x1, ~R2, P1 ;  /* 0x000000010f0f7824 */ /* 0x000fe200008e0e02 */
[----:B------:R-:W-:Y:S02]  /*1fc0*/  IADD3 R7, P1, PT, R16, -UR6, RZ ;  /* 0x8000000610077c10 */ /* 0x000fe4000ff3e0ff */
[----:B------:R-:W-:Y:S02]  /*1fd0*/  IADD3 R2, P2, PT, R17, 0x1, RZ ;  /* 0x0000000111027810 */ /* 0x000fe40007f5e0ff */
[C---:B------:R-:W-:Y:S02]  /*1fe0*/  ISETP.GE.U32.AND.EX P0, PT, R15.reuse, UR7, PT, P0 ;  /* 0x000000070f007c0c */ /* 0x040fe4000bf06100 */
[----:B------:R-:W-:Y:S02]  /*1ff0*/  IADD3.X R14, PT, PT, R15, ~UR7, RZ, P1, !PT ;  /* 0x800000070f0e7c10 */ /* 0x000fe40008ffe4ff */
[----:B------:R-:W-:Y:S02]  /*2000*/  SEL R7, R7, R16, P0 ;  /* 0x0000001007077207 */ /* 0x000fe40000000000 */
[----:B------:R-:W-:-:S02]  /*2010*/  IADD3.X R3, PT, PT, RZ, R6, RZ, P2, !PT ;  /* 0x00000006ff037210 */ /* 0x000fc400017fe4ff */
[----:B------:R-:W-:Y:S02]  /*2020*/  SEL R17, R2, R17, P0 ;  /* 0x0000001102117207 */ /* 0x000fe40000000000 */
[----:B------:R-:W-:Y:S02]  /*2030*/  SEL R14, R14, R15, P0 ;  /* 0x0000000f0e0e7207 */ /* 0x000fe40000000000 */
[----:B------:R-:W-:Y:S02]  /*2040*/  ISETP.GE.U32.AND P1, PT, R7, UR6, PT ;  /* 0x0000000607007c0c */ /* 0x000fe4000bf26070 */
[----:B------:R-:W-:Y:S02]  /*2050*/  SEL R3, R3, R6, P0 ;  /* 0x0000000603037207 */ /* 0x000fe40000000000 */
[----:B------:R-:W-:Y:S02]  /*2060*/  IADD3 R2, P2, PT, R17, 0x1, RZ ;  /* 0x0000000111027810 */ /* 0x000fe40007f5e0ff */
[----:B------:R-:W-:-:S02]  /*2070*/  ISETP.GE.U32.AND.EX P0, PT, R14, UR7, PT, P1 ;  /* 0x000000070e007c0c */ /* 0x000fc4000bf06110 */
[----:B------:R-:W-:Y:S01]  /*2080*/  LOP3.LUT R6, R11, UR11, RZ, 0x3c, !PT ;  /* 0x0000000b0b067c12 */ /* 0x000fe2000f8e3cff */
[----:B------:R-:W-:Y:S01]  /*2090*/  IMAD.X R14, RZ, RZ, R3, P2 ;  /* 0x000000ffff0e7224 */ /* 0x000fe200010e0603 */
[----:B------:R-:W-:Y:S02]  /*20a0*/  SEL R2, R2, R17, P0 ;  /* 0x0000001102027207 */ /* 0x000fe40000000000 */
[----:B------:R-:W-:Y:S01]  /*20b0*/  ISETP.GE.AND P1, PT, R6, RZ, PT ;  /* 0x000000ff0600720c */ /* 0x000fe20003f26270 */
[----:B------:R-:W-:Y:S01]  /*20c0*/  IMAD.MOV.U32 R6, RZ, RZ, R10 ;  /* 0x000000ffff067224 */ /* 0x000fe200078e000a */
[----:B------:R-:W-:Y:S02]  /*20d0*/  SEL R14, R14, R3, P0 ;  /* 0x000000030e0e7207 */ /* 0x000fe40000000000 */
[----:B------:R-:W-:Y:S02]  /*20e0*/  IADD3 R3, P2, PT, RZ, -R2, RZ ;  /* 0x80000002ff037210 */ /* 0x000fe40007f5e0ff */
[----:B------:R-:W-:-:S02]  /*20f0*/  ISETP.NE.U32.AND P0, PT, RZ, UR10, PT ;  /* 0x0000000aff007c0c */ /* 0x000fc4000bf05070 */
[-C--:B------:R-:W-:Y:S02]  /*2100*/  IADD3.X R7, PT, PT, RZ, ~R14.reuse, RZ, P2, !PT ;  /* 0x8000000eff077210 */ /* 0x080fe400017fe4ff */
[----:B------:R-:W-:Y:S02]  /*2110*/  ISETP.NE.AND.EX P0, PT, RZ, UR11, PT, P0 ;  /* 0x0000000bff007c0c */ /* 0x000fe4000bf05300 */
[----:B------:R-:W-:Y:S02]  /*2120*/  SEL R14, R7, R14, !P1 ;  /* 0x0000000e070e7207 */ /* 0x000fe40004800000 */
[----:B------:R-:W-:Y:S02]  /*2130*/  MOV R7, 0x0 ;  /* 0x0000000000077802 */ /* 0x000fe40000000f00 */
[----:B------:R-:W-:Y:S02]  /*2140*/  SEL R2, R3, R2, !P1 ;  /* 0x0000000203027207 */ /* 0x000fe40004800000 */
[----:B------:R-:W-:-:S02]  /*2150*/  SEL R14, R14, 0xffffffff, P0 ;  /* 0xffffffff0e0e7807 */ /* 0x000fc40000000000 */
[----:B------:R-:W-:Y:S01]  /*2160*/  SEL R2, R2, 0xffffffff, P0 ;  /* 0xffffffff02027807 */ /* 0x000fe20000000000 */
[----:B------:R-:W-:Y:S06]  /*2170*/  RET.REL.NODEC R6 `(_ZN17fastertransformer42start_id_embedding_position_lookups_kernelI6__halfLb0ELi0EEEvPT_PiPKS2_S6_NS_18pPromptTuningParamIS2_EEPKiiiiil) ;  /* 0xffffffdc06a07950 */ /* 0x000fec0003c3ffff */
.L_x_185:
        /* <DEDUP_REMOVED lines=16> */
.L_x_570:


//--------------------- .text._ZN17fastertransformer42start_id_embedding_position_lookups_kernelI6__halfLb0ELi1EEEvPT_PiPKS2_S6_NS_18pPromptTuningParamIS2_EEPKiiiiil --------------------------
	.section	.text._ZN17fastertransformer42start_id_embedding_position_lookups_kernelI6__halfLb0ELi1EEEvPT_PiPKS2_S6_NS_18pPromptTuningParamIS2_EEPKiiiiil,"ax",@progbits
	.align	128
        .global         _ZN17fastertransformer42start_id_embedding_position_lookups_kernelI6__halfLb0ELi1EEEvPT_PiPKS2_S6_NS_18pPromptTuningParamIS2_EEPKiiiiil
        .type           _ZN17fastertransformer42start_id_embedding_position_lookups_kernelI6__halfLb0ELi1EEEvPT_PiPKS2_S6_NS_18pPromptTuningParamIS2_EEPKiiiiil,@function
        .size           _ZN17fastertransformer42start_id_embedding_position_lookups_kernelI6__halfLb0ELi1EEEvPT_PiPKS2_S6_NS_18pPromptTuningParamIS2_EEPKiiiiil,(.L_x_571 - _ZN17fastertransformer42start_id_embedding_position_lookups_kernelI6__halfLb0ELi1EEEvPT_PiPKS2_S6_NS_18pPromptTuningParamIS2_EEPKiiiiil)
        .other          _ZN17fastertransformer42start_id_embedding_position_lookups_kernelI6__halfLb0ELi1EEEvPT_PiPKS2_S6_NS_18pPromptTuningParamIS2_EEPKiiiiil,@"STO_CUDA_ENTRY STV_DEFAULT"
_ZN17fastertransformer42start_id_embedding_position_lookups_kernelI6__halfLb0ELi1EEEvPT_PiPKS2_S6_NS_18pPromptTuningParamIS2_EEPKiiiiil:
.text._ZN17fastertransformer42start_id_embedding_position_lookups_kernelI6__halfLb0ELi1EEEvPT_PiPKS2_S6_NS_18pPromptTuningParamIS2_EEPKiiiiil:
        /* <DEDUP_REMOVED lines=41> */
[----:B------:R-:W0:Y:S01]  /*0290*/  LDCU UR18, c[0x0][0x3a8] ;  /* 0x00007500ff1277ac */ /* 0x000e220008000800 */
[----:B------:R-:W0:Y:S01]  /*02a0*/  LDCU.64 UR24, c[0x0][0x3d8] ;  /* 0x00007b00ff1877ac */ /* 0x000e220008000a00 */
[----:B------:R-:W0:Y:S01]  /*02b0*/  LDCU.64 UR28, c[0x0][0x3d8] ;  /* 0x00007b00ff1c77ac */ /* 0x000e220008000a00 */
[----:B------:R-:W0:Y:S01]  /*02c0*/  LDCU.64 UR16, c[0x0][0x380] ;  /* 0x00007000ff1077ac */ /* 0x000e220008000a00 */
[----:B------:R-:W0:Y:S02]  /*02d0*/  LDCU.64 UR20, c[0x0][0x380] ;  /* 0x00007000ff1477ac */ /* 0x000e240008000a00 */
[----:B--23--:R-:W-:Y:S05]  /*02e0*/  BRA.U !UP0, `(.L_x_187) ;  /* 0x00000005089c7547 */ /* 0x00cfea000b800000 */
[----:B------:R-:W-:Y:S01]  /*02f0*/  BSSY.RECONVERGENT B0, `(.L_x_188) ;  /* 0x0000065000007945 */ /* 0x000fe20003800200 */
.L_x_192:
[----:B------:R-:W-:Y:S01]  /*0300*/  MOV R16, UR19 ;  /* 0x0000001300107c02 */ /* 0x000fe20008000f00 */
[----:B------:R-:W-:Y:S03]  /*0310*/  BSSY.RECONVERGENT B1, `(.L_x_189) ;  /* 0x0000027000017945 */ /* 0x000fe60003800200 */
[----:B------:R-:W-:-:S04]  /*0320*/  LOP3.LUT R8, R5, R16, RZ, 0xfc, !PT ;  /* 0x0000001005087212 */ /* 0x000fc800078efcff */
[----:B------:R-:W-:-:S13]  /*0330*/  ISETP.NE.U32.AND P0, PT, R8, RZ, PT ;  /* 0x000000ff0800720c */ /* 0x000fda0003f05070 */
[----:B--2---:R-:W-:Y:S05]  /*0340*/  @P0 BRA `(.L_x_190) ;  /* 0x00000000005c0947 */ /* 0x004fea0003800000 */
[----:B-1----:R-:W-:Y:S02]  /*0350*/  IMAD.U32 R17, RZ, RZ, UR22 ;  /* 0x00000016ff117e24 */ /* 0x002fe4000f8e00ff */
[----:B------:R-:W-:Y:S02]  /*0360*/  IMAD.MOV.U32 R13, RZ, RZ, RZ ;  /* 0x000000ffff0d7224 */ /* 0x000fe400078e00ff */
        /* <DEDUP_REMOVED lines=8> */
[----:B------:R-:W-:-:S06]  /*03f0*/  IMAD.HI.U32 R9, R9, R11, R8 ;  /* 0x0000000b09097227 */ /* 0x000fcc00078e0008 */
[----:B------:R-:W-:-:S04]  /*0400*/  IMAD.HI.U32 R8, R9, R2, RZ ;  /* 0x0000000209087227 */ /* 0x000fc800078e00ff */
[----:B----4-:R-:W-:-:S04]  /*0410*/  IMAD.MOV R12, RZ, RZ, -R8 ;  /* 0x000000ffff0c7224 */ /* 0x010fc800078e0a08 */
        /* <DEDUP_REMOVED lines=10> */
.L_x_190:
[----:B------:R-:W-:-:S07]  /*04c0*/  MOV R14, 0x4e0 ;  /* 0x000004e0000e7802 */ /* 0x000fce0000000f00 */
[----:B01--4-:R-:W-:Y:S05]  /*04d0*/  CALL.REL.NOINC `($__internal_11_$__cuda_sm20_div_s64) ;  /* 0x0000001800a87944 */ /* 0x013fea0003c00000 */
[----:B------:R-:W-:Y:S01]  /*04e0*/  IADD3 R14, P0, PT, RZ, -R8, RZ ;  /* 0x80000008ff0e7210 */ /* 0x000fe20007f1e0ff */
[----:B------:R-:W-:Y:S01]  /*04f0*/  IMAD.U32 R17, RZ, RZ, UR24 ;  /* 0x00000018ff117e24 */ /* 0x000fe2000f8e00ff */
[----:B------:R-:W-:Y:S01]  /*0500*/  MOV R11, R5 ;  /* 0x00000005000b7202 */ /* 0x000fe20000000f00 */
[----:B------:R-:W-:Y:S01]  /*0510*/  IMAD.U32 R16, RZ, RZ, UR25 ;  /* 0x00000019ff107e24 */ /* 0x000fe2000f8e00ff */
[----:B------:R-:W-:-:S05]  /*0520*/  IADD3.X R10, PT, PT, RZ, ~R9, RZ, P0, !PT ;  /* 0x80000009ff0a7210 */ /* 0x000fca00007fe4ff */
[-C--:B------:R-:W-:Y:S02]  /*0530*/  IMAD R9, R10, R17.reuse, RZ ;  /* 0x000000110a097224 */ /* 0x080fe400078e02ff */
[----:B------:R-:W-:Y:S02]  /*0540*/  IMAD.MOV.U32 R10, RZ, RZ, R2 ;  /* 0x000000ffff0a7224 */ /* 0x000fe400078e0002 */
[C---:B------:R-:W-:Y:S02]  /*0550*/  IMAD R9, R14.reuse, R16, R9 ;  /* 0x000000100e097224 */ /* 0x040fe400078e0209 */
[----:B------:R-:W-:-:S04]  /*0560*/  IMAD.WIDE.U32 R12, R14, R17, R10 ;  /* 0x000000110e0c7225 */ /* 0x000fc800078e000a */
[----:B------:R-:W-:-:S07]  /*0570*/  IMAD.IADD R13, R13, 0x1, R9 ;  /* 0x000000010d0d7824 */ /* 0x000fce00078e0209 */
.L_x_191:
[----:B0-----:R-:W-:Y:S05]  /*0580*/  BSYNC.RECONVERGENT B1 ;  /* 0x0000000000017941 */ /* 0x001fea0003800200 */
.L_x_189:
[----:B------:R-:W-:Y:S02]  /*0590*/  IABS R14, R4 ;  /* 0x00000004000e7213 */ /* 0x000fe40000000000 */
[----:B------:R-:W-:Y:S02]  /*05a0*/  IABS R18, R8 ;  /* 0x0000000800127213 */ /* 0x000fe40000000000 */
[----:B------:R-:W0:Y:S08]  /*05b0*/  I2F.RP R9, R14 ;  /* 0x0000000e00097306 */ /* 0x000e300000209400 */
[----:B0-----:R-:W0:Y:S02]  /*05c0*/  MUFU.RCP R9, R9 ;  /* 0x0000000900097308 */ /* 0x001e240000001000 */
[----:B0-----:R-:W-:-:S06]  /*05d0*/  VIADD R10, R9, 0xffffffe ;  /* 0x0ffffffe090a7836 */ /* 0x001fcc0000000000 */
[----:B------:R0:W1:Y:S02]  /*05e0*/  F2I.FTZ.U32.TRUNC.NTZ R11, R10 ;  /* 0x0000000a000b7305 */ /* 0x000064000021f000 */
[----:B0-----:R-:W-:Y:S01]  /*05f0*/  IMAD.MOV.U32 R10, RZ, RZ, RZ ;  /* 0x000000ffff0a7224 */ /* 0x001fe200078e00ff */
[----:B-1----:R-:W-:-:S05]  /*0600*/  IADD3 R15, PT, PT, RZ, -R11, RZ ;  /* 0x8000000bff0f7210 */ /* 0x002fca0007ffe0ff */
[----:B------:R-:W-:-:S04]  /*0610*/  IMAD R15, R15, R14, RZ ;  /* 0x0000000e0f0f7224 */ /* 0x000fc800078e02ff */
        /* <DEDUP_REMOVED lines=17> */
[----:B------:R-:W-:-:S04]  /*0730*/  IMAD R23, R21, UR8, R8 ;  /* 0x0000000815177c24 */ /* 0x000fc8000f8e0208 */
[----:B------:R-:W-:-:S06]  /*0740*/  IMAD.WIDE R22, R23, 0x4, R6 ;  /* 0x0000000417167825 */ /* 0x000fcc00078e0206 */
[----:B------:R-:W2:Y:S02]  /*0750*/  LDG.E R22, desc[UR12][R22.64] ;  /* 0x0000000c16167981 */ /* 0x000ea4000c1e1900 */
[----:B--2---:R-:W-:-:S04]  /*0760*/  IADD3 R19, PT, PT, R22, -UR14, RZ ;  /* 0x8000000e16137c10 */ /* 0x004fc8000fffe0ff */
[----:B------:R-:W-:-:S13]  /*0770*/  ISETP.GT.AND P0, PT, R19, -0x1, PT ;  /* 0xffffffff1300780c */ /* 0x000fda0003f04270 */
[----:B------:R-:W0:Y:S01]  /*0780*/  @P0 LDC.64 R10, c[0x0][0x3a0] ;  /* 0x0000e800ff0a0b82 */ /* 0x000e220000000a00 */
[----:B------:R-:W-:-:S05]  /*0790*/  @!P0 SHF.R.S32.HI R14, RZ, 0x1f, R22 ;  /* 0x0000001fff0e8819 */ /* 0x000fca0000011416 */
[-C--:B------:R-:W-:Y:S02]  /*07a0*/  @!P0 IMAD R25, R14, R17.reuse, RZ ;  /* 0x000000110e198224 */ /* 0x080fe400078e02ff */
[----:B------:R-:W1:Y:S01]  /*07b0*/  @!P0 LDC.64 R8, c[0x0][0x390] ;  /* 0x0000e400ff088b82 */ /* 0x000e620000000a00 */
[----:B------:R-:W-:-:S04]  /*07c0*/  @!P0 IMAD.WIDE.U32 R14, R22, R17, R12 ;  /* 0x00000011160e8225 */ /* 0x000fc800078e000c */
[----:B------:R-:W-:-:S04]  /*07d0*/  @!P0 IMAD R25, R22, R16, R25 ;  /* 0x0000001016198224 */ /* 0x000fc800078e0219 */
[----:B------:R-:W-:Y:S02]  /*07e0*/  @!P0 IMAD.IADD R15, R15, 0x1, R25 ;  /* 0x000000010f0f8824 */ /* 0x000fe400078e0219 */
[----:B0-----:R-:W-:-:S06]  /*07f0*/  @P0 IMAD.WIDE R10, R21, 0x8, R10 ;  /* 0x00000008150a0825 */ /* 0x001fcc00078e020a */
[----:B------:R-:W2:Y:S01]  /*0800*/  @P0 LDG.E.64 R10, desc[UR12][R10.64] ;  /* 0x0000000c0a0a0981 */ /* 0x000ea2000c1e1b00 */
[----:B-1----:R-:W-:-:S04]  /*0810*/  @!P0 LEA R8, P1, R14, R8, 0x1 ;  /* 0x000000080e088211 */ /* 0x002fc800078208ff */
[----:B------:R-:W-:-:S05]  /*0820*/  @!P0 LEA.HI.X R9, R14, R9, R15, 0x1, P1 ;  /* 0x000000090e098211 */ /* 0x000fca00008f0c0f */
[----:B------:R0:W3:Y:S01]  /*0830*/  @!P0 LDG.E.U16 R18, desc[UR12][R8.64] ;  /* 0x0000000c08128981 */ /* 0x0000e2000c1e1500 */
[----:B------:R-:W-:-:S04]  /*0840*/  @P0 IMAD.WIDE.U32 R12, R19, R17, R12 ;  /* 0x00000011130c0225 */ /* 0x000fc800078e000c */
[----:B------:R-:W-:Y:S01]  /*0850*/  @P0 IMAD R19, R19, R16, R13 ;  /* 0x0000001013130224 */ /* 0x000fe200078e020d */
[----:B--2---:R-:W-:-:S04]  /*0860*/  @P0 LEA R14, P1, R12, R10, 0x1 ;  /* 0x0000000a0c0e0211 */ /* 0x004fc800078208ff */
[----:B------:R-:W-:-:S05]  /*0870*/  @P0 LEA.HI.X R15, R12, R11, R19, 0x1, P1 ;  /* 0x0000000b0c0f0211 */ /* 0x000fca00008f0c13 */
[----:B------:R-:W3:Y:S01]  /*0880*/  @P0 LD.E.U16 R18, desc[UR12][R14.64] ;  /* 0x0000000c0e120980 */ /* 0x000ee2000c101500 */
[----:B------:R-:W-:-:S04]  /*0890*/  LEA R12, P0, R2, UR16, 0x1 ;  /* 0x00000010020c7c11 */ /* 0x000fc8000f8008ff */
[----:B------:R-:W-:Y:S01]  /*08a0*/  LEA.HI.X R13, R2, UR17, R5, 0x1, P0 ;  /* 0x00000011020d7c11 */ /* 0x000fe200080f0c05 */
[----:B------:R-:W-:Y:S01]  /*08b0*/  IMAD.IADD R2, R0, 0x1, R3 ;  /* 0x0000000100027824 */ /* 0x000fe200078e0203 */
[----:B0-----:R-:W-:-:S04]  /*08c0*/  MOV R8, UR9 ;  /* 0x0000000900087c02 */ /* 0x001fc80008000f00 */
[----:B------:R-:W-:Y:S02]  /*08d0*/  ISETP.LT.U32.AND P0, PT, R2, UR4, PT ;  /* 0x0000000402007c0c */ /* 0x000fe4000bf01070 */
[----:B------:R-:W-:-:S04]  /*08e0*/  SHF.R.S32.HI R5, RZ, 0x1f, R2 ;  /* 0x0000001fff057819 */ /* 0x000fc80000011402 */
[----:B------:R-:W-:Y:S01]  /*08f0*/  ISETP.GT.AND.EX P0, PT, R8, R5, PT, P0 ;  /* 0x000000050800720c */ /* 0x000fe20003f04300 */
[----:B------:R-:W-:Y:S02]  /*0900*/  IMAD.MOV.U32 R3, RZ, RZ, R2 ;  /* 0x000000ffff037224 */ /* 0x000fe400078e0002 */
[----:B---3--:R-:W-:-:S05]  /*0910*/  HADD2 R18, R18.H0_H0, RZ.H0_H0 ;  /* 0x200000ff12127230 */ /* 0x008fca0000000800 */
[----:B------:R2:W-:Y:S05]  /*0920*/  STG.E.U16 desc[UR12][R12.64], R18 ;  /* 0x000000120c007986 */ /* 0x0005ea000c10150c */
[----:B------:R-:W-:Y:S05]  /*0930*/  @P0 BRA `(.L_x_192) ;  /* 0xfffffff800700947 */ /* 0x000fea000383ffff */
[----:B------:R-:W-:Y:S05]  /*0940*/  BSYNC.RECONVERGENT B0 ;  /* 0x0000000000007941 */ /* 0x000fea0003800200 */
.L_x_188:
[----:B------:R-:W-:Y:S05]  /*0950*/  EXIT ;  /* 0x000000000000794d */ /* 0x000fea0003800000 */
.L_x_187:
[----:B------:R-:W-:Y:S01]  /*0960*/  BSSY.RECONVERGENT B0, `(.L_x_193) ;  /* 0x0000064000007945 */ /* 0x000fe20003800200 */
.L_x_197:
[----:B-1----:R-:W-:Y:S01]  /*0970*/  IMAD.U32 R4, RZ, RZ, UR23 ;  /* 0x00000017ff047e24 */ /* 0x002fe2000f8e00ff */
[----:B------:R-:W-:Y:S04]  /*0980*/  BSSY.RECONVERGENT B1, `(.L_x_194) ;  /* 0x0000027000017945 */ /* 0x000fe80003800200 */
[----:B--2---:R-:W-:-:S04]  /*0990*/  LOP3.LUT R6, R5, R4, RZ, 0xfc, !PT ;  /* 0x0000000405067212 */ /* 0x004fc800078efcff */
[----:B------:R-:W-:-:S13]  /*09a0*/  ISETP.NE.U32.AND P0, PT, R6, RZ, PT ;  /* 0x000000ff0600720c */ /* 0x000fda0003f05070 */
[----:B------:R-:W-:Y:S05]  /*09b0*/  @P0 BRA `(.L_x_195) ;  /* 0x00000000005c0947 */ /* 0x000fea0003800000 */
[----:B------:R-:W-:-:S04]  /*09c0*/  MOV R13, UR26 ;  /* 0x0000001a000d7c02 */ /* 0x000fc80008000f00 */
[----:B------:R-:W1:Y:S01]  /*09d0*/  I2F.U32.RP R9, R13 ;  /* 0x0000000d00097306 */ /* 0x000e620000209000 */
[----:B------:R-:W-:-:S07]  /*09e0*/  ISETP.NE.U32.AND P2, PT, R13, RZ, PT ;  /* 0x000000ff0d00720c */ /* 0x000fce0003f45070 */
[----:B-1----:R-:W1:Y:S02]  /*09f0*/  MUFU.RCP R9, R9 ;  /* 0x0000000900097308 */ /* 0x002e640000001000 */
[----:B-1----:R-:W-:-:S06]  /*0a00*/  VIADD R7, R9, 0xffffffe ;  /* 0x0ffffffe09077836 */ /* 0x002fcc0000000000 */
[----:B------:R-:W1:Y:S02]  /*0a10*/  F2I.FTZ.U32.TRUNC.NTZ R7, R7 ;  /* 0x0000000700077305 */ /* 0x000e64000021f000 */
[----:B-1----:R-:W-:-:S04]  /*0a20*/  IMAD R6, R7, R13, RZ ;  /* 0x0000000d07067224 */ /* 0x002fc800078e02ff */
[----:B------:R-:W-:Y:S02]  /*0a30*/  IMAD.MOV R11, RZ, RZ, -R6 ;  /* 0x000000ffff0b7224 */ /* 0x000fe400078e0a06 */
[----:B------:R-:W-:-:S05]  /*0a40*/  HFMA2 R6, -RZ, RZ, 0, 0 ;  /* 0x00000000ff067431 */ /* 0x000fca00000001ff */
[----:B------:R-:W-:Y:S01]  /*0a50*/  IMAD.HI.U32 R11, R7, R11, R6 ;  /* 0x0000000b070b7227 */ /* 0x000fe200078e0006 */
[----:B------:R-:W-:-:S05]  /*0a60*/  MOV R7, RZ ;  /* 0x000000ff00077202 */ /* 0x000fca0000000f00 */
        /* <DEDUP_REMOVED lines=8> */
[----:B------:R-:W-:-:S05]  /*0af0*/  @!P2 LOP3.LUT R8, RZ, R13, RZ, 0x33, !PT ;  /* 0x0000000dff08a212 */ /* 0x000fca00078e33ff */
[----:B------:R-:W-:-:S04]  /*0b00*/  IMAD.MOV R6, RZ, RZ, -R8 ;  /* 0x000000ffff067224 */ /* 0x000fc800078e0a08 */
[----:B------:R-:W-:Y:S01]  /*0b10*/  IMAD R6, R13, R6, R2 ;  /* 0x000000060d067224 */ /* 0x000fe200078e0202 */
[----:B------:R-:W-:Y:S06]  /*0b20*/  BRA `(.L_x_196) ;  /* 0x0000000000307947 */ /* 0x000fec0003800000 */
.L_x_195:
[----:B------:R-:W-:-:S07]  /*0b30*/  MOV R14, 0xb50 ;  /* 0x00000b50000e7802 */ /* 0x000fce0000000f00 */
[----:B0---4-:R-:W-:Y:S05]  /*0b40*/  CALL.REL.NOINC `($__internal_11_$__cuda_sm20_div_s64) ;  /* 0x00000014000c7944 */ /* 0x011fea0003c00000 */
[----:B------:R-:W-:Y:S01]  /*0b50*/  IADD3 R11, P0, PT, RZ, -R8, RZ ;  /* 0x80000008ff0b7210 */ /* 0x000fe20007f1e0ff */
[----:B------:R-:W-:Y:S01]  /*0b60*/  IMAD.U32 R13, RZ, RZ, UR28 ;  /* 0x0000001cff0d7e24 */ /* 0x000fe2000f8e00ff */
[----:B------:R-:W-:Y:S01]  /*0b70*/  MOV R4, UR29 ;  /* 0x0000001d00047c02 */ /* 0x000fe20008000f00 */
[----:B------:R-:W-:Y:S02]  /*0b80*/  IMAD.MOV.U32 R7, RZ, RZ, R5 ;  /* 0x000000ffff077224 */ /* 0x000fe400078e0005 */
[----:B------:R-:W-:-:S04]  /*0b90*/  IMAD.X R6, RZ, RZ, ~R9, P0 ;  /* 0x000000ffff067224 */ /* 0x000fc800000e0e09 */
[-C--:B------:R-:W-:Y:S02]  /*0ba0*/  IMAD R9, R6, R13.reuse, RZ ;  /* 0x0000000d06097224 */ /* 0x080fe400078e02ff */
[----:B------:R-:W-:Y:S02]  /*0bb0*/  IMAD.MOV.U32 R6, RZ, RZ, R2 ;  /* 0x000000ffff067224 */ /* 0x000fe400078e0002 */
[C---:B------:R-:W-:Y:S02]  /*0bc0*/  IMAD R9, R11.reuse, R4, R9 ;  /* 0x000000040b097224 */ /* 0x040fe400078e0209 */
[----:B------:R-:W-:-:S05]  /*0bd0*/  IMAD.WIDE.U32 R6, R11, R13, R6 ;  /* 0x0000000d0b067225 */ /* 0x000fca00078e0006 */
[----:B------:R-:W-:-:S07]  /*0be0*/  IADD3 R7, PT, PT, R9, R7, RZ ;  /* 0x0000000709077210 */ /* 0x000fce0007ffe0ff */
.L_x_196:
[----:B0-----:R-:W-:Y:S05]  /*0bf0*/  BSYNC.RECONVERGENT B1 ;  /* 0x0000000000017941 */ /* 0x001fea0003800200 */
.L_x_194:
[----:B----4-:R-:W-:Y:S02]  /*0c00*/  IABS R15, R12 ;  /* 0x0000000c000f7213 */ /* 0x010fe40000000000 */
[----:B------:R-:W-:Y:S02]  /*0c10*/  IABS R17, R8 ;  /* 0x0000000800117213 */ /* 0x000fe40000000000 */
[----:B------:R-:W0:Y:S08]  /*0c20*/  I2F.RP R14, R15 ;  /* 0x0000000f000e7306 */ /* 0x000e300000209400 */
[----:B0-----:R-:W0:Y:S02]  /*0c30*/  MUFU.RCP R14, R14 ;  /* 0x0000000e000e7308 */ /* 0x001e240000001000 */
[----:B0-----:R-:W-:-:S06]  /*0c40*/  VIADD R16, R14, 0xffffffe ;  /* 0x0ffffffe0e107836 */ /* 0x001fcc0000000000 */
[----:B------:R-:W0:Y:S02]  /*0c50*/  F2I.FTZ.U32.TRUNC.NTZ R11, R16 ;  /* 0x00000010000b7305 */ /* 0x000e24000021f000 */
[----:B0-----:R-:W-:-:S04]  /*0c60*/  IMAD.MOV R10, RZ, RZ, -R11 ;  /* 0x000000ffff0a7224 */ /* 0x001fc800078e0a0b */
[----:B------:R-:W-:Y:S02]  /*0c70*/  IMAD R9, R10, R15, RZ ;  /* 0x0000000f0a097224 */ /* 0x000fe400078e02ff */
[----:B------:R-:W-:-:S05]  /*0c80*/  HFMA2 R10, -RZ, RZ, 0, 0 ;  /* 0x00000000ff0a7431 */ /* 0x000fca00000001ff */
[----:B------:R-:W-:-:S04]  /*0c90*/  IMAD.HI.U32 R9, R11, R9, R10 ;  /* 0x000000090b097227 */ /* 0x000fc800078e000a */
[----:B------:R-:W-:-:S04]  /*0ca0*/  IMAD.MOV.U32 R10, RZ, RZ, R17 ;  /* 0x000000ffff0a7224 */ /* 0x000fc800078e0011 */
        /* <DEDUP_REMOVED lines=10> */
[----:B------:R-:W-:-:S05]  /*0d50*/  @P0 VIADD R9, R9, 0x1 ;  /* 0x0000000109090836 */ /* 0x000fca0000000000 */
[----:B------:R-:W-:-:S05]  /*0d60*/  MOV R21, R9 ;  /* 0x0000000900157202 */ /* 0x000fca0000000f00 */
[----:B------:R-:W-:Y:S01]  /*0d70*/  @!P2 IMAD.MOV R21, RZ, RZ, -R21 ;  /* 0x000000ffff15a224 */ /* 0x000fe200078e0a15 */
[----:B------:R-:W-:-:S05]  /*0d80*/  @!P1 LOP3.LUT R21, RZ, R12, RZ, 0x33, !PT ;  /* 0x0000000cff159212 */ /* 0x000fca00078e33ff */
[----:B------:R-:W-:-:S04]  /*0d90*/  IMAD.MOV R9, RZ, RZ, -R21 ;  /* 0x000000ffff097224 */ /* 0x000fc800078e0a15 */
[----:B------:R-:W-:-:S04]  /*0da0*/  IMAD R8, R12, R9, R8 ;  /* 0x000000090c087224 */ /* 0x000fc800078e0208 */
[----:B------:R-:W-:-:S05]  /*0db0*/  IMAD R16, R21, UR15, R8 ;  /* 0x0000000f15107c24 */ /* 0x000fca000f8e0208 */
[----:B------:R-:W-:-:S04]  /*0dc0*/  IADD3 R17, PT, PT, R16, -UR18, RZ ;  /* 0x8000001210117c10 */ /* 0x000fc8000fffe0ff */
        /* <DEDUP_REMOVED lines=12> */
[----:B------:R-:W3:Y:S01]  /*0e90*/  @!P0 LDG.E.U16 R16, desc[UR12][R10.64] ;  /* 0x0000000c0a108981 */ /* 0x000ee2000c1e1500 */
        /* <DEDUP_REMOVED lines=17> */
.L_x_193:
[----:B------:R-:W-:Y:S05]  /*0fb0*/  EXIT ;  /* 0x000000000000794d */ /* 0x000fea0003800000 */
.L_x_186:
        /* <DEDUP_REMOVED lines=14> */
[----:B------:R-:W0:Y:S01]  /*10a0*/  LDCU UR21, c[0x0][0x3a8] ;  /* 0x00007500ff1577ac */ /* 0x000e220008000800 */
[----:B------:R-:W0:Y:S01]  /*10b0*/  LDCU.64 UR32, c[0x0][0x3d8] ;  /* 0x00007b00ff2077ac */ /* 0x000e220008000a00 */
[----:B------:R-:W0:Y:S01]  /*10c0*/  LDCU.64 UR28, c[0x0][0x3d8] ;  /* 0x00007b00ff1c77ac */ /* 0x000e220008000a00 */
[----:B------:R-:W0:Y:S01]  /*10d0*/  LDCU.64 UR18, c[0x0][0x380] ;  /* 0x00007000ff1277ac */ /* 0x000e220008000a00 */
[----:B------:R-:W0:Y:S01]  /*10e0*/  LDCU.64 UR24, c[0x0][0x380] ;  /* 0x00007000ff1877ac */ /* 0x000e220008000a00 */
[----:B------:R-:W0:Y:S01]  /*10f0*/  LDCU.64 UR22, c[0x0][0x398] ;  /* 0x00007300ff1677ac */ /* 0x000e220008000a00 */
[----:B------:R-:W0:Y:S01]  /*1100*/  LDCU.64 UR16, c[0x0][0x398] ;  /* 0x00007300ff1077ac */ /* 0x000e220008000a00 */
[----:B--2---:R-:W-:Y:S01]  /*1110*/  UIADD3 UR8, UPT, UPT, UR8, -0x1, URZ ;  /* 0xffffffff08087890 */ /* 0x004fe2000fffe0ff */
[----:B---3--:R-:W-:Y:S11]  /*1120*/  BRA.U !UP0, `(.L_x_198) ;  /* 0x0000000508cc7547 */ /* 0x008ff6000b800000 */
[----:B------:R-:W-:Y:S01]  /*1130*/  BSSY.RECONVERGENT B0, `(.L_x_199) ;  /* 0x0000071000007945 */ /* 0x000fe20003800200 */
.L_x_203:
        /* <DEDUP_REMOVED lines=28> */
.L_x_201:
        /* <DEDUP_REMOVED lines=10> */
[----:B------:R-:W-:Y:S01]  /*13a0*/  IMAD.WIDE.U32 R10, R15, R13, R10 ;  /* 0x0000000d0f0a7225 */ /* 0x000fe200078e000a */
[----:B------:R-:W-:-:S03]  /*13b0*/  MOV R15, R8 ;  /* 0x00000008000f7202 */ /* 0x000fc60000000f00 */
[----:B------:R-:W-:Y:S02]  /*13c0*/  IMAD.MOV.U32 R8, RZ, RZ, R10 ;  /* 0x000000ffff087224 */ /* 0x000fe400078e000a */
[----:B------:R-:W-:-:S07]  /*13d0*/  IMAD.IADD R9, R9, 0x1, R11 ;  /* 0x0000000109097824 */ /* 0x000fce00078e020b */
.L_x_202:
[----:B0-----:R-:W-:Y:S05]  /*13e0*/  BSYNC.RECONVERGENT B1 ;  /* 0x0000000000017941 */ /* 0x001fea0003800200 */
.L_x_200:
[----:B----4-:R-:W-:Y:S01]  /*13f0*/  IABS R16, R12 ;  /* 0x0000000c00107213 */ /* 0x010fe20000000000 */
[----:B------:R-:W-:Y:S01]  /*1400*/  IMAD.MOV.U32 R10, RZ, RZ, RZ ;  /* 0x000000ffff0a7224 */ /* 0x000fe200078e00ff */
[----:B------:R-:W-:Y:S02]  /*1410*/  IABS R18, R15 ;  /* 0x0000000f00127213 */ /* 0x000fe40000000000 */
[----:B------:R-:W0:Y:S08]  /*1420*/  I2F.RP R14, R16 ;  /* 0x00000010000e7306 */ /* 0x000e300000209400 */
[----:B0-----:R-:W0:Y:S02]  /*1430*/  MUFU.RCP R14, R14 ;  /* 0x0000000e000e7308 */ /* 0x001e240000001000 */
[----:B0-----:R-:W-:-:S06]  /*1440*/  IADD3 R17, PT, PT, R14, 0xffffffe, RZ ;  /* 0x0ffffffe0e117810 */ /* 0x001fcc0007ffe0ff */
[----:B------:R-:W0:Y:S02]  /*1450*/  F2I.FTZ.U32.TRUNC.NTZ R11, R17 ;  /* 0x00000011000b7305 */ /* 0x000e24000021f000 */
[----:B0-----:R-:W-:-:S04]  /*1460*/  IMAD.MOV R19, RZ, RZ, -R11 ;  /* 0x000000ffff137224 */ /* 0x001fc800078e0a0b */
[----:B------:R-:W-:-:S04]  /*1470*/  IMAD R19, R19, R16, RZ ;  /* 0x0000001013137224 */ /* 0x000fc800078e02ff */
        /* <DEDUP_REMOVED lines=12> */
[----:B------:R-:W-:-:S04]  /*1540*/  @P0 VIADD R10, R10, 0x1 ;  /* 0x000000010a0a0836 */ /* 0x000fc80000000000 */
[----:B------:R-:W-:-:S05]  /*1550*/  IMAD.MOV.U32 R21, RZ, RZ, R10 ;  /* 0x000000ffff157224 */ /* 0x000fca00078e000a */
[----:B------:R-:W-:Y:S02]  /*1560*/  @!P2 IADD3 R21, PT, PT, -R21, RZ, RZ ;  /* 0x000000ff1515a210 */ /* 0x000fe40007ffe1ff */
[----:B------:R-:W-:-:S05]  /*1570*/  @!P1 LOP3.LUT R21, RZ, R12, RZ, 0x33, !PT ;  /* 0x0000000cff159212 */ /* 0x000fca00078e33ff */
[----:B------:R-:W-:-:S04]  /*1580*/  IMAD.MOV R16, RZ, RZ, -R21 ;  /* 0x000000ffff107224 */ /* 0x000fc800078e0a15 */
[----:B------:R-:W-:-:S04]  /*1590*/  IMAD R16, R12, R16, R15 ;  /* 0x000000100c107224 */ /* 0x000fc800078e020f */
[----:B------:R-:W-:-:S04]  /*15a0*/  IMAD R19, R21, UR14, R16 ;  /* 0x0000000e15137c24 */ /* 0x000fc8000f8e0210 */
[----:B------:R-:W-:-:S05]  /*15b0*/  IMAD.WIDE R18, R19, 0x4, R6 ;  /* 0x0000000413127825 */ /* 0x000fca00078e0206 */
[----:B------:R-:W2:Y:S02]  /*15c0*/  LDG.E R17, desc[UR12][R18.64] ;  /* 0x0000000c12117981 */ /* 0x000ea4000c1e1900 */
[----:B--2---:R-:W-:-:S04]  /*15d0*/  IADD3 R23, PT, PT, R17, -UR15, RZ ;  /* 0x8000000f11177c10 */ /* 0x004fc8000fffe0ff */
[----:B------:R-:W-:-:S13]  /*15e0*/  ISETP.GE.AND P0, PT, R23, RZ, PT ;  /* 0x000000ff1700720c */ /* 0x000fda0003f06270 */
[----:B------:R-:W0:Y:S02]  /*15f0*/  @P0 LDC.64 R10, c[0x0][0x3a0] ;  /* 0x0000e800ff0a0b82 */ /* 0x000e240000000a00 */
[----:B0-----:R-:W-:-:S05]  /*1600*/  @P0 IMAD.WIDE R20, R21, 0x8, R10 ;  /* 0x0000000815140825 */ /* 0x001fca00078e020a */
[----:B------:R-:W2:Y:S01]  /*1610*/  @P0 LDG.E.64 R14, desc[UR12][R20.64] ;  /* 0x0000000c140e0981 */ /* 0x000ea2000c1e1b00 */
[----:B------:R-:W-:-:S04]  /*1620*/  @P0 IMAD.WIDE.U32 R10, R23, R13, R8 ;  /* 0x0000000d170a0225 */ /* 0x000fc800078e0008 */
[----:B------:R-:W-:Y:S02]  /*1630*/  @P0 IMAD R11, R23, R4, R11 ;  /* 0x00000004170b0224 */ /* 0x000fe400078e020b */
[----:B------:R-:W-:Y:S01]  /*1640*/  VIADD R19, R16, UR8 ;  /* 0x0000000810137c36 */ /* 0x000fe20008000000 */
[----:B------:R-:W-:-:S04]  /*1650*/  @!P0 SHF.R.S32.HI R16, RZ, 0x1f, R17 ;  /* 0x0000001fff108819 */ /* 0x000fc80000011411 */
[----:B------:R-:W-:Y:S02]  /*1660*/  SHF.R.S32.HI R18, RZ, 0x1f, R19 ;  /* 0x0000001fff127819 */ /* 0x000fe40000011413 */
[----:B--2---:R-:W-:-:S04]  /*1670*/  @P0 LEA R14, P1, R10, R14, 0x1 ;  /* 0x0000000e0a0e0211 */ /* 0x004fc800078208ff */
[----:B------:R-:W-:Y:S02]  /*1680*/  @P0 LEA.HI.X R15, R10, R15, R11, 0x1, P1 ;  /* 0x0000000f0a0f0211 */ /* 0x000fe400008f0c0b */
[----:B------:R-:W0:Y:S03]  /*1690*/  @!P0 LDC.64 R10, c[0x0][0x390] ;  /* 0x0000e400ff0a8b82 */ /* 0x000e260000000a00 */
[----:B------:R-:W2:Y:S01]  /*16a0*/  @P0 LD.E.U16 R14, desc[UR12][R14.64] ;  /* 0x0000000c0e0e0980 */ /* 0x000ea2000c101500 */
[-C--:B------:R-:W-:Y:S02]  /*16b0*/  @!P0 IMAD R16, R16, R13.reuse, RZ ;  /* 0x0000000d10108224 */ /* 0x080fe400078e02ff */
[----:B------:R-:W-:Y:S02]  /*16c0*/  IMAD R18, R18, R13, RZ ;  /* 0x0000000d12127224 */ /* 0x000fe400078e02ff */
[----:B------:R-:W-:-:S02]  /*16d0*/  @!P0 IMAD R21, R17, R4, R16 ;  /* 0x0000000411158224 */ /* 0x000fc400078e0210 */
[----:B------:R-:W-:-:S04]  /*16e0*/  @!P0 IMAD.WIDE.U32 R16, R17, R13, R8 ;  /* 0x0000000d11108225 */ /* 0x000fc800078e0008 */
[----:B------:R-:W-:Y:S01]  /*16f0*/  IMAD R23, R19, R4, R18 ;  /* 0x0000000413177224 */ /* 0x000fe200078e0212 */
[----:B------:R-:W-:Y:S01]  /*1700*/  @!P0 IADD3 R4, PT, PT, R17, R21, RZ ;  /* 0x0000001511048210 */ /* 0x000fe20007ffe0ff */
[----:B------:R-:W-:-:S04]  /*1710*/  IMAD.WIDE.U32 R8, R19, R13, R8 ;  /* 0x0000000d13087225 */ /* 0x000fc800078e0008 */
[----:B------:R-:W-:Y:S01]  /*1720*/  IMAD.IADD R9, R9, 0x1, R23 ;  /* 0x0000000109097824 */ /* 0x000fe200078e0217 */
[----:B------:R-:W-:Y:S02]  /*1730*/  LEA R18, P2, R8, UR16, 0x1 ;  /* 0x0000001008127c11 */ /* 0x000fe4000f8408ff */
[----:B0-----:R-:W-:Y:S02]  /*1740*/  @!P0 LEA R10, P1, R16, R10, 0x1 ;  /* 0x0000000a100a8211 */ /* 0x001fe400078208ff */
[----:B------:R-:W-:Y:S02]  /*1750*/  LEA.HI.X R19, R8, UR17, R9, 0x1, P2 ;  /* 0x0000001108137c11 */ /* 0x000fe400090f0c09 */
[----:B------:R-:W-:-:S04]  /*1760*/  @!P0 LEA.HI.X R11, R16, R11, R4, 0x1, P1 ;  /* 0x0000000b100b8211 */ /* 0x000fc800008f0c04 */
[----:B------:R-:W2:Y:S04]  /*1770*/  LDG.E.U16 R19, desc[UR12][R18.64] ;  /* 0x0000000c12137981 */ /* 0x000ea8000c1e1500 */
[----:B------:R-:W2:Y:S01]  /*1780*/  @!P0 LDG.E.U16 R14, desc[UR12][R10.64] ;  /* 0x0000000c0a0e8981 */ /* 0x000ea2000c1e1500 */
[----:B------:R-:W-:Y:S01]  /*1790*/  LEA R8, P0, R2, UR18, 0x1 ;  /* 0x0000001202087c11 */ /* 0x000fe2000f8008ff */
[----:B------:R-:W-:-:S03]  /*17a0*/  IMAD.U32 R4, RZ, RZ, UR9 ;  /* 0x00000009ff047e24 */ /* 0x000fc6000f8e00ff */
[----:B------:R-:W-:Y:S02]  /*17b0*/  LEA.HI.X R9, R2, UR19, R5, 0x1, P0 ;  /* 0x0000001302097c11 */ /* 0x000fe400080f0c05 */
[----:B------:R-:W-:-:S04]  /*17c0*/  IADD3 R2, PT, PT, R0, R3, RZ ;  /* 0x0000000300027210 */ /* 0x000fc80007ffe0ff */
[----:B------:R-:W-:Y:S02]  /*17d0*/  ISETP.LT.U32.AND P0, PT, R2, UR4, PT ;  /* 0x0000000402007c0c */ /* 0x000fe4000bf01070 */
[----:B------:R-:W-:Y:S02]  /*17e0*/  SHF.R.S32.HI R5, RZ, 0x1f, R2 ;  /* 0x0000001fff057819 */ /* 0x000fe40000011402 */
[----:B------:R-:W-:Y:S02]  /*17f0*/  MOV R3, R2 ;  /* 0x0000000200037202 */ /* 0x000fe40000000f00 */
[----:B------:R-:W-:Y:S01]  /*1800*/  ISETP.GT.AND.EX P0, PT, R4, R5, PT, P0 ;  /* 0x000000050400720c */ /* 0x000fe20003f04300 */
[----:B--2---:R-:W-:-:S05]  /*1810*/  HADD2 R14, R14.H0_H0, R19.H0_H0 ;  /* 0x200000130e0e7230 */ /* 0x004fca0000000800 */
[----:B------:R2:W-:Y:S07]  /*1820*/  STG.E.U16 desc[UR12][R8.64], R14 ;  /* 0x0000000e08007986 */ /* 0x0005ee000c10150c */
[----:B------:R-:W-:Y:S05]  /*1830*/  @P0 BRA `(.L_x_203) ;  /* 0xfffffff800400947 */ /* 0x000fea000383ffff */
[----:B------:R-:W-:Y:S05]  /*1840*/  BSYNC.RECONVERGENT B0 ;  /* 0x0000000000007941 */ /* 0x000fea0003800200 */
.L_x_199:
[----:B------:R-:W-:Y:S05]  /*1850*/  EXIT ;  /* 0x000000000000794d */ /* 0x000fea0003800000 */
.L_x_198:
[----:B------:R-:W-:Y:S01]  /*1860*/  BSSY.RECONVERGENT B0, `(.L_x_204) ;  /* 0x0000070000007945 */ /* 0x000fe20003800200 */
.L_x_208:
[----:B-1----:R-:W-:Y:S01]  /*1870*/  IMAD.U32 R14, RZ, RZ, UR30 ;  /* 0x0000001eff0e7e24 */ /* 0x002fe2000f8e00ff */
[----:B------:R-:W-:Y:S04]  /*1880*/  BSSY.RECONVERGENT B1, `(.L_x_205) ;  /* 0x0000029000017945 */ /* 0x000fe80003800200 */
[----:B------:R-:W-:-:S04]  /*1890*/  LOP3.LUT R6, R5, R14, RZ, 0xfc, !PT ;  /* 0x0000000e05067212 */ /* 0x000fc800078efcff */
[----:B------:R-:W-:-:S13]  /*18a0*/  ISETP.NE.U32.AND P0, PT, R6, RZ, PT ;  /* 0x000000ff0600720c */ /* 0x000fda0003f05070 */
[----:B------:R-:W-:Y:S05]  /*18b0*/  @P0 BRA `(.L_x_206) ;  /* 0x00000000005c0947 */ /* 0x000fea0003800000 */
[----:B0-----:R-:W-:-:S04]  /*18c0*/  MOV R17, UR31 ;  /* 0x0000001f00117c02 */ /* 0x001fc80008000f00 */
[----:B------:R-:W0:Y:S01]  /*18d0*/  I2F.U32.RP R8, R17 ;  /* 0x0000001100087306 */ /* 0x000e220000209000 */
[----:B------:R-:W-:-:S07]  /*18e0*/  ISETP.NE.U32.AND P2, PT, R17, RZ, PT ;  /* 0x000000ff1100720c */ /* 0x000fce0003f45070 */
[----:B0-----:R-:W0:Y:S02]  /*18f0*/  MUFU.RCP R8, R8 ;  /* 0x0000000800087308 */ /* 0x001e240000001000 */
[----:B0-----:R-:W-:-:S06]  /*1900*/  VIADD R9, R8, 0xffffffe ;  /* 0x0ffffffe08097836 */ /* 0x001fcc0000000000 */
[----:B------:R0:W1:Y:S02]  /*1910*/  F2I.FTZ.U32.TRUNC.NTZ R7, R9 ;  /* 0x0000000900077305 */ /* 0x000064000021f000 */
[----:B0-----:R-:W-:Y:S02]  /*1920*/  IMAD.MOV.U32 R9, RZ, RZ, RZ ;  /* 0x000000ffff097224 */ /* 0x001fe400078e00ff */
[----:B-1----:R-:W-:-:S05]  /*1930*/  IMAD R6, R7, R17, RZ ;  /* 0x0000001107067224 */ /* 0x002fca00078e02ff */
[----:B------:R-:W-:Y:S01]  /*1940*/  IADD3 R11, PT, PT, -R6, RZ, RZ ;  /* 0x000000ff060b7210 */ /* 0x000fe20007ffe1ff */
[----:B------:R-:W-:-:S04]  /*1950*/  IMAD.MOV.U32 R6, RZ, RZ, RZ ;  /* 0x000000ffff067224 */ /* 0x000fc800078e00ff */
[----:B------:R-:W-:-:S06]  /*1960*/  IMAD.HI.U32 R7, R7, R11, R6 ;  /* 0x0000000b07077227 */ /* 0x000fcc00078e0006 */
        /* <DEDUP_REMOVED lines=12> */
.L_x_206:
[----:B------:R-:W-:-:S07]  /*1a30*/  MOV R14, 0x1a50 ;  /* 0x00001a50000e7802 */ /* 0x000fce0000000f00 */
[----:B0---4-:R-:W-:Y:S05]  /*1a40*/  CALL.REL.NOINC `($__internal_11_$__cuda_sm20_div_s64) ;  /* 0x00000004004c7944 */ /* 0x011fea0003c00000 */
[----:B------:R-:W-:Y:S02]  /*1a50*/  IADD3 R13, P0, PT, RZ, -R8, RZ ;  /* 0x80000008ff0d7210 */ /* 0x000fe40007f1e0ff */
[----:B------:R-:W-:Y:S02]  /*1a60*/  MOV R17, UR32 ;  /* 0x0000002000117c02 */ /* 0x000fe40008000f00 */
[----:B------:R-:W-:Y:S01]  /*1a70*/  MOV R7, R5 ;  /* 0x0000000500077202 */ /* 0x000fe20000000f00 */
[----:B------:R-:W-:Y:S01]  /*1a80*/  IMAD.X R6, RZ, RZ, ~R9, P0 ;  /* 0x000000ffff067224 */ /* 0x000fe200000e0e09 */
[----:B------:R-:W-:-:S03]  /*1a90*/  MOV R14, UR33 ;  /* 0x00000021000e7c02 */ /* 0x000fc60008000f00 */
[-C--:B------:R-:W-:Y:S02]  /*1aa0*/  IMAD R9, R6, R17.reuse, RZ ;  /* 0x0000001106097224 */ /* 0x080fe400078e02ff */
[----:B------:R-:W-:Y:S02]  /*1ab0*/  IMAD.MOV.U32 R6, RZ, RZ, R2 ;  /* 0x000000ffff067224 */ /* 0x000fe400078e0002 */
[C---:B------:R-:W-:Y:S02]  /*1ac0*/  IMAD R9, R13.reuse, R14, R9 ;  /* 0x0000000e0d097224 */ /* 0x040fe400078e0209 */
[----:B------:R-:W-:-:S04]  /*1ad0*/  IMAD.WIDE.U32 R10, R13, R17, R6 ;  /* 0x000000110d0a7225 */ /* 0x000fc800078e0006 */
[----:B------:R-:W-:Y:S01]  /*1ae0*/  IMAD.MOV.U32 R7, RZ, RZ, R8 ;  /* 0x000000ffff077224 */ /* 0x000fe200078e0008 */
[----:B------:R-:W-:Y:S01]  /*1af0*/  MOV R8, R10 ;  /* 0x0000000a00087202 */ /* 0x000fe20000000f00 */
[----:B------:R-:W-:-:S07]  /*1b00*/  IMAD.IADD R9, R9, 0x1, R11 ;  /* 0x0000000109097824 */ /* 0x000fce00078e020b */
.L_x_207:
[----:B------:R-:W-:Y:S05]  /*1b10*/  BSYNC.RECONVERGENT B1 ;  /* 0x0000000000017941 */ /* 0x000fea0003800200 */
.L_x_205:
[----:B------:R-:W-:Y:S01]  /*1b20*/  IABS R13, R4 ;  /* 0x00000004000d7213 */ /* 0x000fe20000000000 */
[----:B------:R-:W-:-:S03]  /*1b30*/  HFMA2 R10, -RZ, RZ, 0, 0 ;  /* 0x00000000ff0a7431 */ /* 0x000fc600000001ff */
[----:B----4-:R-:W0:Y:S08]  /*1b40*/  I2F.RP R12, R13 ;  /* 0x0000000d000c7306 */ /* 0x010e300000209400 */
[----:B0-----:R-:W0:Y:S02]  /*1b50*/  MUFU.RCP R12, R12 ;  /* 0x0000000c000c7308 */ /* 0x001e240000001000 */
[----:B0-----:R-:W-:-:S06]  /*1b60*/  IADD3 R15, PT, PT, R12, 0xffffffe, RZ ;  /* 0x0ffffffe0c0f7810 */ /* 0x001fcc0007ffe0ff */
[----:B------:R-:W0:Y:S02]  /*1b70*/  F2I.FTZ.U32.TRUNC.NTZ R11, R15 ;  /* 0x0000000f000b7305 */ /* 0x000e24000021f000 */
[----:B0-----:R-:W-:-:S04]  /*1b80*/  IMAD.MOV R6, RZ, RZ, -R11 ;  /* 0x000000ffff067224 */ /* 0x001fc800078e0a0b */
[----:B------:R-:W-:Y:S01]  /*1b90*/  IMAD R19, R6, R13, RZ ;  /* 0x0000000d06137224 */ /* 0x000fe200078e02ff */
[----:B------:R-:W-:-:S03]  /*1ba0*/  IABS R6, R7 ;  /* 0x0000000700067213 */ /* 0x000fc60000000000 */
[----:B------:R-:W-:-:S04]  /*1bb0*/  IMAD.HI.U32 R19, R11, R19, R10 ;  /* 0x000000130b137227 */ /* 0x000fc800078e000a */
[----:B------:R-:W-:-:S04]  /*1bc0*/  IMAD.MOV.U32 R10, RZ, RZ, R6 ;  /* 0x000000ffff0a7224 */ /* 0x000fc800078e0006 */
        /* <DEDUP_REMOVED lines=10> */
[----:B------:R-:W-:-:S05]  /*1c70*/  @P0 VIADD R6, R6, 0x1 ;  /* 0x0000000106060836 */ /* 0x000fca0000000000 */
[----:B------:R-:W-:-:S05]  /*1c80*/  MOV R21, R6 ;  /* 0x0000000600157202 */ /* 0x000fca0000000f00 */
[----:B------:R-:W-:Y:S01]  /*1c90*/  @!P2 IMAD.MOV R21, RZ, RZ, -R21 ;  /* 0x000000ffff15a224 */ /* 0x000fe200078e0a15 */
[----:B------:R-:W-:-:S04]  /*1ca0*/  @!P1 LOP3.LUT R21, RZ, R4, RZ, 0x33, !PT ;  /* 0x00000004ff159212 */ /* 0x000fc800078e33ff */
[----:B------:R-:W-:-:S05]  /*1cb0*/  IADD3 R16, PT, PT, -R21, RZ, RZ ;  /* 0x000000ff15107210 */ /* 0x000fca0007ffe1ff */
[----:B------:R-:W-:-:S04]  /*1cc0*/  IMAD R16, R4, R16, R7 ;  /* 0x0000001004107224 */ /* 0x000fc800078e0207 */
[----:B------:R-:W-:-:S04]  /*1cd0*/  IMAD R18, R21, UR20, R16 ;  /* 0x0000001415127c24 */ /* 0x000fc8000f8e0210 */
[----:B------:R-:W-:-:S05]  /*1ce0*/  VIADD R15, R18, -UR21 ;  /* 0x80000015120f7c36 */ /* 0x000fca0008000000 */
[----:B------:R-:W-:-:S13]  /*1cf0*/  ISETP.GT.AND P0, PT, R15, -0x1, PT ;  /* 0xffffffff0f00780c */ /* 0x000fda0003f04270 */
[----:B------:R-:W0:Y:S01]  /*1d00*/  @P0 LDC.64 R12, c[0x0][0x3a0] ;  /* 0x0000e800ff0c0b82 */ /* 0x000e220000000a00 */
[----:B------:R-:W-:-:S05]  /*1d10*/  @!P0 SHF.R.S32.HI R10, RZ, 0x1f, R18 ;  /* 0x0000001fff0a8819 */ /* 0x000fca0000011412 */
[-C--:B------:R-:W-:Y:S02]  /*1d20*/  @!P0 IMAD R19, R10, R17.reuse, RZ ;  /* 0x000000110a138224 */ /* 0x080fe400078e02ff */
[----:B------:R-:W1:Y:S01]  /*1d30*/  @!P0 LDC.64 R6, c[0x0][0x390] ;  /* 0x0000e400ff068b82 */ /* 0x000e620000000a00 */
[----:B------:R-:W-:-:S04]  /*1d40*/  @!P0 IMAD.WIDE.U32 R10, R18, R17, R8 ;  /* 0x00000011120a8225 */ /* 0x000fc800078e0008 */
[----:B------:R-:W-:-:S05]  /*1d50*/  @!P0 IMAD R19, R18, R14, R19 ;  /* 0x0000000e12138224 */ /* 0x000fca00078e0213 */
[----:B------:R-:W-:Y:S01]  /*1d60*/  @!P0 IADD3 R11, PT, PT, R11, R19, RZ ;  /* 0x000000130b0b8210 */ /* 0x000fe20007ffe0ff */
[----:B0-----:R-:W-:-:S06]  /*1d70*/  @P0 IMAD.WIDE R12, R21, 0x8, R12 ;  /* 0x00000008150c0825 */ /* 0x001fcc00078e020c */
[----:B------:R-:W2:Y:S01]  /*1d80*/  @P0 LDG.E.64 R12, desc[UR12][R12.64] ;  /* 0x0000000c0c0c0981 */ /* 0x000ea2000c1e1b00 */
[----:B-1----:R-:W-:-:S04]  /*1d90*/  @!P0 LEA R6, P1, R10, R6, 0x1 ;  /* 0x000000060a068211 */ /* 0x002fc800078208ff */
[----:B------:R-:W-:-:S05]  /*1da0*/  @!P0 LEA.HI.X R7, R10, R7, R11, 0x1, P1 ;  /* 0x000000070a078211 */ /* 0x000fca00008f0c0b */
[----:B------:R-:W3:Y:S01]  /*1db0*/  @!P0 LDG.E.U16 R6, desc[UR12][R6.64] ;  /* 0x0000000c06068981 */ /* 0x000ee2000c1e1500 */
[----:B------:R-:W-:-:S05]  /*1dc0*/  VIADD R11, R16, UR8 ;  /* 0x00000008100b7c36 */ /* 0x000fca0008000000 */
[----:B------:R-:W-:-:S05]  /*1dd0*/  SHF.R.S32.HI R10, RZ, 0x1f, R11 ;  /* 0x0000001fff0a7819 */ /* 0x000fca000001140b */
[----:B------:R-:W-:-:S04]  /*1de0*/  IMAD R10, R10, R17, RZ ;  /* 0x000000110a0a7224 */ /* 0x000fc800078e02ff */
[C---:B------:R-:W-:Y:S02]  /*1df0*/  IMAD R19, R11.reuse, R14, R10 ;  /* 0x0000000e0b137224 */ /* 0x040fe400078e020a */
[----:B------:R-:W-:-:S04]  /*1e00*/  IMAD.WIDE.U32 R10, R11, R17, R8 ;  /* 0x000000110b0a7225 */ /* 0x000fc800078e0008 */
[----:B------:R-:W-:-:S04]  /*1e10*/  @P0 IMAD.WIDE.U32 R8, R15, R17, R8 ;  /* 0x000000110f080225 */ /* 0x000fc800078e0008 */
[----:B------:R-:W-:Y:S01]  /*1e20*/  @P0 IMAD R17, R15, R14, R9 ;  /* 0x0000000e0f110224 */ /* 0x000fe200078e0209 */
[----:B------:R-:W-:Y:S02]  /*1e30*/  IADD3 R9, PT, PT, R11, R19, RZ ;  /* 0x000000130b097210 */ /* 0x000fe40007ffe0ff */
[----:B------:R-:W-:-:S04]  /*1e40*/  LEA R14, P2, R10, UR22, 0x1 ;  /* 0x000000160a0e7c11 */ /* 0x000fc8000f8408ff */
[----:B------:R-:W-:-:S06]  /*1e50*/  LEA.HI.X R15, R10, UR23, R9, 0x1, P2 ;  /* 0x000000170a0f7c11 */ /* 0x000fcc00090f0c09 */
[----:B------:R-:W3:Y:S01]  /*1e60*/  LDG.E.U16 R15, desc[UR12][R14.64] ;  /* 0x0000000c0e0f7981 */ /* 0x000ee2000c1e1500 */
[----:B--2---:R-:W-:-:S04]  /*1e70*/  @P0 LEA R12, P1, R8, R12, 0x1 ;  /* 0x0000000c080c0211 */ /* 0x004fc800078208ff */
[----:B------:R-:W-:-:S05]  /*1e80*/  @P0 LEA.HI.X R13, R8, R13, R17, 0x1, P1 ;  /* 0x0000000d080d0211 */ /* 0x000fca00008f0c11 */
[----:B------:R-:W3:Y:S01]  /*1e90*/  @P0 LD.E.U16 R6, desc[UR12][R12.64] ;  /* 0x0000000c0c060980 */ /* 0x000ee2000c101500 */
[----:B------:R-:W-:-:S04]  /*1ea0*/  LEA R8, P0, R2, UR24, 0x1 ;  /* 0x0000001802087c11 */ /* 0x000fc8000f8008ff */
[----:B------:R-:W-:Y:S01]  /*1eb0*/  LEA.HI.X R9, R2, UR25, R5, 0x1, P0 ;  /* 0x0000001902097c11 */ /* 0x000fe200080f0c05 */
[----:B------:R-:W-:-:S05]  /*1ec0*/  IMAD.IADD R2, R0, 0x1, R3 ;  /* 0x0000000100027824 */ /* 0x000fca00078e0203 */
[----:B------:R-:W-:Y:S02]  /*1ed0*/  ISETP.LT.U32.AND P0, PT, R2, UR4, PT ;  /* 0x0000000402007c0c */ /* 0x000fe4000bf01070 */
[--C-:B------:R-:W-:Y:S01]  /*1ee0*/  SHF.R.S32.HI R5, RZ, 0x1f, R2.reuse ;  /* 0x0000001fff057819 */ /* 0x100fe20000011402 */
[----:B------:R-:W-:Y:S02]  /*1ef0*/  IMAD.MOV.U32 R3, RZ, RZ, R2 ;  /* 0x000000ffff037224 */ /* 0x000fe400078e0002 */
[----:B---3--:R-:W-:-:S05]  /*1f00*/  HADD2 R6, R6.H0_H0, R15.H0_H0 ;  /* 0x2000000f06067230 */ /* 0x008fca0000000800 */
[----:B------:R-:W-:Y:S02]  /*1f10*/  PRMT R7, R6, 0x7610, R7 ;  /* 0x0000761006077816 */ /* 0x000fe40000000007 */
[----:B------:R-:W-:-:S03]  /*1f20*/  MOV R6, UR9 ;  /* 0x0000000900067c02 */ /* 0x000fc60008000f00 */
[----:B------:R2:W-:Y:S01]  /*1f30*/  STG.E.U16 desc[UR12][R8.64], R7 ;  /* 0x0000000708007986 */ /* 0x0005e2000c10150c */
[----:B------:R-:W-:-:S13]  /*1f40*/  ISETP.GT.AND.EX P0, PT, R6, R5, PT, P0 ;  /* 0x000000050600720c */ /* 0x000fda0003f04300 */
[----:B--2---:R-:W-:Y:S05]  /*1f50*/  @P0 BRA `(.L_x_208) ;  /* 0xfffffff800440947 */ /* 0x004fea000383ffff */
[----:B------:R-:W-:Y:S05]  /*1f60*/  BSYNC.RECONVERGENT B0 ;  /* 0x0000000000007941 */ /* 0x000fea0003800200 */
.L_x_204:
[----:B------:R-:W-:Y:S05]  /*1f70*/  EXIT ;  /* 0x000000000000794d */ /* 0x000fea0003800000 */
        .weak           $__internal_11_$__cuda_sm20_div_s64
        .type           $__internal_11_$__cuda_sm20_div_s64,@function
        .size           $__internal_11_$__cuda_sm20_div_s64,(.L_x_571 - $__internal_11_$__cuda_sm20_div_s64)
$__internal_11_$__cuda_sm20_div_s64:
        /* <DEDUP_REMOVED lines=8> */
[----:B0-----:R-:W-:-:S06]  /*2000*/  IADD3 R8, PT, PT, R13, 0x1ffffffe, RZ ;  /* 0x1ffffffe0d087810 */ /* 0x001fcc0007ffe0ff */
[----:B------:R-:W0:Y:S02]  /*2010*/  F2I.U64.TRUNC R8, R8 ;  /* 0x0000000800087311 */ /* 0x000e24000020d800 */
[----:B0-----:R-:W-:-:S04]  /*2020*/  IMAD.WIDE.U32 R10, R8, UR6, RZ ;  /* 0x00000006080a7c25 */ /* 0x001fc8000f8e00ff */
[----:B------:R-:W-:Y:S01]  /*2030*/  IMAD R11, R8, UR7, R11 ;  /* 0x00000007080b7c24 */ /* 0x000fe2000f8e020b */
[----:B------:R-:W-:-:S03]  /*2040*/  IADD3 R15, P0, PT, RZ, -R10, RZ ;  /* 0x8000000aff0f7210 */ /* 0x000fc60007f1e0ff */
[----:B------:R-:W-:Y:S02]  /*2050*/  IMAD R11, R9, UR6, R11 ;  /* 0x00000006090b7c24 */ /* 0x000fe4000f8e020b */
[----:B------:R-:W-:-:S04]  /*2060*/  IMAD.HI.U32 R10, R8, R15, RZ ;  /* 0x0000000f080a7227 */ /* 0x000fc800078e00ff */
[----:B------:R-:W-:Y:S01]  /*2070*/  IMAD.X R17, RZ, RZ, ~R11, P0 ;  /* 0x000000ffff117224 */ /* 0x000fe200000e0e0b */
[----:B------:R-:W-:-:S03]  /*2080*/  MOV R11, R8 ;  /* 0x00000008000b7202 */ /* 0x000fc60000000f00 */
[-C--:B------:R-:W-:Y:S02]  /*2090*/  IMAD R19, R9, R17.reuse, RZ ;  /* 0x0000001109137224 */ /* 0x080fe400078e02ff */
[----:B------:R-:W-:-:S04]  /*20a0*/  IMAD.WIDE.U32 R10, P0, R8, R17, R10 ;  /* 0x00000011080a7225 */ /* 0x000fc8000780000a */
[----:B------:R-:W-:-:S04]  /*20b0*/  IMAD.HI.U32 R13, R9, R17, RZ ;  /* 0x00000011090d7227 */ /* 0x000fc800078e00ff */
[----:B------:R-:W-:-:S04]  /*20c0*/  IMAD.HI.U32 R10, P1, R9, R15, R10 ;  /* 0x0000000f090a7227 */ /* 0x000fc8000782000a */
[----:B------:R-:W-:Y:S01]  /*20d0*/  IMAD.X R13, R13, 0x1, R9, P0 ;  /* 0x000000010d0d7824 */ /* 0x000fe200000e0609 */
[----:B------:R-:W-:-:S04]  /*20e0*/  IADD3 R11, P2, PT, R19, R10, RZ ;  /* 0x0000000a130b7210 */ /* 0x000fc80007f5e0ff */
[----:B------:R-:W-:Y:S01]  /*20f0*/  IADD3.X R13, PT, PT, RZ, RZ, R13, P2, P1 ;  /* 0x000000ffff0d7210 */ /* 0x000fe200017e240d */
[----:B------:R-:W-:-:S04]  /*2100*/  IMAD.WIDE.U32 R8, R11, UR6, RZ ;  /* 0x000000060b087c25 */ /* 0x000fc8000f8e00ff */
[----:B------:R-:W-:Y:S01]  /*2110*/  IMAD R10, R11, UR7, R9 ;  /* 0x000000070b0a7c24 */ /* 0x000fe2000f8e0209 */
[----:B------:R-:W-:Y:S02]  /*2120*/  IADD3 R15, P0, PT, RZ, -R8, RZ ;  /* 0x80000008ff0f7210 */ /* 0x000fe40007f1e0ff */
[----:B------:R-:W-:Y:S01]  /*2130*/  IADD3 R9, P4, PT, RZ, -R2, RZ ;  /* 0x80000002ff097210 */ /* 0x000fe20007f9e0ff */
[----:B------:R-:W-:Y:S02]  /*2140*/  IMAD R8, R13, UR6, R10 ;  /* 0x000000060d087c24 */ /* 0x000fe4000f8e020a */
[----:B------:R-:W-:-:S03]  /*2150*/  IMAD.HI.U32 R10, R11, R15, RZ ;  /* 0x0000000f0b0a7227 */ /* 0x000fc600078e00ff */
[----:B------:R-:W-:Y:S01]  /*2160*/  IADD3.X R8, PT, PT, RZ, ~R8, RZ, P0, !PT ;  /* 0x80000008ff087210 */ /* 0x000fe200007fe4ff */
[----:B------:R-:W-:-:S04]  /*2170*/  IMAD.X R16, RZ, RZ, ~R5, P4 ;  /* 0x000000ffff107224 */ /* 0x000fc800020e0e05 */
[----:B------:R-:W-:-:S04]  /*2180*/  IMAD.WIDE.U32 R10, P0, R11, R8, R10 ;  /* 0x000000080b0a7225 */ /* 0x000fc8000780000a */
[----:B------:R-:W-:Y:S01]  /*2190*/  IMAD.HI.U32 R10, P1, R13, R15, R10 ;  /* 0x0000000f0d0a7227 */ /* 0x000fe2000782000a */
[----:B------:R-:W-:-:S03]  /*21a0*/  SEL R11, R9, R2, !P3 ;  /* 0x00000002090b7207 */ /* 0x000fc60005800000 */
[CC--:B------:R-:W-:Y:S02]  /*21b0*/  IMAD R15, R13.reuse, R8.reuse, RZ ;  /* 0x000000080d0f7224 */ /* 0x0c0fe400078e02ff */
[----:B------:R-:W-:-:S03]  /*21c0*/  IMAD.HI.U32 R8, R13, R8, RZ ;  /* 0x000000080d087227 */ /* 0x000fc600078e00ff */
[----:B------:R-:W-:Y:S02]  /*21d0*/  IADD3 R10, P2, PT, R15, R10, RZ ;  /* 0x0000000a0f0a7210 */ /* 0x000fe40007f5e0ff */
[----:B------:R-:W-:Y:S02]  /*21e0*/  IADD3.X R9, PT, PT, R8, R13, RZ, P0, !PT ;  /* 0x0000000d08097210 */ /* 0x000fe400007fe4ff */
[----:B------:R-:W-:Y:S01]  /*21f0*/  SEL R13, R16, R5, !P3 ;  /* 0x00000005100d7207 */ /* 0x000fe20005800000 */
[----:B------:R-:W-:Y:S01]  /*2200*/  IMAD.HI.U32 R8, R10, R11, RZ ;  /* 0x0000000b0a087227 */ /* 0x000fe200078e00ff */
[----:B------:R-:W-:-:S03]  /*2210*/  IADD3.X R16, PT, PT, RZ, RZ, R9, P2, P1 ;  /* 0x000000ffff107210 */ /* 0x000fc600017e2409 */
[----:B------:R-:W-:Y:S02]  /*2220*/  IMAD.MOV.U32 R9, RZ, RZ, RZ ;  /* 0x000000ffff097224 */ /* 0x000fe400078e00ff */
[-C--:B------:R-:W-:Y:S02]  /*2230*/  IMAD R15, R16, R13.reuse, RZ ;  /* 0x0000000d100f7224 */ /* 0x080fe400078e02ff */
[----:B------:R-:W-:-:S04]  /*2240*/  IMAD.WIDE.U32 R8, R10, R13, R8 ;  /* 0x0000000d0a087225 */ /* 0x000fc800078e0008 */
[----:B------:R-:W-:-:S04]  /*2250*/  IMAD.HI.U32 R10, R16, R13, RZ ;  /* 0x0000000d100a7227 */ /* 0x000fc800078e00ff */
[----:B------:R-:W-:-:S05]  /*2260*/  IMAD.HI.U32 R8, P0, R16, R11, R8 ;  /* 0x0000000b10087227 */ /* 0x000fca0007800008 */
[----:B------:R-:W-:Y:S02]  /*2270*/  IADD3 R15, P1, PT, R15, R8, RZ ;  /* 0x000000080f0f7210 */ /* 0x000fe40007f3e0ff */
[----:B------:R-:W-:-:S03]  /*2280*/  IADD3.X R10, PT, PT, R10, RZ, RZ, P0, !PT ;  /* 0x000000ff0a0a7210 */ /* 0x000fc600007fe4ff */
        /* <DEDUP_REMOVED lines=9> */
[----:B------:R-:W-:Y:S02]  /*2320*/  IADD3 R8, P2, PT, R15, 0x1, RZ ;  /* 0x000000010f087810 */ /* 0x000fe40007f5e0ff */
[----:B------:R-:W-:Y:S02]  /*2330*/  IADD3.X R13, PT, PT, R18, ~UR7, RZ, P1, !PT ;  /* 0x80000007120d7c10 */ /* 0x000fe40008ffe4ff */
[----:B------:R-:W-:Y:S01]  /*2340*/  SEL R11, R11, R16, P0 ;  /* 0x000000100b0b7207 */ /* 0x000fe20000000000 */
[----:B------:R-:W-:Y:S01]  /*2350*/  IMAD.X R9, RZ, RZ, R10, P2 ;  /* 0x000000ffff097224 */ /* 0x000fe200010e060a */
[----:B------:R-:W-:-:S02]  /*2360*/  SEL R13, R13, R18, P0 ;  /* 0x000000120d0d7207 */ /* 0x000fc40000000000 */
[----:B------:R-:W-:Y:S02]  /*2370*/  SEL R15, R8, R15, P0 ;  /* 0x0000000f080f7207 */ /* 0x000fe40000000000 */
[----:B------:R-:W-:Y:S02]  /*2380*/  ISETP.GE.U32.AND P1, PT, R11, UR6, PT ;  /* 0x000000060b007c0c */ /* 0x000fe4000bf26070 */
[----:B------:R-:W-:Y:S02]  /*2390*/  SEL R10, R9, R10, P0 ;  /* 0x0000000a090a7207 */ /* 0x000fe40000000000 */
[----:B------:R-:W-:Y:S02]  /*23a0*/  IADD3 R8, P2, PT, R15, 0x1, RZ ;  /* 0x000000010f087810 */ /* 0x000fe40007f5e0ff */
[----:B------:R-:W-:Y:S02]  /*23b0*/  ISETP.GE.U32.AND.EX P0, PT, R13, UR7, PT, P1 ;  /* 0x000000070d007c0c */ /* 0x000fe4000bf06110 */
[----:B------:R-:W-:-:S02]  /*23c0*/  IADD3.X R9, PT, PT, RZ, R10, RZ, P2, !PT ;  /* 0x0000000aff097210 */ /* 0x000fc400017fe4ff */
[----:B------:R-:W-:Y:S01]  /*23d0*/  SEL R8, R8, R15, P0 ;  /* 0x0000000f08087207 */ /* 0x000fe20000000000 */
[----:B------:R-:W-:Y:S01]  /*23e0*/  HFMA2 R15, -RZ, RZ, 0, 0 ;  /* 0x00000000ff0f7431 */ /* 0x000fe200000001ff */
[----:B------:R-:W-:Y:S02]  /*23f0*/  SEL R9, R9, R10, P0 ;  /* 0x0000000a09097207 */ /* 0x000fe40000000000 */
[----:B------:R-:W-:Y:S02]  /*2400*/  IADD3 R11, P2, PT, RZ, -R8, RZ ;  /* 0x80000008ff0b7210 */ /* 0x000fe40007f5e0ff */
[----:B------:R-:W-:Y:S02]  /*2410*/  LOP3.LUT R13, R5, UR11, RZ, 0x3c, !PT ;  /* 0x0000000b050d7c12 */ /* 0x000fe4000f8e3cff */
[----:B------:R-:W-:Y:S01]  /*2420*/  ISETP.NE.U32.AND P0, PT, RZ, UR10, PT ;  /* 0x0000000aff007c0c */ /* 0x000fe2000bf05070 */
[----:B------:R-:W-:Y:S01]  /*2430*/  IMAD.X R10, RZ, RZ, ~R9, P2 ;  /* 0x000000ffff0a7224 */ /* 0x000fe200010e0e09 */
[----:B------:R-:W-:-:S02]  /*2440*/  ISETP.GE.AND P1, PT, R13, RZ, PT ;  /* 0x000000ff0d00720c */ /* 0x000fc40003f26270 */
[----:B------:R-:W-:Y:S02]  /*2450*/  ISETP.NE.AND.EX P0, PT, RZ, UR11, PT, P0 ;  /* 0x0000000bff007c0c */ /* 0x000fe4000bf05300 */
[----:B------:R-:W-:Y:S02]  /*2460*/  SEL R8, R11, R8, !P1 ;  /* 0x000000080b087207 */ /* 0x000fe40004800000 */
[----:B------:R-:W-:Y:S02]  /*2470*/  SEL R9, R10, R9, !P1 ;  /* 0x000000090a097207 */ /* 0x000fe40004800000 */
[----:B------:R-:W-:Y:S02]  /*2480*/  SEL R8, R8, 0xffffffff, P0 ;  /* 0xffffffff08087807 */ /* 0x000fe40000000000 */
[----:B------:R-:W-:Y:S01]  /*2490*/  SEL R9, R9, 0xffffffff, P0 ;  /* 0xffffffff09097807 */ /* 0x000fe20000000000 */
[----:B------:R-:W-:Y:S06]  /*24a0*/  RET.REL.NODEC R14 `(_ZN17fastertransformer42start_id_embedding_position_lookups_kernelI6__halfLb0ELi1EEEvPT_PiPKS2_S6_NS_18pPromptTuningParamIS2_EEPKiiiiil) ;  /* 0xffffffd80ed47950 */ /* 0x000fec0003c3ffff */
.L_x_209:
        /* <DEDUP_REMOVED lines=13> */
.L_x_571:


//--------------------- .text._ZN17fastertransformer42start_id_embedding_position_lookups_kernelI6__halfLb0ELi2EEEvPT_PiPKS2_S6_NS_18pPromptTuningParamIS2_EEPKiiiiil --------------------------
	.section	.text._ZN17fastertransformer42start_id_embedding_position_lookups_kernelI6__halfLb0ELi2EEEvPT_PiPKS2_S6_NS_18pPromptTuningParamIS2_EEPKiiiiil,"ax",@progbits
	.align	128
        .global         _ZN17fastertransformer42start_id_embedding_position_lookups_kernelI6__halfLb0ELi2EEEvPT_PiPKS2_S6_NS_18pPromptTuningParamIS2_EEPKiiiiil
        .type           _ZN17fastertransformer42start_id_embedding_position_lookups_kernelI6__halfLb0ELi2EEEvPT_PiPKS2_S6_NS_18pPromptTuningParamIS2_EEPKiiiiil,@function
        .size           _ZN17fastertransformer42start_id_embedding_position_lookups_kernelI6__halfLb0ELi2EEEvPT_PiPKS2_S6_NS_18pPromptTuningParamIS2_EEPKiiiiil,(.L_x_572 - _ZN17fastertransformer42start_id_embedding_position_lookups_kernelI6__halfLb0ELi2EEEvPT_PiPKS2_S6_NS_18pPromptTuningParamIS2_EEPKiiiiil)
        .other          _ZN17fastertransformer42start_id_embedding_position_lookups_kernelI6__halfLb0ELi2EEEvPT_PiPKS2_S6_NS_18pPromptTuningParamIS2_EEPKiiiiil,@"STO_CUDA_ENTRY STV_DEFAULT"
_ZN17fastertransformer42start_id_embedding_position_lookups_kernelI6__halfLb0ELi2EEEvPT_PiPKS2_S6_NS_18pPromptTuningParamIS2_EEPKiiiiil:
.text._ZN17fastertransformer42start_id_embedding_position_lookups_kernelI6__halfLb0ELi2EEEvPT_PiPKS2_S6_NS_18pPromptTuningParamIS2_EEPKiiiiil:
        /* <DEDUP_REMOVED lines=48> */
.L_x_216:
[----:B------:R-:W-:Y:S01]  /*0300*/  MOV R10, UR19 ;  /* 0x00000013000a7c02 */ /* 0x000fe20008000f00 */
[----:B------:R-:W-:Y:S03]  /*0310*/  BSSY.RECONVERGENT B1, `(.L_x_213) ;  /* 0x0000027000017945 */ /* 0x000fe60003800200 */
[----:B------:R-:W-:-:S04]  /*0320*/  LOP3.LUT R2, R11, R10, RZ, 0xfc, !PT ;  /* 0x0000000a0b027212 */ /* 0x000fc800078efcff */
[----:B------:R-:W-:-:S13]  /*0330*/  ISETP.NE.U32.AND P0, PT, R2, RZ, PT ;  /* 0x000000ff0200720c */ /* 0x000fda0003f05070 */
[----:B--2---:R-:W-:Y:S05]  /*0340*/  @P0 BRA `(.L_x_214) ;  /* 0x00000000005c0947 */ /* 0x004fea0003800000 */
[----:B-1--4-:R-:W-:-:S04]  /*0350*/  IMAD.U32 R13, RZ, RZ, UR22 ;  /* 0x00000016ff0d7e24 */ /* 0x012fc8000f8e00ff */
        /* <DEDUP_REMOVED lines=22> */
.L_x_214:
[----:B------:R-:W-:-:S07]  /*04c0*/  MOV R10, 0x4e0 ;  /* 0x000004e0000a7802 */ /* 0x000fce0000000f00 */
[----:B01--4-:R-:W-:Y:S05]  /*04d0*/  CALL.REL.NOINC `($__internal_12_$__cuda_sm20_div_s64) ;  /* 0x0000001800dc7944 */ /* 0x013fea0003c00000 */
[----:B------:R-:W-:Y:S01]  /*04e0*/  IADD3 R15, P0, PT, RZ, -R2, RZ ;  /* 0x80000002ff0f7210 */ /* 0x000fe20007f1e0ff */
[----:B------:R-:W-:Y:S01]  /*04f0*/  IMAD.U32 R13, RZ, RZ, UR24 ;  /* 0x00000018ff0d7e24 */ /* 0x000fe2000f8e00ff */
[----:B------:R-:W-:Y:S01]  /*0500*/  MOV R7, R11 ;  /* 0x0000000b00077202 */ /* 0x000fe20000000f00 */
[----:B------:R-:W-:Y:S01]  /*0510*/  IMAD.U32 R10, RZ, RZ, UR25 ;  /* 0x00000019ff0a7e24 */ /* 0x000fe2000f8e00ff */
[----:B------:R-:W-:Y:S01]  /*0520*/  IADD3.X R14, PT, PT, RZ, ~R14, RZ, P0, !PT ;  /* 0x8000000eff0e7210 */ /* 0x000fe200007fe4ff */
[----:B------:R-:W-:-:S04]  /*0530*/  IMAD.MOV.U32 R6, RZ, RZ, R8 ;  /* 0x000000ffff067224 */ /* 0x000fc800078e0008 */
[-C--:B------:R-:W-:Y:S02]  /*0540*/  IMAD R3, R14, R13.reuse, RZ ;  /* 0x0000000d0e037224 */ /* 0x080fe400078e02ff */
[----:B------:R-:W-:-:S04]  /*0550*/  IMAD.WIDE.U32 R6, R15, R13, R6 ;  /* 0x0000000d0f067225 */ /* 0x000fc800078e0006 */
[----:B------:R-:W-:-:S04]  /*0560*/  IMAD R3, R15, R10, R3 ;  /* 0x0000000a0f037224 */ /* 0x000fc800078e0203 */
[----:B------:R-:W-:-:S07]  /*0570*/  IMAD.IADD R7, R7, 0x1, R3 ;  /* 0x0000000107077824 */ /* 0x000fce00078e0203 */
.L_x_215:
[----:B0-----:R-:W-:Y:S05]  /*0580*/  BSYNC.RECONVERGENT B1 ;  /* 0x0000000000017941 */ /* 0x001fea0003800200 */
.L_x_213:
        /* <DEDUP_REMOVED lines=31> */
[----:B------:R-:W0:Y:S01]  /*0780*/  @!P0 LDC.64 R2, c[0x0][0x390] ;  /* 0x0000e400ff028b82 */ /* 0x000e220000000a00 */
[----:B------:R-:W-:Y:S01]  /*0790*/  @!P0 SHF.R.S32.HI R16, RZ, 0x1f, R20 ;  /* 0x0000001fff108819 */ /* 0x000fe20000011414 */
[----:B------:R-:W-:-:S04]  /*07a0*/  @!P0 IMAD.WIDE.U32 R18, R20, R13, R6 ;  /* 0x0000000d14128225 */ /* 0x000fc800078e0006 */
[----:B------:R-:W-:-:S04]  /*07b0*/  @!P0 IMAD R17, R16, R13, RZ ;  /* 0x0000000d10118224 */ /* 0x000fc800078e02ff */
[----:B------:R-:W-:Y:S01]  /*07c0*/  @!P0 IMAD R17, R20, R10, R17 ;  /* 0x0000000a14118224 */ /* 0x000fe200078e0211 */
[----:B0-----:R-:W-:-:S03]  /*07d0*/  @!P0 LEA R16, P1, R18, R2, 0x1 ;  /* 0x0000000212108211 */ /* 0x001fc600078208ff */
[----:B------:R-:W-:Y:S02]  /*07e0*/  @!P0 IMAD.IADD R2, R19, 0x1, R17 ;  /* 0x0000000113028824 */ /* 0x000fe400078e0211 */
[----:B------:R-:W0:Y:S03]  /*07f0*/  @P0 LDC R19, c[0x0][0x3ac] ;  /* 0x0000eb00ff130b82 */ /* 0x000e260000000800 */
[----:B------:R-:W-:-:S05]  /*0800*/  @!P0 LEA.HI.X R17, R18, R3, R2, 0x1, P1 ;  /* 0x0000000312118211 */ /* 0x000fca00008f0c02 */
[----:B------:R-:W2:Y:S01]  /*0810*/  @!P0 LDG.E.U16 R16, desc[UR12][R16.64] ;  /* 0x0000000c10108981 */ /* 0x000ea2000c1e1500 */
[----:B------:R-:W1:Y:S01]  /*0820*/  @P0 LDC.64 R2, c[0x0][0x3b8] ;  /* 0x0000ee00ff020b82 */ /* 0x000e620000000a00 */
[----:B0-----:R-:W-:-:S05]  /*0830*/  @P0 IMAD R14, R14, R19, RZ ;  /* 0x000000130e0e0224 */ /* 0x001fca00078e02ff */
[----:B------:R-:W-:-:S04]  /*0840*/  @P0 IADD3 R15, P1, PT, R15, R14, RZ ;  /* 0x0000000e0f0f0210 */ /* 0x000fc80007f3e0ff */
[----:B------:R-:W-:Y:S01]  /*0850*/  @P0 LEA.HI.X.SX32 R14, R14, RZ, 0x1, P1 ;  /* 0x000000ff0e0e0211 */ /* 0x000fe200008f0eff */
[----:B------:R-:W-:-:S04]  /*0860*/  @P0 IMAD.WIDE.U32 R6, R15, R13, R6 ;  /* 0x0000000d0f060225 */ /* 0x000fc800078e0006 */
[----:B------:R-:W-:Y:S01]  /*0870*/  @P0 IMAD R14, R14, R13, RZ ;  /* 0x0000000d0e0e0224 */ /* 0x000fe200078e02ff */
[----:B-1----:R-:W-:-:S03]  /*0880*/  @P0 LEA R2, P1, R6, R2, 0x1 ;  /* 0x0000000206020211 */ /* 0x002fc600078208ff */
[----:B------:R-:W-:-:S04]  /*0890*/  @P0 IMAD R15, R15, R10, R14 ;  /* 0x0000000a0f0f0224 */ /* 0x000fc800078e020e */
[----:B------:R-:W-:-:S05]  /*08a0*/  @P0 IMAD.IADD R7, R7, 0x1, R15 ;  /* 0x0000000107070824 */ /* 0x000fca00078e020f */
[----:B------:R-:W-:-:S05]  /*08b0*/  @P0 LEA.HI.X R3, R6, R3, R7, 0x1, P1 ;  /* 0x0000000306030211 */ /* 0x000fca00008f0c07 */
[----:B------:R-:W2:Y:S01]  /*08c0*/  @P0 LDG.E.U16 R16, desc[UR12][R2.64] ;  /* 0x0000000c02100981 */ /* 0x000ea2000c1e1500 */
        /* <DEDUP_REMOVED lines=12> */
.L_x_212:
[----:B------:R-:W-:Y:S05]  /*0990*/  EXIT ;  /* 0x000000000000794d */ /* 0x000fea0003800000 */
.L_x_211:
[----:B------:R-:W-:Y:S01]  /*09a0*/  BSSY.RECONVERGENT B0, `(.L_x_217) ;  /* 0x0000067000007945 */ /* 0x000fe20003800200 */
.L_x_221:
        /* <DEDUP_REMOVED lines=28> */
.L_x_219:
[----:B------:R-:W-:-:S07]  /*0b70*/  MOV R10, 0xb90 ;  /* 0x00000b90000a7802 */ /* 0x000fce0000000f00 */
[----:B0---4-:R-:W-:Y:S05]  /*0b80*/  CALL.REL.NOINC `($__internal_12_$__cuda_sm20_div_s64) ;  /* 0x0000001400307944 */ /* 0x011fea0003c00000 */
[----:B------:R-:W-:Y:S01]  /*0b90*/  IADD3 R5, P0, PT, RZ, -R2, RZ ;  /* 0x80000002ff057210 */ /* 0x000fe20007f1e0ff */
[----:B------:R-:W-:Y:S02]  /*0ba0*/  IMAD.U32 R3, RZ, RZ, UR28 ;  /* 0x0000001cff037e24 */ /* 0x000fe4000f8e00ff */
[----:B------:R-:W-:Y:S01]  /*0bb0*/  IMAD.MOV.U32 R10, RZ, RZ, R8 ;  /* 0x000000ffff0a7224 */ /* 0x000fe200078e0008 */
[----:B------:R-:W-:Y:S01]  /*0bc0*/  IADD3.X R14, PT, PT, RZ, ~R14, RZ, P0, !PT ;  /* 0x8000000eff0e7210 */ /* 0x000fe200007fe4ff */
[----:B------:R-:W-:Y:S02]  /*0bd0*/  IMAD.U32 R4, RZ, RZ, UR29 ;  /* 0x0000001dff047e24 */ /* 0x000fe4000f8e00ff */
[----:B------:R-:W-:Y:S01]  /*0be0*/  IMAD.WIDE.U32 R6, R5, R3, R10 ;  /* 0x0000000305067225 */ /* 0x000fe200078e000a */
[----:B------:R-:W-:-:S03]  /*0bf0*/  MOV R10, R2 ;  /* 0x00000002000a7202 */ /* 0x000fc60000000f00 */
[----:B------:R-:W-:-:S04]  /*0c00*/  IMAD R14, R14, R3, RZ ;  /* 0x000000030e0e7224 */ /* 0x000fc800078e02ff */
[----:B------:R-:W-:-:S04]  /*0c10*/  IMAD R5, R5, R4, R14 ;  /* 0x0000000405057224 */ /* 0x000fc800078e020e */
[----:B------:R-:W-:-:S07]  /*0c20*/  IMAD.IADD R7, R5, 0x1, R7 ;  /* 0x0000000105077824 */ /* 0x000fce00078e0207 */
.L_x_220:
[----:B0-----:R-:W-:Y:S05]  /*0c30*/  BSYNC.RECONVERGENT B1 ;  /* 0x0000000000017941 */ /* 0x001fea0003800200 */
.L_x_218:
[----:B----4-:R-:W-:Y:S02]  /*0c40*/  IABS R16, R13 ;  /* 0x0000000d00107213 */ /* 0x010fe40000000000 */
        /* <DEDUP_REMOVED lines=25> */
[----:B------:R-:W-:-:S05]  /*0de0*/  IMAD R12, R2, UR15, R5 ;  /* 0x0000000f020c7c24 */ /* 0x000fca000f8e0205 */
[----:B------:R-:W-:-:S04]  /*0df0*/  IADD3 R21, PT, PT, R12, -UR18, RZ ;  /* 0x800000120c157c10 */ /* 0x000fc8000fffe0ff */
[----:B------:R-:W-:-:S13]  /*0e00*/  ISETP.GT.AND P0, PT, R21, -0x1, PT ;  /* 0xffffffff1500780c */ /* 0x000fda0003f04270 */
[----:B------:R-:W0:Y:S01]  /*0e10*/  @!P0 LDC.64 R14, c[0x0][0x390] ;  /* 0x0000e400ff0e8b82 */ /* 0x000e220000000a00 */
[----:B------:R-:W-:Y:S01]  /*0e20*/  @!P0 SHF.R.S32.HI R10, RZ, 0x1f, R12 ;  /* 0x0000001fff0a8819 */ /* 0x000fe2000001140c */
[----:B------:R-:W-:-:S04]  /*0e30*/  @!P0 IMAD.WIDE.U32 R16, R12, R3, R6 ;  /* 0x000000030c108225 */ /* 0x000fc800078e0006 */
[----:B------:R-:W-:-:S04]  /*0e40*/  @!P0 IMAD R5, R10, R3, RZ ;  /* 0x000000030a058224 */ /* 0x000fc800078e02ff */
[----:B------:R-:W-:-:S04]  /*0e50*/  @!P0 IMAD R5, R12, R4, R5 ;  /* 0x000000040c058224 */ /* 0x000fc800078e0205 */
[----:B------:R-:W-:Y:S01]  /*0e60*/  @!P0 IMAD.IADD R5, R17, 0x1, R5 ;  /* 0x0000000111058824 */ /* 0x000fe200078e0205 */
[----:B0-----:R-:W-:-:S04]  /*0e70*/  @!P0 LEA R18, P1, R16, R14, 0x1 ;  /* 0x0000000e10128211 */ /* 0x001fc800078208ff */
[----:B------:R-:W-:Y:S02]  /*0e80*/  @!P0 LEA.HI.X R19, R16, R15, R5, 0x1, P1 ;  /* 0x0000000f10138211 */ /* 0x000fe400008f0c05 */
[----:B------:R-:W0:Y:S03]  /*0e90*/  @P0 LDC R5, c[0x0][0x3ac] ;  /* 0x0000eb00ff050b82 */ /* 0x000e260000000800 */
[----:B------:R-:W2:Y:S05]  /*0ea0*/  @!P0 LDG.E.U16 R18, desc[UR12][R18.64] ;  /* 0x0000000c12128981 */ /* 0x000eaa000c1e1500 */
        /* <DEDUP_REMOVED lines=23> */
.L_x_217:
[----:B------:R-:W-:Y:S05]  /*1020*/  EXIT ;  /* 0x000000000000794d */ /* 0x000fea0003800000 */
.L_x_210:
        /* <DEDUP_REMOVED lines=24> */
.L_x_227:
        /* <DEDUP_REMOVED lines=9> */
[----:B-1----:R-:W-:-:S06]  /*1240*/  VIADD R3, R6, 0xffffffe ;  /* 0x0ffffffe06037836 */ /* 0x002fcc0000000000 */
[----:B------:R-:W1:Y:S02]  /*1250*/  F2I.FTZ.U32.TRUNC.NTZ R3, R3 ;  /* 0x0000000300037305 */ /* 0x000e64000021f000 */
[----:B-1----:R-:W-:-:S05]  /*1260*/  IMAD R2, R3, R13, RZ ;  /* 0x0000000d03027224 */ /* 0x002fca00078e02ff */
[----:B------:R-:W-:Y:S01]  /*1270*/  IADD3 R7, PT, PT, -R2, RZ, RZ ;  /* 0x000000ff02077210 */ /* 0x000fe20007ffe1ff */
[----:B------:R-:W-:-:S04]  /*1280*/  IMAD.MOV.U32 R2, RZ, RZ, RZ ;  /* 0x000000ffff027224 */ /* 0x000fc800078e00ff */
        /* <DEDUP_REMOVED lines=14> */
.L_x_225:
[----:B------:R-:W-:-:S07]  /*1370*/  MOV R10, 0x1390 ;  /* 0x00001390000a7802 */ /* 0x000fce0000000f00 */
[----:B01--4-:R-:W-:Y:S05]  /*1380*/  CALL.REL.NOINC `($__internal_12_$__cuda_sm20_div_s64) ;  /* 0x0000000c00307944 */ /* 0x013fea0003c00000 */
[----:B------:R-:W-:Y:S01]  /*1390*/  IADD3 R3, P0, PT, RZ, -R2, RZ ;  /* 0x80000002ff037210 */ /* 0x000fe20007f1e0ff */
[----:B------:R-:W-:Y:S01]  /*13a0*/  IMAD.U32 R13, RZ, RZ, UR28 ;  /* 0x0000001cff0d7e24 */ /* 0x000fe2000f8e00ff */
[----:B------:R-:W-:Y:S01]  /*13b0*/  MOV R7, R11 ;  /* 0x0000000b00077202 */ /* 0x000fe20000000f00 */
[----:B------:R-:W-:Y:S01]  /*13c0*/  IMAD.MOV.U32 R6, RZ, RZ, R8 ;  /* 0x000000ffff067224 */ /* 0x000fe200078e0008 */
[----:B------:R-:W-:Y:S01]  /*13d0*/  IADD3.X R14, PT, PT, RZ, ~R14, RZ, P0, !PT ;  /* 0x8000000eff0e7210 */ /* 0x000fe200007fe4ff */
[----:B------:R-:W-:Y:S02]  /*13e0*/  IMAD.U32 R10, RZ, RZ, UR29 ;  /* 0x0000001dff0a7e24 */ /* 0x000fe4000f8e00ff */
[----:B------:R-:W-:-:S04]  /*13f0*/  IMAD.WIDE.U32 R6, R3, R13, R6 ;  /* 0x0000000d03067225 */ /* 0x000fc800078e0006 */
[----:B------:R-:W-:Y:S02]  /*1400*/  IMAD R14, R14, R13, RZ ;  /* 0x0000000d0e0e7224 */ /* 0x000fe400078e02ff */
[----:B------:R-:W-:Y:S02]  /*1410*/  IMAD.MOV.U32 R15, RZ, RZ, R2 ;  /* 0x000000ffff0f7224 */ /* 0x000fe400078e0002 */
[----:B------:R-:W-:Y:S02]  /*1420*/  IMAD R3, R3, R10, R14 ;  /* 0x0000000a03037224 */ /* 0x000fe400078e020e */
[----:B------:R-:W-:-:S03]  /*1430*/  IMAD.MOV.U32 R2, RZ, RZ, R6 ;  /* 0x000000ffff027224 */ /* 0x000fc600078e0006 */
[----:B------:R-:W-:-:S07]  /*1440*/  IADD3 R3, PT, PT, R3, R7, RZ ;  /* 0x0000000703037210 */ /* 0x000fce0007ffe0ff */
.L_x_226:
[----:B0-----:R-:W-:Y:S05]  /*1450*/  BSYNC.RECONVERGENT B1 ;  /* 0x0000000000017941 */ /* 0x001fea0003800200 */
.L_x_224:
[----:B----4-:R-:W-:Y:S01]  /*1460*/  IABS R16, R12 ;  /* 0x0000000c00107213 */ /* 0x010fe20000000000 */
[----:B------:R-:W-:Y:S01]  /*1470*/  HFMA2 R6, -RZ, RZ, 0, 0 ;  /* 0x00000000ff067431 */ /* 0x000fe200000001ff */
[----:B------:R-:W-:Y:S02]  /*1480*/  IABS R18, R15 ;  /* 0x0000000f00127213 */ /* 0x000fe40000000000 */
[----:B------:R-:W0:Y:S08]  /*1490*/  I2F.RP R14, R16 ;  /* 0x00000010000e7306 */ /* 0x000e300000209400 */
[----:B0-----:R-:W0:Y:S02]  /*14a0*/  MUFU.RCP R14, R14 ;  /* 0x0000000e000e7308 */ /* 0x001e240000001000 */
[----:B0-----:R-:W-:-:S06]  /*14b0*/  VIADD R17, R14, 0xffffffe ;  /* 0x0ffffffe0e117836 */ /* 0x001fcc0000000000 */
[----:B------:R-:W0:Y:S02]  /*14c0*/  F2I.FTZ.U32.TRUNC.NTZ R7, R17 ;  /* 0x0000001100077305 */ /* 0x000e24000021f000 */
[----:B0-----:R-:W-:-:S04]  /*14d0*/  IMAD.MOV R19, RZ, RZ, -R7 ;  /* 0x000000ffff137224 */ /* 0x001fc800078e0a07 */
[----:B------:R-:W-:-:S04]  /*14e0*/  IMAD R19, R19, R16, RZ ;  /* 0x0000001013137224 */ /* 0x000fc800078e02ff */
        /* <DEDUP_REMOVED lines=23> */
[----:B------:R-:W0:Y:S08]  /*1660*/  @P0 LDC R14, c[0x0][0x3ac] ;  /* 0x0000eb00ff0e0b82 */ /* 0x000e300000000800 */
[----:B------:R-:W1:Y:S01]  /*1670*/  @P0 LDC.64 R6, c[0x0][0x3b8] ;  /* 0x0000ee00ff060b82 */ /* 0x000e620000000a00 */
[----:B0-----:R-:W-:-:S05]  /*1680*/  @P0 IMAD R14, R21, R14, RZ ;  /* 0x0000000e150e0224 */ /* 0x001fca00078e02ff */
[----:B------:R-:W-:-:S04]  /*1690*/  @P0 IADD3 R21, P1, PT, R15, R14, RZ ;  /* 0x0000000e0f150210 */ /* 0x000fc80007f3e0ff */
[----:B------:R-:W-:-:S05]  /*16a0*/  @P0 LEA.HI.X.SX32 R14, R14, RZ, 0x1, P1 ;  /* 0x000000ff0e0e0211 */ /* 0x000fca00008f0eff */
[-C--:B------:R-:W-:Y:S02]  /*16b0*/  @P0 IMAD R20, R14, R13.reuse, RZ ;  /* 0x0000000d0e140224 */ /* 0x080fe400078e02ff */
[----:B------:R-:W-:-:S04]  /*16c0*/  @P0 IMAD.WIDE.U32 R14, R21, R13, R2 ;  /* 0x0000000d150e0225 */ /* 0x000fc800078e0002 */
[----:B------:R-:W-:Y:S01]  /*16d0*/  @P0 IMAD R21, R21, R10, R20 ;  /* 0x0000000a15150224 */ /* 0x000fe200078e0214 */
[----:B-1----:R-:W-:-:S03]  /*16e0*/  @P0 LEA R16, P1, R14, R6, 0x1 ;  /* 0x000000060e100211 */ /* 0x002fc600078208ff */
[----:B------:R-:W-:-:S05]  /*16f0*/  @P0 IMAD.IADD R6, R15, 0x1, R21 ;  /* 0x000000010f060824 */ /* 0x000fca00078e0215 */
[----:B------:R-:W-:Y:S02]  /*1700*/  @P0 LEA.HI.X R17, R14, R7, R6, 0x1, P1 ;  /* 0x000000070e110211 */ /* 0x000fe400008f0c06 */
[----:B------:R-:W0:Y:S03]  /*1710*/  @!P0 LDC.64 R6, c[0x0][0x390] ;  /* 0x0000e400ff068b82 */ /* 0x000e260000000a00 */
[----:B------:R-:W2:Y:S01]  /*1720*/  @P0 LDG.E.U16 R16, desc[UR12][R16.64] ;  /* 0x0000000c10100981 */ /* 0x000ea2000c1e1500 */
[----:B------:R-:W-:Y:S01]  /*1730*/  VIADD R21, R18, UR8 ;  /* 0x0000000812157c36 */ /* 0x000fe20008000000 */
[----:B------:R-:W-:-:S04]  /*1740*/  @!P0 SHF.R.S32.HI R14, RZ, 0x1f, R19 ;  /* 0x0000001fff0e8819 */ /* 0x000fc80000011413 */
[----:B------:R-:W-:Y:S01]  /*1750*/  SHF.R.S32.HI R18, RZ, 0x1f, R21 ;  /* 0x0000001fff127819 */ /* 0x000fe20000011415 */
[----:B------:R-:W-:-:S04]  /*1760*/  @!P0 IMAD R14, R14, R13, RZ ;  /* 0x0000000d0e0e8224 */ /* 0x000fc800078e02ff */
[-C--:B------:R-:W-:Y:S02]  /*1770*/  IMAD R18, R18, R13.reuse, RZ ;  /* 0x0000000d12127224 */ /* 0x080fe400078e02ff */
[C---:B------:R-:W-:Y:S02]  /*1780*/  @!P0 IMAD R23, R19.reuse, R10, R14 ;  /* 0x0000000a13178224 */ /* 0x040fe400078e020e */
[----:B------:R-:W-:-:S04]  /*1790*/  @!P0 IMAD.WIDE.U32 R14, R19, R13, R2 ;  /* 0x0000000d130e8225 */ /* 0x000fc800078e0002 */
[----:B------:R-:W-:Y:S01]  /*17a0*/  IMAD R25, R21, R10, R18 ;  /* 0x0000000a15197224 */ /* 0x000fe200078e0212 */
[----:B------:R-:W-:Y:S01]  /*17b0*/  @!P0 IADD3 R10, PT, PT, R15, R23, RZ ;  /* 0x000000170f0a8210 */ /* 0x000fe20007ffe0ff */
[----:B------:R-:W-:Y:S01]  /*17c0*/  IMAD.WIDE.U32 R2, R21, R13, R2 ;  /* 0x0000000d15027225 */ /* 0x000fe200078e0002 */
[----:B0-----:R-:W-:-:S03]  /*17d0*/  @!P0 LEA R6, P1, R14, R6, 0x1 ;  /* 0x000000060e068211 */ /* 0x001fc600078208ff */
[----:B------:R-:W-:Y:S01]  /*17e0*/  IMAD.IADD R3, R3, 0x1, R25 ;  /* 0x0000000103037824 */ /* 0x000fe200078e0219 */
[----:B------:R-:W-:Y:S02]  /*17f0*/  LEA R18, P2, R2, UR16, 0x1 ;  /* 0x0000001002127c11 */ /* 0x000fe4000f8408ff */
[----:B------:R-:W-:Y:S02]  /*1800*/  @!P0 LEA.HI.X R7, R14, R7, R10, 0x1, P1 ;  /* 0x000000070e078211 */ /* 0x000fe400008f0c0a */
[----:B------:R-:W-:-:S06]  /*1810*/  LEA.HI.X R19, R2, UR17, R3, 0x1, P2 ;  /* 0x0000001102137c11 */ /* 0x000fcc00090f0c03 */
[----:B------:R-:W2:Y:S04]  /*1820*/  LDG.E.U16 R19, desc[UR12][R18.64] ;  /* 0x0000000c12137981 */ /* 0x000ea8000c1e1500 */
[----:B------:R-:W2:Y:S01]  /*1830*/  @!P0 LDG.E.U16 R16, desc[UR12][R6.64] ;  /* 0x0000000c06108981 */ /* 0x000ea2000c1e1500 */
        /* <DEDUP_REMOVED lines=12> */
.L_x_223:
[----:B------:R-:W-:Y:S05]  /*1900*/  EXIT ;  /* 0x000000000000794d */ /* 0x000fea0003800000 */
.L_x_222:
[----:B------:R-:W-:Y:S01]  /*1910*/  BSSY.RECONVERGENT B0, `(.L_x_228) ;  /* 0x0000072000007945 */ /* 0x000fe20003800200 */
.L_x_232:
[----:B-1----:R-:W-:Y:S01]  /*1920*/  MOV R10, UR30 ;  /* 0x0000001e000a7c02 */ /* 0x002fe20008000f00 */
[----:B------:R-:W-:Y:S03]  /*1930*/  BSSY.RECONVERGENT B1, `(.L_x_229) ;  /* 0x0000029000017945 */ /* 0x000fe60003800200 */
[----:B--2---:R-:W-:-:S04]  /*1940*/  LOP3.LUT R2, R11, R10, RZ, 0xfc, !PT ;  /* 0x0000000a0b027212 */ /* 0x004fc800078efcff */
[----:B------:R-:W-:-:S13]  /*1950*/  ISETP.NE.U32.AND P0, PT, R2, RZ, PT ;  /* 0x000000ff0200720c */ /* 0x000fda0003f05070 */
[----:B------:R-:W-:Y:S05]  /*1960*/  @P0 BRA `(.L_x_230) ;  /* 0x00000000005c0947 */ /* 0x000fea0003800000 */
[----:B0-----:R-:W-:-:S04]  /*1970*/  IMAD.U32 R17, RZ, RZ, UR31 ;  /* 0x0000001fff117e24 */ /* 0x001fc8000f8e00ff */
[----:B------:R-:W0:Y:S01]  /*1980*/  I2F.U32.RP R5, R17 ;  /* 0x0000001100057306 */ /* 0x000e220000209000 */
[----:B------:R-:W-:-:S07]  /*1990*/  ISETP.NE.U32.AND P2, PT, R17, RZ, PT ;  /* 0x000000ff1100720c */ /* 0x000fce0003f45070 */
[----:B0-----:R-:W0:Y:S02]  /*19a0*/  MUFU.RCP R5, R5 ;  /* 0x0000000500057308 */ /* 0x001e240000001000 */
[----:B0-----:R-:W-:-:S06]  /*19b0*/  IADD3 R3, PT, PT, R5, 0xffffffe, RZ ;  /* 0x0ffffffe05037810 */ /* 0x001fcc0007ffe0ff */
[----:B------:R-:W0:Y:S02]  /*19c0*/  F2I.FTZ.U32.TRUNC.NTZ R3, R3 ;  /* 0x0000000300037305 */ /* 0x000e24000021f000 */
[----:B0-----:R-:W-:-:S04]  /*19d0*/  IMAD R2, R3, R17, RZ ;  /* 0x0000001103027224 */ /* 0x001fc800078e02ff */
        /* <DEDUP_REMOVED lines=16> */
.L_x_230:
[----:B------:R-:W-:-:S07]  /*1ae0*/  MOV R10, 0x1b00 ;  /* 0x00001b00000a7802 */ /* 0x000fce0000000f00 */
[----:B0---4-:R-:W-:Y:S05]  /*1af0*/  CALL.REL.NOINC `($__internal_12_$__cuda_sm20_div_s64) ;  /* 0x0000000400547944 */ /* 0x011fea0003c00000 */
[----:B------:R-:W-:Y:S01]  /*1b00*/  IADD3 R3, P0, PT, RZ, -R2, RZ ;  /* 0x80000002ff037210 */ /* 0x000fe20007f1e0ff */
[----:B------:R-:W-:Y:S01]  /*1b10*/  IMAD.U32 R17, RZ, RZ, UR32 ;  /* 0x00000020ff117e24 */ /* 0x000fe2000f8e00ff */
[----:B------:R-:W-:Y:S01]  /*1b20*/  MOV R4, R8 ;  /* 0x0000000800047202 */ /* 0x000fe20000000f00 */
[----:B------:R-:W-:Y:S01]  /*1b30*/  IMAD.MOV.U32 R5, RZ, RZ, R11 ;  /* 0x000000ffff057224 */ /* 0x000fe200078e000b */
[----:B------:R-:W-:Y:S01]  /*1b40*/  IADD3.X R14, PT, PT, RZ, ~R14, RZ, P0, !PT ;  /* 0x8000000eff0e7210 */ /* 0x000fe200007fe4ff */
[----:B------:R-:W-:Y:S02]  /*1b50*/  IMAD.U32 R10, RZ, RZ, UR33 ;  /* 0x00000021ff0a7e24 */ /* 0x000fe4000f8e00ff */
[----:B------:R-:W-:Y:S01]  /*1b60*/  IMAD.WIDE.U32 R6, R3, R17, R4 ;  /* 0x0000001103067225 */ /* 0x000fe200078e0004 */
[----:B------:R-:W-:-:S03]  /*1b70*/  MOV R4, R2 ;  /* 0x0000000200047202 */ /* 0x000fc60000000f00 */
[----:B------:R-:W-:Y:S02]  /*1b80*/  IMAD R14, R14, R17, RZ ;  /* 0x000000110e0e7224 */ /* 0x000fe400078e02ff */
[----:B------:R-:W-:Y:S02]  /*1b90*/  IMAD.MOV.U32 R2, RZ, RZ, R6 ;  /* 0x000000ffff027224 */ /* 0x000fe400078e0006 */
[----:B------:R-:W-:-:S05]  /*1ba0*/  IMAD R3, R3, R10, R14 ;  /* 0x0000000a03037224 */ /* 0x000fca00078e020e */
[----:B------:R-:W-:-:S07]  /*1bb0*/  IADD3 R3, PT, PT, R3, R7, RZ ;  /* 0x0000000703037210 */ /* 0x000fce0007ffe0ff */
.L_x_231:
[----:B------:R-:W-:Y:S05]  /*1bc0*/  BSYNC.RECONVERGENT B1 ;  /* 0x0000000000017941 */ /* 0x000fea0003800200 */
.L_x_229:
[----:B------:R-:W-:Y:S01]  /*1bd0*/  IABS R14, R13 ;  /* 0x0000000d000e7213 */ /* 0x000fe20000000000 */
[----:B------:R-:W-:Y:S01]  /*1be0*/  IMAD.MOV.U32 R6, RZ, RZ, RZ ;  /* 0x000000ffff067224 */ /* 0x000fe200078e00ff */
[----:B----4-:R-:W-:Y:S02]  /*1bf0*/  IABS R12, R4 ;  /* 0x00000004000c7213 */ /* 0x010fe40000000000 */
[----:B------:R-:W0:Y:S08]  /*1c00*/  I2F.RP R15, R14 ;  /* 0x0000000e000f7306 */ /* 0x000e300000209400 */
[----:B0-----:R-:W0:Y:S02]  /*1c10*/  MUFU.RCP R15, R15 ;  /* 0x0000000f000f7308 */ /* 0x001e240000001000 */
[----:B0-----:R-:W-:-:S06]  /*1c20*/  VIADD R7, R15, 0xffffffe ;  /* 0x0ffffffe0f077836 */ /* 0x001fcc0000000000 */
[----:B------:R-:W0:Y:S02]  /*1c30*/  F2I.FTZ.U32.TRUNC.NTZ R7, R7 ;  /* 0x0000000700077305 */ /* 0x000e24000021f000 */
[----:B0-----:R-:W-:-:S05]  /*1c40*/  IADD3 R5, PT, PT, RZ, -R7, RZ ;  /* 0x80000007ff057210 */ /* 0x001fca0007ffe0ff */
[----:B------:R-:W-:-:S04]  /*1c50*/  IMAD R5, R5, R14, RZ ;  /* 0x0000000e05057224 */ /* 0x000fc800078e02ff */
[----:B------:R-:W-:Y:S01]  /*1c60*/  IMAD.HI.U32 R6, R7, R5, R6 ;  /* 0x0000000507067227 */ /* 0x000fe200078e0006 */
[----:B------:R-:W-:-:S05]  /*1c70*/  MOV R5, R12 ;  /* 0x0000000c00057202 */ /* 0x000fca0000000f00 */
        /* <DEDUP_REMOVED lines=16> */
[----:B------:R-:W-:-:S05]  /*1d80*/  VIADD R16, R14, -UR21 ;  /* 0x800000150e107c36 */ /* 0x000fca0008000000 */
[----:B------:R-:W-:-:S13]  /*1d90*/  ISETP.GT.AND P0, PT, R16, -0x1, PT ;  /* 0xffffffff1000780c */ /* 0x000fda0003f04270 */
[----:B------:R-:W0:Y:S01]  /*1da0*/  @!P0 LDC.64 R4, c[0x0][0x390] ;  /* 0x0000e400ff048b82 */ /* 0x000e220000000a00 */
[----:B------:R-:W-:-:S05]  /*1db0*/  @!P0 SHF.R.S32.HI R6, RZ, 0x1f, R14 ;  /* 0x0000001fff068819 */ /* 0x000fca000001140e */
[-C--:B------:R-:W-:Y:S02]  /*1dc0*/  @!P0 IMAD R15, R6, R17.reuse, RZ ;  /* 0x00000011060f8224 */ /* 0x080fe400078e02ff */
[----:B------:R-:W-:-:S04]  /*1dd0*/  @!P0 IMAD.WIDE.U32 R6, R14, R17, R2 ;  /* 0x000000110e068225 */ /* 0x000fc800078e0002 */
[----:B------:R-:W-:Y:S01]  /*1de0*/  @!P0 IMAD R15, R14, R10, R15 ;  /* 0x0000000a0e0f8224 */ /* 0x000fe200078e020f */
[----:B0-----:R-:W-:-:S04]  /*1df0*/  @!P0 LEA R14, P1, R6, R4, 0x1 ;  /* 0x00000004060e8211 */ /* 0x001fc800078208ff */
[----:B------:R-:W-:Y:S02]  /*1e00*/  @!P0 IADD3 R4, PT, PT, R7, R15, RZ ;  /* 0x0000000f07048210 */ /* 0x000fe40007ffe0ff */
[----:B------:R-:W0:Y:S02]  /*1e10*/  @P0 LDC R7, c[0x0][0x3ac] ;  /* 0x0000eb00ff070b82 */ /* 0x000e240000000800 */
[----:B------:R-:W-:-:S05]  /*1e20*/  @!P0 LEA.HI.X R15, R6, R5, R4, 0x1, P1 ;  /* 0x00000005060f8211 */ /* 0x000fca00008f0c04 */
[----:B------:R-:W2:Y:S01]  /*1e30*/  @!P0 LDG.E.U16 R14, desc[UR12][R14.64] ;  /* 0x0000000c0e0e8981 */ /* 0x000ea2000c1e1500 */
[----:B------:R-:W-:Y:S01]  /*1e40*/  VIADD R19, R19, UR8 ;  /* 0x0000000813137c36 */ /* 0x000fe20008000000 */
[----:B------:R-:W1:Y:S04]  /*1e50*/  @P0 LDC.64 R4, c[0x0][0x3b8] ;  /* 0x0000ee00ff040b82 */ /* 0x000e680000000a00 */
[----:B------:R-:W-:Y:S01]  /*1e60*/  SHF.R.S32.HI R6, RZ, 0x1f, R19 ;  /* 0x0000001fff067819 */ /* 0x000fe20000011413 */
[----:B0-----:R-:W-:-:S04]  /*1e70*/  @P0 IMAD R7, R12, R7, RZ ;  /* 0x000000070c070224 */ /* 0x001fc800078e02ff */
[----:B------:R-:W-:Y:S01]  /*1e80*/  IMAD R12, R6, R17, RZ ;  /* 0x00000011060c7224 */ /* 0x000fe200078e02ff */
[----:B------:R-:W-:-:S03]  /*1e90*/  @P0 IADD3 R21, P1, PT, R16, R7, RZ ;  /* 0x0000000710150210 */ /* 0x000fc60007f3e0ff */
[----:B------:R-:W-:Y:S01]  /*1ea0*/  IMAD R23, R19, R10, R12 ;  /* 0x0000000a13177224 */ /* 0x000fe200078e020c */
[----:B------:R-:W-:-:S05]  /*1eb0*/  @P0 LEA.HI.X.SX32 R6, R7, RZ, 0x1, P1 ;  /* 0x000000ff07060211 */ /* 0x000fca00008f0eff */
[-C--:B------:R-:W-:Y:S02]  /*1ec0*/  @P0 IMAD R12, R6, R17.reuse, RZ ;  /* 0x00000011060c0224 */ /* 0x080fe400078e02ff */
[----:B------:R-:W-:-:S04]  /*1ed0*/  IMAD.WIDE.U32 R6, R19, R17, R2 ;  /* 0x0000001113067225 */ /* 0x000fc800078e0002 */
[----:B------:R-:W-:Y:S01]  /*1ee0*/  @P0 IMAD.WIDE.U32 R2, R21, R17, R2 ;  /* 0x0000001115020225 */ /* 0x000fe200078e0002 */
[----:B------:R-:W-:Y:S02]  /*1ef0*/  IADD3 R7, PT, PT, R7, R23, RZ ;  /* 0x0000001707077210 */ /* 0x000fe40007ffe0ff */
[----:B------:R-:W-:Y:S01]  /*1f00*/  LEA R16, P2, R6, UR22, 0x1 ;  /* 0x0000001606107c11 */ /* 0x000fe2000f8408ff */
[----:B------:R-:W-:Y:S01]  /*1f10*/  @P0 IMAD R21, R21, R10, R12 ;  /* 0x0000000a15150224 */ /* 0x000fe200078e020c */
[----:B-1----:R-:W-:Y:S02]  /*1f20*/  @P0 LEA R4, P1, R2, R4, 0x1 ;  /* 0x0000000402040211 */ /* 0x002fe400078208ff */
[----:B------:R-:W-:Y:S01]  /*1f30*/  LEA.HI.X R17, R6, UR23, R7, 0x1, P2 ;  /* 0x0000001706117c11 */ /* 0x000fe200090f0c07 */
[----:B------:R-:W-:-:S05]  /*1f40*/  @P0 IMAD.IADD R3, R3, 0x1, R21 ;  /* 0x0000000103030824 */ /* 0x000fca00078e0215 */
[----:B------:R-:W-:Y:S01]  /*1f50*/  @P0 LEA.HI.X R5, R2, R5, R3, 0x1, P1 ;  /* 0x0000000502050211 */ /* 0x000fe200008f0c03 */
[----:B------:R-:W2:Y:S04]  /*1f60*/  LDG.E.U16 R17, desc[UR12][R16.64] ;  /* 0x0000000c10117981 */ /* 0x000ea8000c1e1500 */
[----:B------:R-:W2:Y:S01]  /*1f70*/  @P0 LDG.E.U16 R14, desc[UR12][R4.64] ;  /* 0x0000000c040e0981 */ /* 0x000ea2000c1e1500 */
        /* <DEDUP_REMOVED lines=12> */
.L_x_228:
[----:B------:R-:W-:Y:S05]  /*2040*/  EXIT ;  /* 0x000000000000794d */ /* 0x000fea0003800000 */
        .weak           $__internal_12_$__cuda_sm20_div_s64
        .type           $__internal_12_$__cuda_sm20_div_s64,@function
        .size           $__internal_12_$__cuda_sm20_div_s64,(.L_x_572 - $__internal_12_$__cuda_sm20_div_s64)
$__internal_12_$__cuda_sm20_div_s64:
        /* <DEDUP_REMOVED lines=83> */
[----:B------:R-:W-:Y:S06]  /*2580*/  RET.REL.NODEC R6 `(_ZN17fastertransformer42start_id_embedding_position_lookups_kernelI6__halfLb0ELi2EEEvPT_PiPKS2_S6_NS_18pPromptTuningParamIS2_EEPKiiiiil) ;  /* 0xffffffd8069c7950 */ /* 0x000fec0003c3ffff */
.L_x_233:
        /* <DEDUP_REMOVED lines=15> */
.L_x_572:


//--------------------- .text._ZN17fastertransformer42start_id_embedding_position_lookups_kernelI6__halfLb1ELi0EEEvPT_PiPKS2_S6_NS_18pPromptTuningParamIS2_EEPKiiiiil --------------------------
	.section	.text._ZN17fastertransformer42start_id_embedding_position_lookups_kernelI6__halfLb1ELi0EEEvPT_PiPKS2_S6_NS_18pPromptTuningParamIS2_EEPKiiiiil,"ax",@progbits
	.align	128
        .global         _ZN17fastertransformer42start_id_embedding_position_lookups_kernelI6__halfLb1ELi0EEEvPT_PiPKS2_S6_NS_18pPromptTuningParamIS2_EEPKiiiiil
        .type           _ZN17fastertransformer42start_id_embedding_position_lookups_kernelI6__halfLb1ELi0EEEvPT_PiPKS2_S6_NS_18pPromptTuningParamIS2_EEPKiiiiil,@function
        .size           _ZN17fastertransformer42start_id_embedding_position_lookups_kernelI6__halfLb1ELi0EEEvPT_PiPKS2_S6_NS_18pPromptTuningParamIS2_EEPKiiiiil,(.L_x_573 - _ZN17fastertransformer42start_id_embedding_position_lookups_kernelI6__halfLb1ELi0EEEvPT_PiPKS2_S6_NS_18pPromptTuningParamIS2_EEPKiiiiil)
        .other          _ZN17fastertransformer42start_id_embedding_position_lookups_kernelI6__halfLb1ELi0EEEvPT_PiPKS2_S6_NS_18pPromptTuningParamIS2_EEPKiiiiil,@"STO_CUDA_ENTRY STV_DEFAULT"
_ZN17fastertransformer42start_id_embedding_position_lookups_kernelI6__halfLb1ELi0EEEvPT_PiPKS2_S6_NS_18pPromptTuningParamIS2_EEPKiiiiil:
.text._ZN17fastertransformer42start_id_embedding_position_lookups_kernelI6__halfLb1ELi0EEEvPT_PiPKS2_S6_NS_18pPromptTuningParamIS2_EEPKiiiiil:
        /* <DEDUP_REMOVED lines=22> */
[----:B------:R-:W2:Y:S01]  /*0160*/  LDCU UR6, c[0x0][0x3d0] ;  /* 0x00007a00ff0677ac */ /* 0x000ea20008000800 */
[----:B------:R-:W3:Y:S01]  /*0170*/  LDCU.64 UR14, c[0x0][0x358] ;  /* 0x00006b00ff0e77ac */ /* 0x000ee20008000a00 */
[----:B------:R-:W4:Y:S01]  /*0180*/  LDCU.64 UR12, c[0x0][0x3d8] ;  /* 0x00007b00ff0c77ac */ /* 0x000f220008000a00 */
[----:B0-----:R-:W-:Y:S01]  /*0190*/  UISETP.NE.U32.AND UP0, UPT, UR10, URZ, UPT ;  /* 0x000000ff0a00728c */ /* 0x001fe2000bf05070 */
[----:B-1----:R-:W-:-:S03]  /*01a0*/  IMAD R0, R0, UR7, RZ ;  /* 0x0000000700007c24 */ /* 0x002fc6000f8e02ff */
[----:B------:R-:W-:Y:S02]  /*01b0*/  UISETP.NE.AND.EX UP0, UPT, UR11, URZ, UPT, UP0 ;  /* 0x000000ff0b00728c */ /* 0x000fe4000bf05300 */
[----:B--2---:R-:W-:-:S07]  /*01c0*/  UIMAD UR9, UR9, UR6, URZ ;  /* 0x00000006090972a4 */ /* 0x004fce000f8e02ff */
[----:B---34-:R-:W-:Y:S05]  /*01d0*/  BRA.U UP0, `(.L_x_234) ;  /* 0x0000001100a87547 */ /* 0x018fea000b800000 */
[----:B------:R-:W0:Y:S01]  /*01e0*/  LDCU.64 UR6, c[0x0][0x3c0] ;  /* 0x00007800ff0677ac */ /* 0x000e220008000a00 */
[----:B------:R-:W1:Y:S01]  /*01f0*/  LDC R16, c[0x0][0x3cc] ;  /* 0x0000f300ff107b82 */ /* 0x000e620000000800 */
[----:B------:R-:W2:Y:S01]  /*0200*/  LDCU UR18, c[0x0][0x3cc] ;  /* 0x00007980ff1277ac */ /* 0x000ea20008000800 */
[----:B------:R-:W3:Y:S06]  /*0210*/  LDCU UR23, c[0x0][0x3cc] ;  /* 0x00007980ff1777ac */ /* 0x000eec0008000800 */
[----:B------:R-:W4:Y:S01]  /*0220*/  LDC R17, c[0x0][0x3cc] ;  /* 0x0000f300ff117b82 */ /* 0x000f220000000800 */
[----:B------:R-:W1:Y:S01]  /*0230*/  LDCU UR22, c[0x0][0x3d0] ;  /* 0x00007a00ff1677ac */ /* 0x000e620008000800 */
[----:B------:R-:W1:Y:S06]  /*0240*/  LDCU UR27, c[0x0][0x3d0] ;  /* 0x00007a00ff1b77ac */ /* 0x000e6c0008000800 */
[----:B------:R-:W1:Y:S01]  /*0250*/  LDC R20, c[0x0][0x3d0] ;  /* 0x0000f400ff147b82 */ /* 0x000e620000000800 */
[----:B0-----:R-:W-:Y:S01]  /*0260*/  UISETP.NE.U32.AND UP0, UPT, UR6, URZ, UPT ;  /* 0x000000ff0600728c */ /* 0x001fe2000bf05070 */
[----:B------:R-:W0:Y:S06]  /*0270*/  LDCU UR19, c[0x0][0x3d4] ;  /* 0x00007a80ff1377ac */ /* 0x000e2c0008000800 */
[----:B------:R-:W0:Y:S01]  /*0280*/  LDC R22, c[0x0][0x3d0] ;  /* 0x0000f400ff167b82 */ /* 0x000e220000000800 */
[----:B------:R-:W-:Y:S01]  /*0290*/  UISETP.NE.AND.EX UP0, UPT, UR7, URZ, UPT, UP0 ;  /* 0x000000ff0700728c */ /* 0x000fe2000bf05300 */
[----:B------:R-:W0:Y:S01]  /*02a0*/  LDCU UR26, c[0x0][0x3d4] ;  /* 0x00007a80ff1a77ac */ /* 0x000e220008000800 */
[----:B------:R-:W0:Y:S05]  /*02b0*/  LDCU UR32, c[0x0][0x3dc] ;  /* 0x00007b80ff2077ac */ /* 0x000e2a0008000800 */
[----:B------:R-:W0:Y:S01]  /*02c0*/  LDC.64 R24, c[0x0][0x388] ;  /* 0x0000e200ff187b82 */ /* 0x000e220000000a00 */
[----:B------:R-:W0:Y:S01]  /*02d0*/  LDCU UR36, c[0x0][0x3dc] ;  /* 0x00007b80ff2477ac */ /* 0x000e220008000800 */
[----:B------:R-:W0:Y:S06]  /*02e0*/  LDCU UR33, c[0x0][0x3d8] ;  /* 0x00007b00ff2177ac */ /* 0x000e2c0008000800 */
[----:B------:R-:W0:Y:S01]  /*02f0*/  LDC.64 R14, c[0x0][0x388] ;  /* 0x0000e200ff0e7b82 */ /* 0x000e220000000a00 */
[----:B------:R-:W0:Y:S01]  /*0300*/  LDCU UR37, c[0x0][0x3d8] ;  /* 0x00007b00ff2577ac */ /* 0x000e220008000800 */
[----:B------:R-:W0:Y:S06]  /*0310*/  LDCU.64 UR20, c[0x0][0x3c0] ;  /* 0x00007800ff1477ac */ /* 0x000e2c0008000a00 */
[----:B------:R-:W0:Y:S01]  /*0320*/  LDC.64 R12, c[0x0][0x3c0] ;  /* 0x0000f000ff0c7b82 */ /* 0x000e220000000a00 */
[----:B------:R-:W0:Y:S01]  /*0330*/  LDCU.64 UR24, c[0x0][0x3c0] ;  /* 0x00007800ff1877ac */ /* 0x000e220008000a00 */
[----:B------:R-:W0:Y:S01]  /*0340*/  LDCU.64 UR34, c[0x0][0x3d8] ;  /* 0x00007b00ff2277ac */ /* 0x000e220008000a00 */
[----:B------:R-:W0:Y:S01]  /*0350*/  LDCU.64 UR38, c[0x0][0x3d8] ;  /* 0x00007b00ff2677ac */ /* 0x000e220008000a00 */
[----:B------:R-:W0:Y:S01]  /*0360*/  LDCU.64 UR16, c[0x0][0x380] ;  /* 0x00007000ff1077ac */ /* 0x000e220008000a00 */
[----:B------:R-:W0:Y:S01]  /*0370*/  LDCU.64 UR30, c[0x0][0x380] ;  /* 0x00007000ff1e77ac */ /* 0x000e220008000a00 */
[----:B------:R-:W0:Y:S01]  /*0380*/  LDCU.64 UR10, c[0x0][0x390] ;  /* 0x00007200ff0a77ac */ /* 0x000e220008000a00 */
[----:B------:R-:W0:Y:S01]  /*0390*/  LDCU.64 UR28, c[0x0][0x390] ;  /* 0x00007200ff1c77ac */ /* 0x000e220008000a00 */
[----:B--234-:R-:W-:Y:S05]  /*03a0*/  BRA.U UP0, `(.L_x_235) ;  /* 0x00000009000c7547 */ /* 0x01cfea000b800000 */
[----:B------:R-:W-:Y:S01]  /*03b0*/  BSSY.RECONVERGENT B0, `(.L_x_236) ;  /* 0x0000081000007945 */ /* 0x000fe20003800200 */
.L_x_242:
[----:B------:R-:W-:Y:S01]  /*03c0*/  ISETP.GE.AND P1, PT, R3, UR9, PT ;  /* 0x0000000903007c0c */ /* 0x000fe2000bf26270 */
[----:B0-----:R-:W-:Y:S01]  /*03d0*/  IMAD.U32 R4, RZ, RZ, UR32 ;  /* 0x00000020ff047e24 */ /* 0x001fe2000f8e00ff */
[----:B------:R-:W-:Y:S04]  /*03e0*/  BSSY.RECONVERGENT B1, `(.L_x_237) ;  /* 0x000002a000017945 */ /* 0x000fe80003800200 */
[----:B--2---:R-:W-:-:S04]  /*03f0*/  LOP3.LUT R5, R7, R4, RZ, 0xfc, !PT ;  /* 0x0000000407057212 */ /* 0x004fc800078efcff */
[----:B------:R-:W-:-:S03]  /*0400*/  ISETP.NE.U32.AND P0, PT, R5, RZ, PT ;  /* 0x000000ff0500720c */ /* 0x000fc60003f05070 */
[----:B------:R-:W-:Y:S10]  /*0410*/  @P1 BRA `(.L_x_238) ;  /* 0x0000000000981947 */ /* 0x000ff40003800000 */
[----:B-1----:R-:W-:Y:S02]  /*0420*/  IABS R5, R20 ;  /* 0x0000001400057213 */ /* 0x002fe40000000000 */
[----:B------:R-:W-:Y:S02]  /*0430*/  ISETP.GE.AND P3, PT, R3, RZ, PT ;  /* 0x000000ff0300720c */ /* 0x000fe40003f66270 */
        /* <DEDUP_REMOVED lines=8> */
[----:B------:R-:W-:Y:S01]  /*04c0*/  IMAD.HI.U32 R9, R9, R11, R8 ;  /* 0x0000000b09097227 */ /* 0x000fe200078e0008 */
[----:B------:R-:W-:-:S05]  /*04d0*/  LOP3.LUT R8, RZ, R20, RZ, 0x33, !PT ;  /* 0x00000014ff087212 */ /* 0x000fca00078e33ff */
[----:B------:R-:W-:-:S04]  /*04e0*/  IMAD.HI.U32 R9, R9, R10, RZ ;  /* 0x0000000a09097227 */ /* 0x000fc800078e00ff */
[----:B------:R-:W-:-:S04]  /*04f0*/  IMAD.MOV R6, RZ, RZ, -R9 ;  /* 0x000000ffff067224 */ /* 0x000fc800078e0a09 */
[----:B------:R-:W-:-:S05]  /*0500*/  IMAD R6, R5, R6, R10 ;  /* 0x0000000605067224 */ /* 0x000fca00078e020a */
[----:B------:R-:W-:-:S13]  /*0510*/  ISETP.GT.U32.AND P1, PT, R5, R6, PT ;  /* 0x000000060500720c */ /* 0x000fda0003f24070 */
[----:B------:R-:W-:-:S04]  /*0520*/  @!P1 IADD3 R6, PT, PT, R6, -R5, RZ ;  /* 0x8000000506069210 */ /* 0x000fc80007ffe0ff */
[----:B------:R-:W-:Y:S01]  /*0530*/  ISETP.GT.U32.AND P2, PT, R5, R6, PT ;  /* 0x000000060500720c */ /* 0x000fe20003f44070 */
[----:B------:R-:W-:-:S05]  /*0540*/  IMAD.IADD R11, R6, 0x1, -R5 ;  /* 0x00000001060b7824 */ /* 0x000fca00078e0a05 */
[----:B------:R-:W-:Y:S02]  /*0550*/  SEL R11, R11, R6, !P2 ;  /* 0x000000060b0b7207 */ /* 0x000fe40005000000 */
[----:B------:R-:W-:-:S03]  /*0560*/  ISETP.NE.AND P2, PT, R20, RZ, PT ;  /* 0x000000ff1400720c */ /* 0x000fc60003f45270 */
[----:B------:R-:W-:-:S05]  /*0570*/  @!P3 IMAD.MOV R11, RZ, RZ, -R11 ;  /* 0x000000ffff0bb224 */ /* 0x000fca00078e0a0b */
[----:B------:R-:W-:-:S04]  /*0580*/  SEL R13, R8, R11, !P2 ;  /* 0x0000000b080d7207 */ /* 0x000fc80005000000 */
[----:B------:R-:W-:-:S13]  /*0590*/  ISETP.GE.AND P3, PT, R13, UR18, PT ;  /* 0x000000120d007c0c */ /* 0x000fda000bf66270 */
[----:B------:R-:W-:Y:S05]  /*05a0*/  @P3 BRA `(.L_x_238) ;  /* 0x0000000000343947 */ /* 0x000fea0003800000 */
[----:B------:R-:W-:-:S04]  /*05b0*/  LEA R10, P3, R2, UR20, 0x2 ;  /* 0x00000014020a7c11 */ /* 0x000fc8000f8610ff */
[----:B------:R-:W-:-:S06]  /*05c0*/  LEA.HI.X R11, R2, UR21, R7, 0x2, P3 ;  /* 0x00000015020b7c11 */ /* 0x000fcc00098f1407 */
[----:B------:R-:W2:Y:S01]  /*05d0*/  LDG.E R11, desc[UR14][R10.64] ;  /* 0x0000000e0a0b7981 */ /* 0x000ea2000c1e1900 */
[----:B------:R-:W-:Y:S01]  /*05e0*/  ISETP.GE.U32.AND P3, PT, R6, R5, PT ;  /* 0x000000050600720c */ /* 0x000fe20003f66070 */
[----:B------:R-:W-:Y:S01]  /*05f0*/  @!P1 VIADD R9, R9, 0x1 ;  /* 0x0000000109099836 */ /* 0x000fe20000000000 */
[----:B------:R-:W-:-:S04]  /*0600*/  LOP3.LUT R5, R3, R20, RZ, 0x3c, !PT ;  /* 0x0000001403057212 */ /* 0x000fc800078e3cff */
[----:B------:R-:W-:-:S07]  /*0610*/  ISETP.GE.AND P4, PT, R5, RZ, PT ;  /* 0x000000ff0500720c */ /* 0x000fce0003f86270 */
[----:B------:R-:W-:-:S06]  /*0620*/  @P3 IADD3 R9, PT, PT, R9, 0x1, RZ ;  /* 0x0000000109093810 */ /* 0x000fcc0007ffe0ff */
[----:B------:R-:W-:-:S05]  /*0630*/  @!P4 IMAD.MOV R9, RZ, RZ, -R9 ;  /* 0x000000ffff09c224 */ /* 0x000fca00078e0a09 */
[----:B------:R-:W-:-:S05]  /*0640*/  SEL R8, R8, R9, !P2 ;  /* 0x0000000908087207 */ /* 0x000fca0005000000 */
[----:B------:R-:W-:-:S04]  /*0650*/  IMAD R9, R13, UR19, R8 ;  /* 0x000000130d097c24 */ /* 0x000fc8000f8e0208 */
[----:B------:R-:W-:-:S05]  /*0660*/  IMAD.WIDE R8, R9, 0x4, R24 ;  /* 0x0000000409087825 */ /* 0x000fca00078e0218 */
[----:B--2---:R0:W-:Y:S02]  /*0670*/  STG.E desc[UR14][R8.64], R11 ;  /* 0x0000000b08007986 */ /* 0x0041e4000c10190e */
.L_x_238:
[----:B-1----:R-:W-:Y:S05]  /*0680*/  BSYNC.RECONVERGENT B1 ;  /* 0x0000000000017941 */ /* 0x002fea0003800200 */
.L_x_237:
[----:B------:R-:W-:Y:S04]  /*0690*/  BSSY.RECONVERGENT B1, `(.L_x_239) ;  /* 0x0000025000017945 */ /* 0x000fe80003800200 */
[----:B------:R-:W-:Y:S05]  /*06a0*/  @P0 BRA `(.L_x_240) ;  /* 0x00000000005c0947 */ /* 0x000fea0003800000 */
[----:B------:R-:W-:-:S04]  /*06b0*/  IMAD.U32 R5, RZ, RZ, UR33 ;  /* 0x00000021ff057e24 */ /* 0x000fc8000f8e00ff */
[----:B------:R-:W1:Y:S01]  /*06c0*/  I2F.U32.RP R6, R5 ;  /* 0x0000000500067306 */ /* 0x000e620000209000 */
[----:B------:R-:W-:-:S07]  /*06d0*/  ISETP.NE.U32.AND P2, PT, R5, RZ, PT ;  /* 0x000000ff0500720c */ /* 0x000fce0003f45070 */
[----:B-1----:R-:W0:Y:S02]  /*06e0*/  MUFU.RCP R6, R6 ;  /* 0x0000000600067308 */ /* 0x002e240000001000 */
[----:B0-----:R-:W-:-:S06]  /*06f0*/  VIADD R8, R6, 0xffffffe ;  /* 0x0ffffffe06087836 */ /* 0x001fcc0000000000 */
[----:B------:R0:W1:Y:S02]  /*0700*/  F2I.FTZ.U32.TRUNC.NTZ R9, R8 ;  /* 0x0000000800097305 */ /* 0x000064000021f000 */
[----:B0-----:R-:W-:Y:S02]  /*0710*/  IMAD.MOV.U32 R8, RZ, RZ, RZ ;  /* 0x000000ffff087224 */ /* 0x001fe400078e00ff */
[----:B-1----:R-:W-:-:S05]  /*0720*/  IMAD R10, R9, R5, RZ ;  /* 0x00000005090a7224 */ /* 0x002fca00078e02ff */
[----:B------:R-:W-:-:S05]  /*0730*/  IADD3 R11, PT, PT, -R10, RZ, RZ ;  /* 0x000000ff0a0b7210 */ /* 0x000fca0007ffe1ff */
[----:B------:R-:W-:-:S06]  /*0740*/  IMAD.HI.U32 R9, R9, R11, R8 ;  /* 0x0000000b09097227 */ /* 0x000fcc00078e0008 */
[----:B------:R-:W-:-:S04]  /*0750*/  IMAD.HI.U32 R6, R9, R2, RZ ;  /* 0x0000000209067227 */ /* 0x000fc800078e00ff */
[----:B------:R-:W-:Y:S02]  /*0760*/  IMAD.MOV R10, RZ, RZ, -R6 ;  /* 0x000000ffff0a7224 */ /* 0x000fe400078e0a06 */
[----:B------:R-:W-:Y:S02]  /*0770*/  IMAD.MOV.U32 R9, RZ, RZ, RZ ;  /* 0x000000ffff097224 */ /* 0x000fe400078e00ff */
        /* <DEDUP_REMOVED lines=10> */
.L_x_240:
[----:B------:R-:W-:-:S07]  /*0820*/  MOV R4, 0x840 ;  /* 0x0000084000047802 */ /* 0x000fce0000000f00 */
[----:B0-----:R-:W-:Y:S05]  /*0830*/  CALL.REL.NOINC `($__internal_13_$__cuda_sm20_div_s64) ;  /* 0x0000002000107944 */ /* 0x001fea0003c00000 */
[----:B------:R-:W-:Y:S01]  /*0840*/  IADD3 R10, P0, PT, RZ, -R6, RZ ;  /* 0x80000006ff0a7210 */ /* 0x000fe20007f1e0ff */
[----:B------:R-:W-:Y:S01]  /*0850*/  IMAD.U32 R4, RZ, RZ, UR35 ;  /* 0x00000023ff047e24 */ /* 0x000fe2000f8e00ff */
[----:B------:R-:W-:Y:S02]  /*0860*/  MOV R5, UR34 ;  /* 0x0000002200057c02 */ /* 0x000fe40008000f00 */
[----:B------:R-:W-:Y:S01]  /*0870*/  MOV R9, R7 ;  /* 0x0000000700097202 */ /* 0x000fe20000000f00 */
[----:B------:R-:W-:-:S04]  /*0880*/  IMAD.X R8, RZ, RZ, ~R8, P0 ;  /* 0x000000ffff087224 */ /* 0x000fc800000e0e08 */
[-C--:B------:R-:W-:Y:S02]  /*0890*/  IMAD R11, R8, R5.reuse, RZ ;  /* 0x00000005080b7224 */ /* 0x080fe400078e02ff */
[----:B------:R-:W-:Y:S02]  /*08a0*/  IMAD.MOV.U32 R8, RZ, RZ, R2 ;  /* 0x000000ffff087224 */ /* 0x000fe400078e0002 */
[C---:B------:R-:W-:Y:S02]  /*08b0*/  IMAD R11, R10.reuse, R4, R11 ;  /* 0x000000040a0b7224 */ /* 0x040fe400078e020b */
[----:B------:R-:W-:-:S04]  /*08c0*/  IMAD.WIDE.U32 R8, R10, R5, R8 ;  /* 0x000000050a087225 */ /* 0x000fc800078e0008 */
[----:B------:R-:W-:-:S07]  /*08d0*/  IMAD.IADD R9, R9, 0x1, R11 ;  /* 0x0000000109097824 */ /* 0x000fce00078e020b */
.L_x_241:
[----:B------:R-:W-:Y:S05]  /*08e0*/  BSYNC.RECONVERGENT B1 ;  /* 0x0000000000017941 */ /* 0x000fea0003800200 */
.L_x_239:
[----:B------:R-:W-:-:S04]  /*08f0*/  IABS R13, R16 ;  /* 0x00000010000d7213 */ /* 0x000fc80000000000 */
[----:B------:R-:W0:Y:S08]  /*0900*/  I2F.RP R12, R13 ;  /* 0x0000000d000c7306 */ /* 0x000e300000209400 */
[----:B0-----:R-:W0:Y:S02]  /*0910*/  MUFU.RCP R12, R12 ;  /* 0x0000000c000c7308 */ /* 0x001e240000001000 */
[----:B0-----:R-:W-:-:S06]  /*0920*/  VIADD R10, R12, 0xffffffe ;  /* 0x0ffffffe0c0a7836 */ /* 0x001fcc0000000000 */
[----:B------:R0:W1:Y:S02]  /*0930*/  F2I.FTZ.U32.TRUNC.NTZ R11, R10 ;  /* 0x0000000a000b7305 */ /* 0x000064000021f000 */
[----:B0-----:R-:W-:Y:S02]  /*0940*/  HFMA2 R10, -RZ, RZ, 0, 0 ;  /* 0x00000000ff0a7431 */ /* 0x001fe400000001ff */
[----:B-1----:R-:W-:-:S04]  /*0950*/  IMAD.MOV R14, RZ, RZ, -R11 ;  /* 0x000000ffff0e7224 */ /* 0x002fc800078e0a0b */
[----:B------:R-:W-:Y:S01]  /*0960*/  IMAD R15, R14, R13, RZ ;  /* 0x0000000d0e0f7224 */ /* 0x000fe200078e02ff */
[----:B------:R-:W-:-:S03]  /*0970*/  IABS R14, R6 ;  /* 0x00000006000e7213 */ /* 0x000fc60000000000 */
[----:B------:R-:W-:Y:S01]  /*0980*/  IMAD.HI.U32 R11, R11, R15, R10 ;  /* 0x0000000f0b0b7227 */ /* 0x000fe200078e000a */
[----:B------:R-:W-:-:S04]  /*0990*/  LOP3.LUT R10, R6, R16, RZ, 0x3c, !PT ;  /* 0x00000010060a7212 */ /* 0x000fc800078e3cff */
[----:B------:R-:W-:Y:S01]  /*09a0*/  ISETP.GE.AND P2, PT, R10, RZ, PT ;  /* 0x000000ff0a00720c */ /* 0x000fe20003f46270 */
[----:B------:R-:W-:-:S04]  /*09b0*/  IMAD.HI.U32 R11, R11, R14, RZ ;  /* 0x0000000e0b0b7227 */ /* 0x000fc800078e00ff */
[----:B------:R-:W-:-:S04]  /*09c0*/  IMAD.MOV R12, RZ, RZ, -R11 ;  /* 0x000000ffff0c7224 */ /* 0x000fc800078e0a0b */
[----:B------:R-:W-:-:S05]  /*09d0*/  IMAD R12, R13, R12, R14 ;  /* 0x0000000c0d0c7224 */ /* 0x000fca00078e020e */
[----:B------:R-:W-:-:S13]  /*09e0*/  ISETP.GT.U32.AND P1, PT, R13, R12, PT ;  /* 0x0000000c0d00720c */ /* 0x000fda0003f24070 */
[----:B------:R-:W-:Y:S02]  /*09f0*/  @!P1 IMAD.IADD R12, R12, 0x1, -R13 ;  /* 0x000000010c0c9824 */ /* 0x000fe400078e0a0d */
[----:B------:R-:W-:Y:S01]  /*0a00*/  @!P1 VIADD R11, R11, 0x1 ;  /* 0x000000010b0b9836 */ /* 0x000fe20000000000 */
[----:B------:R-:W-:Y:S02]  /*0a10*/  ISETP.NE.AND P1, PT, R16, RZ, PT ;  /* 0x000000ff1000720c */ /* 0x000fe40003f25270 */
[----:B------:R-:W-:-:S13]  /*0a20*/  ISETP.GE.U32.AND P0, PT, R12, R13, PT ;  /* 0x0000000d0c00720c */ /* 0x000fda0003f06070 */
[----:B------:R-:W-:-:S05]  /*0a30*/  @P0 IADD3 R11, PT, PT, R11, 0x1, RZ ;  /* 0x000000010b0b0810 */ /* 0x000fca0007ffe0ff */
[----:B------:R-:W-:Y:S01]  /*0a40*/  @!P2 IMAD.MOV R11, RZ, RZ, -R11 ;  /* 0x000000ffff0ba224 */ /* 0x000fe200078e0a0b */
[----:B------:R-:W-:-:S05]  /*0a50*/  @!P1 LOP3.LUT R11, RZ, R16, RZ, 0x33, !PT ;  /* 0x00000010ff0b9212 */ /* 0x000fca00078e33ff */
[----:B------:R-:W-:-:S04]  /*0a60*/  IMAD.MOV R13, RZ, RZ, -R11 ;  /* 0x000000ffff0d7224 */ /* 0x000fc800078e0a0b */
[----:B------:R-:W-:-:S04]  /*0a70*/  IMAD R6, R16, R13, R6 ;  /* 0x0000000d10067224 */ /* 0x000fc800078e0206 */
[----:B------:R-:W-:-:S04]  /*0a80*/  IMAD R11, R11, UR22, R6 ;  /* 0x000000160b0b7c24 */ /* 0x000fc8000f8e0206 */
[----:B------:R-:W-:Y:S01]  /*0a90*/  IMAD.WIDE.U32 R8, R11, R5, R8 ;  /* 0x000000050b087225 */ /* 0x000fe200078e0008 */
[----:B------:R-:W-:-:S05]  /*0aa0*/  SHF.R.S32.HI R6, RZ, 0x1f, R11 ;  /* 0x0000001fff067819 */ /* 0x000fca000001140b */
[----:B------:R-:W-:-:S04]  /*0ab0*/  IMAD R6, R6, R5, RZ ;  /* 0x0000000506067224 */ /* 0x000fc800078e02ff */
[----:B------:R-:W-:Y:S01]  /*0ac0*/  IMAD R5, R11, R4, R6 ;  /* 0x000000040b057224 */ /* 0x000fe200078e0206 */
[----:B------:R-:W-:-:S03]  /*0ad0*/  LEA R4, P0, R8, UR10, 0x1 ;  /* 0x0000000a08047c11 */ /* 0x000fc6000f8008ff */
[----:B------:R-:W-:-:S05]  /*0ae0*/  IMAD.IADD R5, R9, 0x1, R5 ;  /* 0x0000000109057824 */ /* 0x000fca00078e0205 */
[----:B------:R-:W-:-:S05]  /*0af0*/  LEA.HI.X R5, R8, UR11, R5, 0x1, P0 ;  /* 0x0000000b08057c11 */ /* 0x000fca00080f0c05 */
[----:B------:R-:W2:Y:S01]  /*0b00*/  LDG.E.U16 R4, desc[UR14][R4.64] ;  /* 0x0000000e04047981 */ /* 0x000ea2000c1e1500 */
[----:B------:R-:W-:Y:S01]  /*0b10*/  LEA R8, P0, R2, UR16, 0x1 ;  /* 0x0000001002087c11 */ /* 0x000fe2000f8008ff */
[----:B------:R-:W-:-:S03]  /*0b20*/  IMAD.U32 R6, RZ, RZ, UR8 ;  /* 0x00000008ff067e24 */ /* 0x000fc6000f8e00ff */
[----:B------:R-:W-:Y:S02]  /*0b30*/  LEA.HI.X R9, R2, UR17, R7, 0x1, P0 ;  /* 0x0000001102097c11 */ /* 0x000fe400080f0c07 */
[----:B------:R-:W-:-:S04]  /*0b40*/  IADD3 R2, PT, PT, R0, R3, RZ ;  /* 0x0000000300027210 */ /* 0x000fc80007ffe0ff */
[----:B------:R-:W-:Y:S01]  /*0b50*/  ISETP.LT.U32.AND P0, PT, R2, UR4, PT ;  /* 0x0000000402007c0c */ /* 0x000fe2000bf01070 */
[--C-:B------:R-:W-:Y:S01]  /*0b60*/  IMAD.MOV.U32 R3, RZ, RZ, R2.reuse ;  /* 0x000000ffff037224 */ /* 0x100fe200078e0002 */
[----:B------:R-:W-:-:S04]  /*0b70*/  SHF.R.S32.HI R7, RZ, 0x1f, R2 ;  /* 0x0000001fff077819 */ /* 0x000fc80000011402 */
[----:B------:R-:W-:Y:S01]  /*0b80*/  ISETP.GT.AND.EX P0, PT, R6, R7, PT, P0 ;  /* 0x000000070600720c */ /* 0x000fe20003f04300 */
[----:B--2---:R-:W-:-:S05]  /*0b90*/  HADD2 R5, R4.H0_H0, RZ.H0_H0 ;  /* 0x200000ff04057230 */ /* 0x004fca0000000800 */
[----:B------:R2:W-:Y:S07]  /*0ba0*/  STG.E.U16 desc[UR14][R8.64], R5 ;  /* 0x0000000508007986 */ /* 0x0005ee000c10150e */
[----:B------:R-:W-:Y:S05]  /*0bb0*/  @P0 BRA `(.L_x_242) ;  /* 0xfffffff800000947 */ /* 0x000fea000383ffff */
[----:B------:R-:W-:Y:S05]  /*0bc0*/  BSYNC.RECONVERGENT B0 ;  /* 0x0000000000007941 */ /* 0x000fea0003800200 */
.L_x_236:
[----:B------:R-:W-:Y:S05]  /*0bd0*/  EXIT ;  /* 0x000000000000794d */ /* 0x000fea0003800000 */
.L_x_235:
[----:B------:R-:W-:Y:S01]  /*0be0*/  BSSY.RECONVERGENT B0, `(.L_x_243) ;  /* 0x0000088000007945 */ /* 0x000fe20003800200 */
.L_x_249:
[----:B------:R-:W-:Y:S01]  /*0bf0*/  ISETP.GE.AND P1, PT, R3, UR9, PT ;  /* 0x0000000903007c0c */ /* 0x000fe2000bf26270 */
[----:B0-----:R-:W-:Y:S01]  /*0c00*/  IMAD.U32 R8, RZ, RZ, UR36 ;  /* 0x00000024ff087e24 */ /* 0x001fe2000f8e00ff */
[----:B------:R-:W-:Y:S04]  /*0c10*/  BSSY.RECONVERGENT B1, `(.L_x_244) ;  /* 0x000002a000017945 */ /* 0x000fe80003800200 */
[----:B------:R-:W-:-:S04]  /*0c20*/  LOP3.LUT R4, R7, R8, RZ, 0xfc, !PT ;  /* 0x0000000807047212 */ /* 0x000fc800078efcff */
[----:B------:R-:W-:-:S03]  /*0c30*/  ISETP.NE.U32.AND P0, PT, R4, RZ, PT ;  /* 0x000000ff0400720c */ /* 0x000fc60003f05070 */
[----:B------:R-:W-:Y:S10]  /*0c40*/  @P1 BRA `(.L_x_245) ;  /* 0x0000000000981947 */ /* 0x000ff40003800000 */
[----:B------:R-:W-:Y:S02]  /*0c50*/  IABS R4, R22 ;  /* 0x0000001600047213 */ /* 0x000fe40000000000 */
[----:B------:R-:W-:Y:S02]  /*0c60*/  IABS R9, R3 ;  /* 0x0000000300097213 */ /* 0x000fe40000000000 */
[----:B------:R-:W0:Y:S01]  /*0c70*/  I2F.RP R6, R4 ;  /* 0x0000000400067306 */ /* 0x000e220000209400 */
[----:B------:R-:W-:-:S07]  /*0c80*/  ISETP.GE.AND P3, PT, R3, RZ, PT ;  /* 0x000000ff0300720c */ /* 0x000fce0003f66270 */
[----:B0-----:R-:W0:Y:S02]  /*0c90*/  MUFU.RCP R6, R6 ;  /* 0x0000000600067308 */ /* 0x001e240000001000 */
[----:B0-----:R-:W-:-:S06]  /*0ca0*/  IADD3 R10, PT, PT, R6, 0xffffffe, RZ ;  /* 0x0ffffffe060a7810 */ /* 0x001fcc0007ffe0ff */
[----:B------:R0:W2:Y:S02]  /*0cb0*/  F2I.FTZ.U32.TRUNC.NTZ R11, R10 ;  /* 0x0000000a000b7305 */ /* 0x0000a4000021f000 */
[----:B0-----:R-:W-:Y:S02]  /*0cc0*/  IMAD.MOV.U32 R10, RZ, RZ, RZ ;  /* 0x000000ffff0a7224 */ /* 0x001fe400078e00ff */
[----:B--2---:R-:W-:-:S04]  /*0cd0*/  IMAD.MOV R5, RZ, RZ, -R11 ;  /* 0x000000ffff057224 */ /* 0x004fc800078e0a0b */
[----:B------:R-:W-:-:S04]  /*0ce0*/  IMAD R5, R5, R4, RZ ;  /* 0x0000000405057224 */ /* 0x000fc800078e02ff */
[----:B-1----:R-:W-:-:S06]  /*0cf0*/  IMAD.HI.U32 R16, R11, R5, R10 ;  /* 0x000000050b107227 */ /* 0x002fcc00078e000a */
[----:B------:R-:W-:Y:S01]  /*0d00*/  IMAD.HI.U32 R5, R16, R9, RZ ;  /* 0x0000000910057227 */ /* 0x000fe200078e00ff */
[----:B------:R-:W-:-:S03]  /*0d10*/  LOP3.LUT R16, RZ, R22, RZ, 0x33, !PT ;  /* 0x00000016ff107212 */ /* 0x000fc600078e33ff */
        /* <DEDUP_REMOVED lines=25> */
.L_x_245:
[----:B-1----:R-:W-:Y:S05]  /*0eb0*/  BSYNC.RECONVERGENT B1 ;  /* 0x0000000000017941 */ /* 0x002fea0003800200 */
.L_x_244:
[----:B------:R-:W-:Y:S04]  /*0ec0*/  BSSY.RECONVERGENT B1, `(.L_x_246) ;  /* 0x0000027000017945 */ /* 0x000fe80003800200 */
[----:B------:R-:W-:Y:S05]  /*0ed0*/  @P0 BRA `(.L_x_247) ;  /* 0x00000000005c0947 */ /* 0x000fea0003800000 */
[----:B------:R-:W-:-:S04]  /*0ee0*/  IMAD.U32 R9, RZ, RZ, UR37 ;  /* 0x00000025ff097e24 */ /* 0x000fc8000f8e00ff */
[----:B------:R-:W1:Y:S01]  /*0ef0*/  I2F.U32.RP R6, R9 ;  /* 0x0000000900067306 */ /* 0x000e620000209000 */
[----:B------:R-:W-:-:S07]  /*0f00*/  ISETP.NE.U32.AND P2, PT, R9, RZ, PT ;  /* 0x000000ff0900720c */ /* 0x000fce0003f45070 */
[----:B-1----:R-:W0:Y:S02]  /*0f10*/  MUFU.RCP R6, R6 ;  /* 0x0000000600067308 */ /* 0x002e240000001000 */
[----:B0-----:R-:W-:-:S06]  /*0f20*/  VIADD R5, R6, 0xffffffe ;  /* 0x0ffffffe06057836 */ /* 0x001fcc0000000000 */
[----:B------:R-:W0:Y:S02]  /*0f30*/  F2I.FTZ.U32.TRUNC.NTZ R5, R5 ;  /* 0x0000000500057305 */ /* 0x000e24000021f000 */
[----:B0-----:R-:W-:-:S05]  /*0f40*/  IMAD R4, R5, R9, RZ ;  /* 0x0000000905047224 */ /* 0x001fca00078e02ff */
[----:B------:R-:W-:Y:S01]  /*0f50*/  IADD3 R11, PT, PT, -R4, RZ, RZ ;  /* 0x000000ff040b7210 */ /* 0x000fe20007ffe1ff */
[----:B------:R-:W-:-:S04]  /*0f60*/  IMAD.MOV.U32 R4, RZ, RZ, RZ ;  /* 0x000000ffff047224 */ /* 0x000fc800078e00ff */
        /* <DEDUP_REMOVED lines=14> */
.L_x_247:
[----:B0-----:R-:W-:-:S07]  /*1050*/  MOV R4, 0x1070 ;  /* 0x0000107000047802 */ /* 0x001fce0000000f00 */
[----:B------:R-:W-:Y:S05]  /*1060*/  CALL.REL.NOINC `($__internal_13_$__cuda_sm20_div_s64) ;  /* 0x0000001800047944 */ /* 0x000fea0003c00000 */
[----:B------:R-:W-:Y:S02]  /*1070*/  IADD3 R11, P0, PT, RZ, -R6, RZ ;  /* 0x80000006ff0b7210 */ /* 0x000fe40007f1e0ff */
[----:B------:R-:W-:Y:S02]  /*1080*/  MOV R9, UR38 ;  /* 0x0000002600097c02 */ /* 0x000fe40008000f00 */
[----:B------:R-:W-:Y:S01]  /*1090*/  MOV R5, R7 ;  /* 0x0000000700057202 */ /* 0x000fe20000000f00 */
[----:B------:R-:W-:Y:S02]  /*10a0*/  IMAD.X R4, RZ, RZ, ~R8, P0 ;  /* 0x000000ffff047224 */ /* 0x000fe400000e0e08 */
[----:B------:R-:W-:Y:S02]  /*10b0*/  IMAD.U32 R8, RZ, RZ, UR39 ;  /* 0x00000027ff087e24 */ /* 0x000fe4000f8e00ff */
[----:B------:R-:W-:Y:S02]  /*10c0*/  IMAD R10, R4, R9, RZ ;  /* 0x00000009040a7224 */ /* 0x000fe400078e02ff */
[----:B------:R-:W-:-:S04]  /*10d0*/  IMAD.MOV.U32 R4, RZ, RZ, R2 ;  /* 0x000000ffff047224 */ /* 0x000fc800078e0002 */
[----:B------:R-:W-:-:S04]  /*10e0*/  IMAD.WIDE.U32 R4, R11, R9, R4 ;  /* 0x000000090b047225 */ /* 0x000fc800078e0004 */
[----:B------:R-:W-:Y:S02]  /*10f0*/  IMAD R11, R11, R8, R10 ;  /* 0x000000080b0b7224 */ /* 0x000fe400078e020a */
[----:B------:R-:W-:Y:S02]  /*1100*/  IMAD.MOV.U32 R10, RZ, RZ, R6 ;  /* 0x000000ffff0a7224 */ /* 0x000fe400078e0006 */
[----:B------:R-:W-:Y:S01]  /*1110*/  IMAD.MOV.U32 R6, RZ, RZ, R4 ;  /* 0x000000ffff067224 */ /* 0x000fe200078e0004 */
[----:B------:R-:W-:-:S07]  /*1120*/  IADD3 R11, PT, PT, R11, R5, RZ ;  /* 0x000000050b0b7210 */ /* 0x000fce0007ffe0ff */
.L_x_248:
[----:B------:R-:W-:Y:S05]  /*1130*/  BSYNC.RECONVERGENT B1 ;  /* 0x0000000000017941 */ /* 0x000fea0003800200 */
.L_x_246:
[----:B------:R-:W-:Y:S01]  /*1140*/  IABS R16, R17 ;  /* 0x0000001100107213 */ /* 0x000fe20000000000 */
        /* <DEDUP_REMOVED lines=20> */
[----:B------:R-:W-:-:S06]  /*1290*/  @P0 VIADD R4, R4, 0x1 ;  /* 0x0000000104040836 */ /* 0x000fcc0000000000 */
[----:B------:R-:W-:Y:S02]  /*12a0*/  @!P2 IADD3 R4, PT, PT, -R4, RZ, RZ ;  /* 0x000000ff0404a210 */ /* 0x000fe40007ffe1ff */
[----:B------:R-:W-:-:S05]  /*12b0*/  @!P1 LOP3.LUT R4, RZ, R17, RZ, 0x33, !PT ;  /* 0x00000011ff049212 */ /* 0x000fca00078e33ff */
[----:B------:R-:W-:-:S04]  /*12c0*/  IMAD.MOV R5, RZ, RZ, -R4 ;  /* 0x000000ffff057224 */ /* 0x000fc800078e0a04 */
[----:B------:R-:W-:-:S04]  /*12d0*/  IMAD R5, R17, R5, R10 ;  /* 0x0000000511057224 */ /* 0x000fc800078e020a */
[----:B------:R-:W-:-:S04]  /*12e0*/  IMAD R5, R4, UR27, R5 ;  /* 0x0000001b04057c24 */ /* 0x000fc8000f8e0205 */
[----:B------:R-:W-:-:S06]  /*12f0*/  IMAD.WIDE R18, R5, 0x4, R12 ;  /* 0x0000000405127825 */ /* 0x000fcc00078e020c */
[----:B------:R-:W2:Y:S01]  /*1300*/  LDG.E R19, desc[UR14][R18.64] ;  /* 0x0000000e12137981 */ /* 0x000ea2000c1e1900 */
        /* <DEDUP_REMOVED lines=11> */
[----:B------:R-:W-:-:S05]  /*13c0*/  IMAD.IADD R2, R0, 0x1, R3 ;  /* 0x0000000100027824 */ /* 0x000fca00078e0203 */
[----:B------:R-:W-:Y:S02]  /*13d0*/  ISETP.LT.U32.AND P0, PT, R2, UR4, PT ;  /* 0x0000000402007c0c */ /* 0x000fe4000bf01070 */
[----:B------:R-:W-:Y:S02]  /*13e0*/  SHF.R.S32.HI R7, RZ, 0x1f, R2 ;  /* 0x0000001fff077819 */ /* 0x000fe40000011402 */
[----:B------:R-:W-:Y:S01]  /*13f0*/  MOV R3, R2 ;  /* 0x0000000200037202 */ /* 0x000fe20000000f00 */
[----:B--2---:R-:W-:-:S05]  /*1400*/  HADD2 R6, R8.H0_H0, RZ.H0_H0 ;  /* 0x200000ff08067230 */ /* 0x004fca0000000800 */
[----:B------:R-:W-:Y:S01]  /*1410*/  PRMT R9, R6, 0x7610, R9 ;  /* 0x0000761006097816 */ /* 0x000fe20000000009 */
[----:B------:R-:W-:-:S04]  /*1420*/  IMAD.U32 R6, RZ, RZ, UR8 ;  /* 0x00000008ff067e24 */ /* 0x000fc8000f8e00ff */
[----:B------:R2:W-:Y:S01]  /*1430*/  STG.E.U16 desc[UR14][R4.64], R9 ;  /* 0x0000000904007986 */ /* 0x0005e2000c10150e */
[----:B------:R-:W-:-:S13]  /*1440*/  ISETP.GT.AND.EX P0, PT, R6, R7, PT, P0 ;  /* 0x000000070600720c */ /* 0x000fda0003f04300 */
[----:B--2---:R-:W-:Y:S05]  /*1450*/  @P0 BRA `(.L_x_249) ;  /* 0xfffffff400e40947 */ /* 0x004fea000383ffff */
[----:B------:R-:W-:Y:S05]  /*1460*/  BSYNC.RECONVERGENT B0 ;  /* 0x0000000000007941 */ /* 0x000fea0003800200 */
.L_x_243:
[----:B------:R-:W-:Y:S05]  /*1470*/  EXIT ;  /* 0x000000000000794d */ /* 0x000fea0003800000 */
.L_x_234:
        /* <DEDUP_REMOVED lines=19> */
[----:B------:R-:W0:Y:S06]  /*15b0*/  LDCU UR42, c[0x0][0x3d8] ;  /* 0x00007b00ff2a77ac */ /* 0x000e2c0008000800 */
[----:B------:R-:W0:Y:S01]  /*15c0*/  LDC.64 R16, c[0x0][0x3c0] ;  /* 0x0000f000ff107b82 */ /* 0x000e220000000a00 */
[----:B------:R-:W0:Y:S01]  /*15d0*/  LDCU.64 UR32, c[0x0][0x3c0] ;  /* 0x00007800ff2077ac */ /* 0x000e220008000a00 */
[----:B------:R-:W0:Y:S01]  /*15e0*/  LDCU.64 UR24, c[0x0][0x3c0] ;  /* 0x00007800ff1877ac */ /* 0x000e220008000a00 */
[----:B------:R-:W0:Y:S01]  /*15f0*/  LDCU.64 UR44, c[0x0][0x3d8] ;  /* 0x00007b00ff2c77ac */ /* 0x000e220008000a00 */
[----:B------:R-:W0:Y:S01]  /*1600*/  LDCU.64 UR40, c[0x0][0x3d8] ;  /* 0x00007b00ff2877ac */ /* 0x000e220008000a00 */
[----:B------:R-:W0:Y:S01]  /*1610*/  LDCU.64 UR28, c[0x0][0x380] ;  /* 0x00007000ff1c77ac */ /* 0x000e220008000a00 */
[----:B------:R-:W0:Y:S01]  /*1620*/  LDCU.64 UR36, c[0x0][0x380] ;  /* 0x00007000ff2477ac */ /* 0x000e220008000a00 */
[----:B------:R-:W0:Y:S01]  /*1630*/  LDCU.128 UR16, c[0x0][0x390] ;  /* 0x00007200ff1077ac */ /* 0x000e220008000c00 */
[----:B------:R-:W0:Y:S01]  /*1640*/  LDCU.128 UR20, c[0x0][0x390] ;  /* 0x00007200ff1477ac */ /* 0x000e220008000c00 */
[----:B--2---:R-:W-:Y:S01]  /*1650*/  UIADD3 UR10, UPT, UPT, UR10, -0x1, URZ ;  /* 0xffffffff0a0a7890 */ /* 0x004fe2000fffe0ff */
[----:B---34-:R-:W-:Y:S11]  /*1660*/  BRA.U UP0, `(.L_x_250) ;  /* 0x00000009003c7547 */ /* 0x018ff6000b800000 */
[----:B------:R-:W-:Y:S01]  /*1670*/  BSSY.RECONVERGENT B0, `(.L_x_251) ;  /* 0x000008d000007945 */ /* 0x000fe20003800200 */
.L_x_257:
[----:B------:R-:W-:Y:S01]  /*1680*/  ISETP.GE.AND P1, PT, R3, UR9, PT ;  /* 0x0000000903007c0c */ /* 0x000fe2000bf26270 */
[----:B0-----:R-:W-:Y:S01]  /*1690*/  IMAD.U32 R4, RZ, RZ, UR35 ;  /* 0x00000023ff047e24 */ /* 0x001fe2000f8e00ff */
[----:B------:R-:W-:Y:S04]  /*16a0*/  BSSY.RECONVERGENT B1, `(.L_x_252) ;  /* 0x000002b000017945 */ /* 0x000fe80003800200 */
[----:B--2---:R-:W-:-:S04]  /*16b0*/  LOP3.LUT R5, R7, R4, RZ, 0xfc, !PT ;  /* 0x0000000407057212 */ /* 0x004fc800078efcff */
[----:B------:R-:W-:-:S03]  /*16c0*/  ISETP.NE.U32.AND P0, PT, R5, RZ, PT ;  /* 0x000000ff0500720c */ /* 0x000fc60003f05070 */
[----:B------:R-:W-:Y:S10]  /*16d0*/  @P1 BRA `(.L_x_253) ;  /* 0x00000000009c1947 */ /* 0x000ff40003800000 */
[-C--:B-1----:R-:W-:Y:S01]  /*16e0*/  IABS R5, R22.reuse ;  /* 0x0000001600057213 */ /* 0x082fe20000000000 */
[----:B------:R-:W-:Y:S01]  /*16f0*/  IMAD.MOV.U32 R8, RZ, RZ, RZ ;  /* 0x000000ffff087224 */ /* 0x000fe200078e00ff */
[----:B------:R-:W-:Y:S02]  /*1700*/  ISETP.GE.AND P3, PT, R3, RZ, PT ;  /* 0x000000ff0300720c */ /* 0x000fe40003f66270 */
[----:B------:R-:W0:Y:S01]  /*1710*/  I2F.RP R10, R5 ;  /* 0x00000005000a7306 */ /* 0x000e220000209400 */
[----:B------:R-:W-:-:S07]  /*1720*/  LOP3.LUT R14, RZ, R22, RZ, 0x33, !PT ;  /* 0x00000016ff0e7212 */ /* 0x000fce00078e33ff */
[----:B0-----:R-:W0:Y:S02]  /*1730*/  MUFU.RCP R10, R10 ;  /* 0x0000000a000a7308 */ /* 0x001e240000001000 */
[----:B0-----:R-:W-:-:S06]  /*1740*/  VIADD R11, R10, 0xffffffe ;  /* 0x0ffffffe0a0b7836 */ /* 0x001fcc0000000000 */
[----:B------:R-:W0:Y:S02]  /*1750*/  F2I.FTZ.U32.TRUNC.NTZ R9, R11 ;  /* 0x0000000b00097305 */ /* 0x000e24000021f000 */
[----:B0-----:R-:W-:-:S05]  /*1760*/  IADD3 R6, PT, PT, RZ, -R9, RZ ;  /* 0x80000009ff067210 */ /* 0x001fca0007ffe0ff */
        /* <DEDUP_REMOVED lines=8> */
[----:B------:R-:W-:-:S04]  /*17f0*/  @!P1 IMAD.IADD R8, R8, 0x1, -R5 ;  /* 0x0000000108089824 */ /* 0x000fc800078e0a05 */
[----:B------:R-:W-:Y:S01]  /*1800*/  IMAD.IADD R9, R8, 0x1, -R5 ;  /* 0x0000000108097824 */ /* 0x000fe200078e0a05 */
[----:B------:R-:W-:-:S04]  /*1810*/  ISETP.GT.U32.AND P2, PT, R5, R8, PT ;  /* 0x000000080500720c */ /* 0x000fc80003f44070 */
[----:B------:R-:W-:Y:S02]  /*1820*/  SEL R9, R9, R8, !P2 ;  /* 0x0000000809097207 */ /* 0x000fe40005000000 */
[----:B------:R-:W-:Y:S02]  /*1830*/  ISETP.NE.AND P2, PT, R22, RZ, PT ;  /* 0x000000ff1600720c */ /* 0x000fe40003f45270 */
[----:B------:R-:W-:-:S04]  /*1840*/  @!P3 IADD3 R9, PT, PT, -R9, RZ, RZ ;  /* 0x000000ff0909b210 */ /* 0x000fc80007ffe1ff */
        /* <DEDUP_REMOVED lines=10> */
[----:B------:R-:W-:-:S06]  /*18f0*/  @P3 VIADD R6, R6, 0x1 ;  /* 0x0000000106063836 */ /* 0x000fcc0000000000 */
[----:B------:R-:W-:-:S04]  /*1900*/  @!P4 IADD3 R6, PT, PT, -R6, RZ, RZ ;  /* 0x000000ff0606c210 */ /* 0x000fc80007ffe1ff */
[----:B------:R-:W-:-:S05]  /*1910*/  SEL R6, R14, R6, !P2 ;  /* 0x000000060e067207 */ /* 0x000fca0005000000 */
[----:B------:R-:W-:-:S04]  /*1920*/  IMAD R9, R9, UR26, R6 ;  /* 0x0000001a09097c24 */ /* 0x000fc8000f8e0206 */
[----:B------:R-:W-:-:S05]  /*1930*/  IMAD.WIDE R8, R9, 0x4, R12 ;  /* 0x0000000409087825 */ /* 0x000fca00078e020c */
[----:B--2---:R0:W-:Y:S02]  /*1940*/  STG.E desc[UR14][R8.64], R11 ;  /* 0x0000000b08007986 */ /* 0x0041e4000c10190e */
.L_x_253:
[----:B-1----:R-:W-:Y:S05]  /*1950*/  BSYNC.RECONVERGENT B1 ;  /* 0x0000000000017941 */ /* 0x002fea0003800200 */
.L_x_252:
[----:B------:R-:W-:Y:S04]  /*1960*/  BSSY.RECONVERGENT B1, `(.L_x_254) ;  /* 0x0000026000017945 */ /* 0x000fe80003800200 */
[----:B------:R-:W-:Y:S05]  /*1970*/  @P0 BRA `(.L_x_255) ;  /* 0x00000000005c0947 */ /* 0x000fea0003800000 */
[----:B------:R-:W-:Y:S02]  /*1980*/  IMAD.U32 R5, RZ, RZ, UR38 ;  /* 0x00000026ff057e24 */ /* 0x000fe4000f8e00ff */
[----:B0-----:R-:W-:Y:S02]  /*1990*/  IMAD.MOV.U32 R8, RZ, RZ, RZ ;  /* 0x000000ffff087224 */ /* 0x001fe400078e00ff */
[----:B------:R-:W0:Y:S01]  /*19a0*/  I2F.U32.RP R10, R5 ;  /* 0x00000005000a7306 */ /* 0x000e220000209000 */
[----:B------:R-:W-:-:S07]  /*19b0*/  ISETP.NE.U32.AND P2, PT, R5, RZ, PT ;  /* 0x000000ff0500720c */ /* 0x000fce0003f45070 */
[----:B0-----:R-:W0:Y:S02]  /*19c0*/  MUFU.RCP R10, R10 ;  /* 0x0000000a000a7308 */ /* 0x001e240000001000 */
[----:B0-----:R-:W-:-:S06]  /*19d0*/  VIADD R9, R10, 0xffffffe ;  /* 0x0ffffffe0a097836 */ /* 0x001fcc0000000000 */
[----:B------:R-:W0:Y:S02]  /*19e0*/  F2I.FTZ.U32.TRUNC.NTZ R9, R9 ;  /* 0x0000000900097305 */ /* 0x000e24000021f000 */
[----:B0-----:R-:W-:-:S05]  /*19f0*/  IMAD R6, R9, R5, RZ ;  /* 0x0000000509067224 */ /* 0x001fca00078e02ff */
[----:B------:R-:W-:-:S05]  /*1a00*/  IADD3 R11, PT, PT, -R6, RZ, RZ ;  /* 0x000000ff060b7210 */ /* 0x000fca0007ffe1ff */
[----:B------:R-:W-:-:S06]  /*1a10*/  IMAD.HI.U32 R11, R9, R11, R8 ;  /* 0x0000000b090b7227 */ /* 0x000fcc00078e0008 */
[----:B------:R-:W-:-:S04]  /*1a20*/  IMAD.HI.U32 R6, R11, R2, RZ ;  /* 0x000000020b067227 */ /* 0x000fc800078e00ff */
[----:B------:R-:W-:Y:S02]  /*1a30*/  IMAD.MOV R8, RZ, RZ, -R6 ;  /* 0x000000ffff087224 */ /* 0x000fe400078e0a06 */
[----:B------:R-:W-:Y:S02]  /*1a40*/  IMAD.MOV.U32 R11, RZ, RZ, RZ ;  /* 0x000000ffff0b7224 */ /* 0x000fe400078e00ff */
        /* <DEDUP_REMOVED lines=10> */
.L_x_255:
[----:B------:R-:W-:-:S07]  /*1af0*/  MOV R4, 0x1b10 ;  /* 0x00001b1000047802 */ /* 0x000fce0000000f00 */
[----:B0-----:R-:W-:Y:S05]  /*1b00*/  CALL.REL.NOINC `($__internal_13_$__cuda_sm20_div_s64) ;  /* 0x0000000c005c7944 */ /* 0x001fea0003c00000 */
[----:B------:R-:W-:Y:S01]  /*1b10*/  IADD3 R11, P0, PT, RZ, -R6, RZ ;  /* 0x80000006ff0b7210 */ /* 0x000fe20007f1e0ff */
[----:B------:R-:W-:Y:S01]  /*1b20*/  IMAD.U32 R5, RZ, RZ, UR40 ;  /* 0x00000028ff057e24 */ /* 0x000fe2000f8e00ff */
[----:B------:R-:W-:Y:S01]  /*1b30*/  MOV R9, R7 ;  /* 0x0000000700097202 */ /* 0x000fe20000000f00 */
[----:B------:R-:W-:Y:S01]  /*1b40*/  IMAD.U32 R4, RZ, RZ, UR41 ;  /* 0x00000029ff047e24 */ /* 0x000fe2000f8e00ff */
[----:B------:R-:W-:-:S05]  /*1b50*/  IADD3.X R8, PT, PT, RZ, ~R8, RZ, P0, !PT ;  /* 0x80000008ff087210 */ /* 0x000fca00007fe4ff */
[----:B------:R-:W-:Y:S02]  /*1b60*/  IMAD R10, R8, R5, RZ ;  /* 0x00000005080a7224 */ /* 0x000fe400078e02ff */
[----:B------:R-:W-:-:S04]  /*1b70*/  IMAD.MOV.U32 R8, RZ, RZ, R2 ;  /* 0x000000ffff087224 */ /* 0x000fc800078e0002 */
[----:B------:R-:W-:-:S04]  /*1b80*/  IMAD.WIDE.U32 R8, R11, R5, R8 ;  /* 0x000000050b087225 */ /* 0x000fc800078e0008 */
[----:B------:R-:W-:Y:S02]  /*1b90*/  IMAD R11, R11, R4, R10 ;  /* 0x000000040b0b7224 */ /* 0x000fe400078e020a */
[----:B------:R-:W-:Y:S02]  /*1ba0*/  IMAD.MOV.U32 R10, RZ, RZ, R8 ;  /* 0x000000ffff0a7224 */ /* 0x000fe400078e0008 */
[----:B------:R-:W-:-:S07]  /*1bb0*/  IMAD.IADD R11, R11, 0x1, R9 ;  /* 0x000000010b0b7824 */ /* 0x000fce00078e0209 */
.L_x_256:
[----:B------:R-:W-:Y:S05]  /*1bc0*/  BSYNC.RECONVERGENT B1 ;  /* 0x0000000000017941 */ /* 0x000fea0003800200 */
.L_x_254:
[----:B------:R-:W-:Y:S01]  /*1bd0*/  IABS R16, R21 ;  /* 0x0000001500107213 */ /* 0x000fe20000000000 */
        /* <DEDUP_REMOVED lines=25> */
[----:B------:R-:W-:Y:S02]  /*1d70*/  VIADD R17, R9, UR10 ;  /* 0x0000000a09117c36 */ /* 0x000fe40008000000 */
[----:B------:R-:W-:-:S03]  /*1d80*/  IMAD R15, R8, UR27, R9 ;  /* 0x0000001b080f7c24 */ /* 0x000fc6000f8e0209 */
        /* <DEDUP_REMOVED lines=28> */
.L_x_251:
[----:B------:R-:W-:Y:S05]  /*1f50*/  EXIT ;  /* 0x000000000000794d */ /* 0x000fea0003800000 */
.L_x_250:
[----:B------:R-:W-:Y:S01]  /*1f60*/  BSSY.RECONVERGENT B0, `(.L_x_258) ;  /* 0x0000090000007945 */ /* 0x000fe20003800200 */
.L_x_264:
[----:B------:R-:W-:Y:S01]  /*1f70*/  ISETP.GE.AND P1, PT, R3, UR9, PT ;  /* 0x0000000903007c0c */ /* 0x000fe2000bf26270 */
[----:B0-----:R-:W-:Y:S01]  /*1f80*/  IMAD.U32 R8, RZ, RZ, UR39 ;  /* 0x00000027ff087e24 */ /* 0x001fe2000f8e00ff */
[----:B------:R-:W-:Y:S04]  /*1f90*/  BSSY.RECONVERGENT B1, `(.L_x_259) ;  /* 0x000002a000017945 */ /* 0x000fe80003800200 */
[----:B--2---:R-:W-:-:S04]  /*1fa0*/  LOP3.LUT R4, R7, R8, RZ, 0xfc, !PT ;  /* 0x0000000807047212 */ /* 0x004fc800078efcff */
[----:B------:R-:W-:-:S03]  /*1fb0*/  ISETP.NE.U32.AND P0, PT, R4, RZ, PT ;  /* 0x000000ff0400720c */ /* 0x000fc60003f05070 */
[----:B------:R-:W-:Y:S10]  /*1fc0*/  @P1 BRA `(.L_x_260) ;  /* 0x0000000000981947 */ /* 0x000ff40003800000 */
[----:B------:R-:W-:Y:S02]  /*1fd0*/  IABS R4, R24 ;  /* 0x0000001800047213 */ /* 0x000fe40000000000 */
[----:B------:R-:W-:Y:S02]  /*1fe0*/  IABS R9, R3 ;  /* 0x0000000300097213 */ /* 0x000fe40000000000 */
[----:B------:R-:W0:Y:S01]  /*1ff0*/  I2F.RP R6, R4 ;  /* 0x0000000400067306 */ /* 0x000e220000209400 */
[----:B------:R-:W-:-:S07]  /*2000*/  ISETP.GE.AND P3, PT, R3, RZ, PT ;  /* 0x000000ff0300720c */ /* 0x000fce0003f66270 */
[----:B0-----:R-:W0:Y:S02]  /*2010*/  MUFU.RCP R6, R6 ;  /* 0x0000000600067308 */ /* 0x001e240000001000 */
[----:B0-----:R-:W-:-:S06]  /*2020*/  VIADD R10, R6, 0xffffffe ;  /* 0x0ffffffe060a7836 */ /* 0x001fcc0000000000 */
[----:B------:R0:W2:Y:S02]  /*2030*/  F2I.FTZ.U32.TRUNC.NTZ R11, R10 ;  /* 0x0000000a000b7305 */ /* 0x0000a4000021f000 */
[----:B0-----:R-:W-:Y:S01]  /*2040*/  IMAD.MOV.U32 R10, RZ, RZ, RZ ;  /* 0x000000ffff0a7224 */ /* 0x001fe200078e00ff */
[----:B--2---:R-:W-:-:S05]  /*2050*/  IADD3 R5, PT, PT, RZ, -R11, RZ ;  /* 0x8000000bff057210 */ /* 0x004fca0007ffe0ff */
[----:B------:R-:W-:-:S04]  /*2060*/  IMAD R5, R5, R4, RZ ;  /* 0x0000000405057224 */ /* 0x000fc800078e02ff */
[----:B------:R-:W-:-:S06]  /*2070*/  IMAD.HI.U32 R12, R11, R5, R10 ;  /* 0x000000050b0c7227 */ /* 0x000fcc00078e000a */
        /* <DEDUP_REMOVED lines=12> */
[----:B-1----:R-:W-:-:S13]  /*2140*/  ISETP.GE.AND P3, PT, R6, UR30, PT ;  /* 0x0000001e06007c0c */ /* 0x002fda000bf66270 */
[----:B------:R-:W-:Y:S05]  /*2150*/  @P3 BRA `(.L_x_260) ;  /* 0x0000000000343947 */ /* 0x000fea0003800000 */
[----:B------:R-:W-:-:S04]  /*2160*/  LEA R10, P3, R2, UR32, 0x2 ;  /* 0x00000020020a7c11 */ /* 0x000fc8000f8610ff */
[----:B------:R-:W-:-:S06]  /*2170*/  LEA.HI.X R11, R2, UR33, R7, 0x2, P3 ;  /* 0x00000021020b7c11 */ /* 0x000fcc00098f1407 */
[----:B------:R-:W2:Y:S01]  /*2180*/  LDG.E R11, desc[UR14][R10.64] ;  /* 0x0000000e0a0b7981 */ /* 0x000ea2000c1e1900 */
[----:B------:R-:W-:Y:S02]  /*2190*/  ISETP.GE.U32.AND P3, PT, R9, R4, PT ;  /* 0x000000040900720c */ /* 0x000fe40003f66070 */
[----:B------:R-:W-:Y:S02]  /*21a0*/  LOP3.LUT R4, R3, R24, RZ, 0x3c, !PT ;  /* 0x0000001803047212 */ /* 0x000fe400078e3cff */
[----:B------:R-:W-:Y:S02]  /*21b0*/  @!P1 IADD3 R5, PT, PT, R5, 0x1, RZ ;  /* 0x0000000105059810 */ /* 0x000fe40007ffe0ff */
[----:B------:R-:W-:-:S07]  /*21c0*/  ISETP.GE.AND P4, PT, R4, RZ, PT ;  /* 0x000000ff0400720c */ /* 0x000fce0003f86270 */
[----:B------:R-:W-:-:S06]  /*21d0*/  @P3 VIADD R5, R5, 0x1 ;  /* 0x0000000105053836 */ /* 0x000fcc0000000000 */
[----:B------:R-:W-:-:S05]  /*21e0*/  @!P4 IMAD.MOV R5, RZ, RZ, -R5 ;  /* 0x000000ffff05c224 */ /* 0x000fca00078e0a05 */
[----:B------:R-:W-:-:S05]  /*21f0*/  SEL R5, R12, R5, !P2 ;  /* 0x000000050c057207 */ /* 0x000fca0005000000 */
[----:B------:R-:W-:-:S04]  /*2200*/  IMAD R5, R6, UR31, R5 ;  /* 0x0000001f06057c24 */ /* 0x000fc8000f8e0205 */
[----:B------:R-:W-:-:S05]  /*2210*/  IMAD.WIDE R4, R5, 0x4, R14 ;  /* 0x0000000405047825 */ /* 0x000fca00078e020e */
[----:B--2---:R0:W-:Y:S02]  /*2220*/  STG.E desc[UR14][R4.64], R11 ;  /* 0x0000000b04007986 */ /* 0x0041e4000c10190e */
.L_x_260:
[----:B-1----:R-:W-:Y:S05]  /*2230*/  BSYNC.RECONVERGENT B1 ;  /* 0x0000000000017941 */ /* 0x002fea0003800200 */
.L_x_259:
[----:B------:R-:W-:Y:S04]  /*2240*/  BSSY.RECONVERGENT B1, `(.L_x_261) ;  /* 0x0000027000017945 */ /* 0x000fe80003800200 */
[----:B------:R-:W-:Y:S05]  /*2250*/  @P0 BRA `(.L_x_262) ;  /* 0x00000000005c0947 */ /* 0x000fea0003800000 */
[----:B------:R-:W-:-:S04]  /*2260*/  MOV R9, UR42 ;  /* 0x0000002a00097c02 */ /* 0x000fc80008000f00 */
[----:B------:R-:W1:Y:S01]  /*2270*/  I2F.U32.RP R6, R9 ;  /* 0x0000000900067306 */ /* 0x000e620000209000 */
[----:B------:R-:W-:-:S07]  /*2280*/  ISETP.NE.U32.AND P2, PT, R9, RZ, PT ;  /* 0x000000ff0900720c */ /* 0x000fce0003f45070 */
[----:B-1----:R-:W0:Y:S02]  /*2290*/  MUFU.RCP R6, R6 ;  /* 0x0000000600067308 */ /* 0x002e240000001000 */
[----:B0-----:R-:W-:-:S06]  /*22a0*/  VIADD R5, R6, 0xffffffe ;  /* 0x0ffffffe06057836 */ /* 0x001fcc0000000000 */
[----:B------:R-:W0:Y:S02]  /*22b0*/  F2I.FTZ.U32.TRUNC.NTZ R5, R5 ;  /* 0x0000000500057305 */ /* 0x000e24000021f000 */
[----:B0-----:R-:W-:-:S04]  /*22c0*/  IMAD R4, R5, R9, RZ ;  /* 0x0000000905047224 */ /* 0x001fc800078e02ff */
[----:B------:R-:W-:Y:S02]  /*22d0*/  IMAD.MOV R11, RZ, RZ, -R4 ;  /* 0x000000ffff0b7224 */ /* 0x000fe400078e0a04 */
[----:B------:R-:W-:-:S05]  /*22e0*/  HFMA2 R4, -RZ, RZ, 0, 0 ;  /* 0x00000000ff047431 */ /* 0x000fca00000001ff */
[----:B------:R-:W-:-:S06]  /*22f0*/  IMAD.HI.U32 R11, R5, R11, R4 ;  /* 0x0000000b050b7227 */ /* 0x000fcc00078e0004 */
[----:B------:R-:W-:Y:S01]  /*2300*/  IMAD.HI.U32 R13, R11, R2, RZ ;  /* 0x000000020b0d7227 */ /* 0x000fe200078e00ff */
[----:B------:R-:W-:-:S03]  /*2310*/  MOV R11, RZ ;  /* 0x000000ff000b7202 */ /* 0x000fc60000000f00 */
        /* <DEDUP_REMOVED lines=11> */
.L_x_262:
[----:B0-----:R-:W-:-:S07]  /*23d0*/  MOV R4, 0x23f0 ;  /* 0x000023f000047802 */ /* 0x001fce0000000f00 */
[----:B------:R-:W-:Y:S05]  /*23e0*/  CALL.REL.NOINC `($__internal_13_$__cuda_sm20_div_s64) ;  /* 0x0000000400247944 */ /* 0x000fea0003c00000 */
[-C--:B------:R-:W-:Y:S01]  /*23f0*/  IADD3 R11, P0, PT, RZ, -R6.reuse, RZ ;  /* 0x80000006ff0b7210 */ /* 0x080fe20007f1e0ff */
[----:B------:R-:W-:Y:S01]  /*2400*/  IMAD.U32 R9, RZ, RZ, UR44 ;  /* 0x0000002cff097e24 */ /* 0x000fe2000f8e00ff */
[----:B------:R-:W-:Y:S01]  /*2410*/  MOV R13, R6 ;  /* 0x00000006000d7202 */ /* 0x000fe20000000f00 */
[----:B------:R-:W-:Y:S02]  /*2420*/  IMAD.MOV.U32 R5, RZ, RZ, R7 ;  /* 0x000000ffff057224 */ /* 0x000fe400078e0007 */
[----:B------:R-:W-:Y:S01]  /*2430*/  IMAD.X R4, RZ, RZ, ~R8, P0 ;  /* 0x000000ffff047224 */ /* 0x000fe200000e0e08 */
[----:B------:R-:W-:-:S03]  /*2440*/  MOV R8, UR45 ;  /* 0x0000002d00087c02 */ /* 0x000fc60008000f00 */
[----:B------:R-:W-:Y:S02]  /*2450*/  IMAD R10, R4, R9, RZ ;  /* 0x00000009040a7224 */ /* 0x000fe400078e02ff */
[----:B------:R-:W-:-:S04]  /*2460*/  IMAD.MOV.U32 R4, RZ, RZ, R2 ;  /* 0x000000ffff047224 */ /* 0x000fc800078e0002 */
[----:B------:R-:W-:-:S04]  /*2470*/  IMAD.WIDE.U32 R4, R11, R9, R4 ;  /* 0x000000090b047225 */ /* 0x000fc800078e0004 */
[----:B------:R-:W-:Y:S02]  /*2480*/  IMAD R11, R11, R8, R10 ;  /* 0x000000080b0b7224 */ /* 0x000fe400078e020a */
[----:B------:R-:W-:Y:S02]  /*2490*/  IMAD.MOV.U32 R6, RZ, RZ, R4 ;  /* 0x000000ffff067224 */ /* 0x000fe400078e0004 */
[----:B------:R-:W-:-:S07]  /*24a0*/  IMAD.IADD R11, R11, 0x1, R5 ;  /* 0x000000010b0b7824 */ /* 0x000fce00078e0205 */
.L_x_263:
[----:B------:R-:W-:Y:S05]  /*24b0*/  BSYNC.RECONVERGENT B1 ;  /* 0x0000000000017941 */ /* 0x000fea0003800200 */
.L_x_261:
        /* <DEDUP_REMOVED lines=27> */
[----:B------:R-:W-:-:S06]  /*2670*/  IMAD.WIDE R12, R13, 0x4, R16 ;  /* 0x000000040d0c7825 */ /* 0x000fcc00078e0210 */
[----:B------:R-:W2:Y:S01]  /*2680*/  LDG.E R13, desc[UR14][R12.64] ;  /* 0x0000000e0c0d7981 */ /* 0x000ea2000c1e1900 */
[----:B------:R-:W-:-:S05]  /*2690*/  VIADD R19, R5, UR10 ;  /* 0x0000000a05137c36 */ /* 0x000fca0008000000 */
[----:B------:R-:W-:-:S05]  /*26a0*/  SHF.R.S32.HI R10, RZ, 0x1f, R19 ;  /* 0x0000001fff0a7819 */ /* 0x000fca0000011413 */
[----:B------:R-:W-:Y:S02]  /*26b0*/  IMAD R18, R10, R9, RZ ;  /* 0x000000090a127224 */ /* 0x000fe400078e02ff */
[----:B------:R-:W-:Y:S01]  /*26c0*/  IMAD.MOV.U32 R10, RZ, RZ, R6 ;  /* 0x000000ffff0a7224 */ /* 0x000fe200078e0006 */
[----:B--2---:R-:W-:-:S05]  /*26d0*/  SHF.R.S32.HI R4, RZ, 0x1f, R13 ;  /* 0x0000001fff047819 */ /* 0x004fca000001140d */
[-C--:B------:R-:W-:Y:S02]  /*26e0*/  IMAD R6, R4, R9.reuse, RZ ;  /* 0x0000000904067224 */ /* 0x080fe400078e02ff */
[----:B------:R-:W-:-:S04]  /*26f0*/  IMAD.WIDE.U32 R4, R19, R9, R10 ;  /* 0x0000000913047225 */ /* 0x000fc800078e000a */
[----:B------:R-:W-:Y:S01]  /*2700*/  IMAD R19, R19, R8, R18 ;  /* 0x0000000813137224 */ /* 0x000fe200078e0212 */
[----:B------:R-:W-:Y:S01]  /*2710*/  LEA R12, P1, R4, UR22, 0x1 ;  /* 0x00000016040c7c11 */ /* 0x000fe2000f8208ff */
[----:B------:R-:W-:-:S03]  /*2720*/  IMAD.WIDE.U32 R10, R13, R9, R10 ;  /* 0x000000090d0a7225 */ /* 0x000fc600078e000a */
[----:B------:R-:W-:Y:S01]  /*2730*/  IADD3 R5, PT, PT, R5, R19, RZ ;  /* 0x0000001305057210 */ /* 0x000fe20007ffe0ff */
[----:B------:R-:W-:Y:S01]  /*2740*/  IMAD R9, R13, R8, R6 ;  /* 0x000000080d097224 */ /* 0x000fe200078e0206 */
[----:B------:R-:W-:Y:S02]  /*2750*/  LEA R8, P0, R10, UR20, 0x1 ;  /* 0x000000140a087c11 */ /* 0x000fe4000f8008ff */
[----:B------:R-:W-:Y:S01]  /*2760*/  LEA.HI.X R13, R4, UR23, R5, 0x1, P1 ;  /* 0x00000017040d7c11 */ /* 0x000fe200088f0c05 */
[----:B------:R-:W-:-:S05]  /*2770*/  IMAD.IADD R9, R11, 0x1, R9 ;  /* 0x000000010b097824 */ /* 0x000fca00078e0209 */
[----:B------:R-:W-:Y:S01]  /*2780*/  LEA.HI.X R9, R10, UR21, R9, 0x1, P0 ;  /* 0x000000150a097c11 */ /* 0x000fe200080f0c09 */
[----:B------:R-:W2:Y:S04]  /*2790*/  LDG.E.U16 R13, desc[UR14][R12.64] ;  /* 0x0000000e0c0d7981 */ /* 0x000ea8000c1e1500 */
[----:B------:R-:W2:Y:S01]  /*27a0*/  LDG.E.U16 R8, desc[UR14][R8.64] ;  /* 0x0000000e08087981 */ /* 0x000ea2000c1e1500 */
[C---:B------:R-:W-:Y:S02]  /*27b0*/  LEA R4, P0, R2.reuse, UR36, 0x1 ;  /* 0x0000002402047c11 */ /* 0x040fe4000f8008ff */
[----:B------:R-:W-:Y:S02]  /*27c0*/  MOV R6, UR8 ;  /* 0x0000000800067c02 */ /* 0x000fe40008000f00 */
[----:B------:R-:W-:Y:S01]  /*27d0*/  LEA.HI.X R5, R2, UR37, R7, 0x1, P0 ;  /* 0x0000002502057c11 */ /* 0x000fe200080f0c07 */
[----:B------:R-:W-:-:S04]  /*27e0*/  IMAD.IADD R2, R0, 0x1, R3 ;  /* 0x0000000100027824 */ /* 0x000fc800078e0203 */
[--C-:B------:R-:W-:Y:S01]  /*27f0*/  IMAD.MOV.U32 R3, RZ, RZ, R2.reuse ;  /* 0x000000ffff037224 */ /* 0x100fe200078e0002 */
[----:B------:R-:W-:Y:S02]  /*2800*/  ISETP.LT.U32.AND P0, PT, R2, UR4, PT ;  /* 0x0000000402007c0c */ /* 0x000fe4000bf01070 */
[----:B------:R-:W-:-:S04]  /*2810*/  SHF.R.S32.HI R7, RZ, 0x1f, R2 ;  /* 0x0000001fff077819 */ /* 0x000fc80000011402 */
[----:B------:R-:W-:Y:S01]  /*2820*/  ISETP.GT.AND.EX P0, PT, R6, R7, PT, P0 ;  /* 0x000000070600720c */ /* 0x000fe20003f04300 */
[----:B--2---:R-:W-:-:S05]  /*2830*/  HADD2 R13, R8.H0_H0, R13.H0_H0 ;  /* 0x2000000d080d7230 */ /* 0x004fca0000000800 */
[----:B------:R2:W-:Y:S07]  /*2840*/  STG.E.U16 desc[UR14][R4.64], R13 ;  /* 0x0000000d04007986 */ /* 0x0005ee000c10150e */
[----:B------:R-:W-:Y:S05]  /*2850*/  @P0 BRA `(.L_x_264) ;  /* 0xfffffff400c40947 */ /* 0x000fea000383ffff */
[----:B------:R-:W-:Y:S05]  /*2860*/  BSYNC.RECONVERGENT B0 ;  /* 0x0000000000007941 */ /* 0x000fea0003800200 */
.L_x_258:
[----:B------:R-:W-:Y:S05]  /*2870*/  EXIT ;  /* 0x000000000000794d */ /* 0x000fea0003800000 */
        .weak           $__internal_13_$__cuda_sm20_div_s64
        .type           $__internal_13_$__cuda_sm20_div_s64,@function
        .size           $__internal_13_$__cuda_sm20_div_s64,(.L_x_573 - $__internal_13_$__cuda_sm20_div_s64)
$__internal_13_$__cuda_sm20_div_s64:
        /* <DEDUP_REMOVED lines=21> */
[----:B------:R-:W-:-:S03]  /*29d0*/  IADD3 R11, P2, PT, R5, R8, RZ ;  /* 0x00000008050b7210 */ /* 0x000fc60007f5e0ff */
[----:B------:R-:W-:Y:S02]  /*29e0*/  IMAD.X R6, R6, 0x1, R19, P0 ;  /* 0x0000000106067824 */ /* 0x000fe400000e0613 */
[----:B------:R-:W-:-:S03]  /*29f0*/  IMAD.WIDE.U32 R8, R11, UR6, RZ ;  /* 0x000000060b087c25 */ /* 0x000fc6000f8e00ff */
[----:B------:R-:W-:Y:S01]  /*2a00*/  IADD3.X R6, PT, PT, RZ, RZ, R6, P2, P1 ;  /* 0x000000ffff067210 */ /* 0x000fe200017e2406 */
[----:B------:R-:W-:Y:S01]  /*2a10*/  IMAD R5, R11, UR7, R9 ;  /* 0x000000070b057c24 */ /* 0x000fe2000f8e0209 */
[----:B------:R-:W-:-:S03]  /*2a20*/  IADD3 R9, P0, PT, RZ, -R8, RZ ;  /* 0x80000008ff097210 */ /* 0x000fc60007f1e0ff */
[----:B------:R-:W-:Y:S02]  /*2a30*/  IMAD R5, R6, UR6, R5 ;  /* 0x0000000606057c24 */ /* 0x000fe4000f8e0205 */
[----:B------:R-:W-:-:S03]  /*2a40*/  IMAD.HI.U32 R10, R11, R9, RZ ;  /* 0x000000090b0a7227 */ /* 0x000fc600078e00ff */
[----:B------:R-:W-:-:S05]  /*2a50*/  IADD3.X R5, PT, PT, RZ, ~R5, RZ, P0, !PT ;  /* 0x80000005ff057210 */ /* 0x000fca00007fe4ff */
[----:B------:R-:W-:Y:S01]  /*2a60*/  IMAD.WIDE.U32 R18, P0, R11, R5, R10 ;  /* 0x000000050b127225 */ /* 0x000fe2000780000a */
[----:B------:R-:W-:-:S03]  /*2a70*/  IADD3 R11, P4, PT, RZ, -R2, RZ ;  /* 0x80000002ff0b7210 */ /* 0x000fc60007f9e0ff */
[C---:B------:R-:W-:Y:S01]  /*2a80*/  IMAD R8, R6.reuse, R5, RZ ;  /* 0x0000000506087224 */ /* 0x040fe200078e02ff */
[----:B------:R-:W-:Y:S01]  /*2a90*/  SEL R11, R11, R2, !P3 ;  /* 0x000000020b0b7207 */ /* 0x000fe20005800000 */
[----:B------:R-:W-:-:S04]  /*2aa0*/  IMAD.HI.U32 R9, P1, R6, R9, R18 ;  /* 0x0000000906097227 */ /* 0x000fc80007820012 */
[----:B------:R-:W-:Y:S02]  /*2ab0*/  HFMA2 R19, -RZ, RZ, 0, 0 ;  /* 0x00000000ff137431 */ /* 0x000fe400000001ff */
[----:B------:R-:W-:Y:S01]  /*2ac0*/  IMAD.X R10, RZ, RZ, ~R7, P4 ;  /* 0x000000ffff0a7224 */ /* 0x000fe200020e0e07 */
[----:B------:R-:W-:Y:S01]  /*2ad0*/  IADD3 R8, P2, PT, R8, R9, RZ ;  /* 0x0000000908087210 */ /* 0x000fe20007f5e0ff */
[----:B------:R-:W-:-:S03]  /*2ae0*/  IMAD.HI.U32 R5, R6, R5, RZ ;  /* 0x0000000506057227 */ /* 0x000fc600078e00ff */
[----:B------:R-:W-:Y:S01]  /*2af0*/  SEL R9, R10, R7, !P3 ;  /* 0x000000070a097207 */ /* 0x000fe20005800000 */
[----:B------:R-:W-:-:S04]  /*2b00*/  IMAD.HI.U32 R18, R8, R11, RZ ;  /* 0x0000000b08127227 */ /* 0x000fc800078e00ff */
[----:B------:R-:W-:Y:S02]  /*2b10*/  IMAD.X R6, R5, 0x1, R6, P0 ;  /* 0x0000000105067824 */ /* 0x000fe400000e0606 */
[----:B------:R-:W-:-:S03]  /*2b20*/  IMAD.WIDE.U32 R18, R8, R9, R18 ;  /* 0x0000000908127225 */ /* 0x000fc600078e0012 */
[----:B------:R-:W-:-:S05]  /*2b30*/  IADD3.X R6, PT, PT, RZ, RZ, R6, P2, P1 ;  /* 0x000000ffff067210 */ /* 0x000fca00017e2406 */
[C---:B------:R-:W-:Y:S02]  /*2b40*/  IMAD R5, R6.reuse, R9, RZ ;  /* 0x0000000906057224 */ /* 0x040fe400078e02ff */
[----:B------:R-:W-:-:S04]  /*2b50*/  IMAD.HI.U32 R8, P0, R6, R11, R18 ;  /* 0x0000000b06087227 */ /* 0x000fc80007800012 */
[----:B------:R-:W-:Y:S01]  /*2b60*/  IMAD.HI.U32 R6, R6, R9, RZ ;  /* 0x0000000906067227 */ /* 0x000fe200078e00ff */
[----:B------:R-:W-:-:S03]  /*2b70*/  IADD3 R5, P1, PT, R5, R8, RZ ;  /* 0x0000000805057210 */ /* 0x000fc60007f3e0ff */
[----:B------:R-:W-:Y:S02]  /*2b80*/  IMAD.X R6, RZ, RZ, R6, P0 ;  /* 0x000000ffff067224 */ /* 0x000fe400000e0606 */
        /* <DEDUP_REMOVED lines=8> */
[----:B------:R-:W-:Y:S02]  /*2c10*/  ISETP.GE.U32.AND.EX P0, PT, R9, UR7, PT, P0 ;  /* 0x0000000709007c0c */ /* 0x000fe4000bf06100 */
        /* <DEDUP_REMOVED lines=9> */
[----:B------:R-:W-:-:S03]  /*2cb0*/  ISETP.GE.U32.AND.EX P0, PT, R10, UR7, PT, P1 ;  /* 0x000000070a007c0c */ /* 0x000fc6000bf06110 */
[----:B------:R-:W-:Y:S01]  /*2cc0*/  IMAD.X R6, RZ, RZ, R19, P2 ;  /* 0x000000ffff067224 */ /* 0x000fe200010e0613 */
[----:B------:R-:W-:Y:S02]  /*2cd0*/  SEL R5, R5, R8, P0 ;  /* 0x0000000805057207 */ /* 0x000fe40000000000 */
[----:B------:R-:W-:Y:S02]  /*2ce0*/  LOP3.LUT R8, R7, UR13, RZ, 0x3c, !PT ;  /* 0x0000000d07087c12 */ /* 0x000fe4000f8e3cff */
[----:B------:R-:W-:Y:S02]  /*2cf0*/  SEL R6, R6, R19, P0 ;  /* 0x0000001306067207 */ /* 0x000fe40000000000 */
[----:B------:R-:W-:Y:S02]  /*2d00*/  IADD3 R10, P2, PT, RZ, -R5, RZ ;  /* 0x80000005ff0a7210 */ /* 0x000fe40007f5e0ff */
[----:B------:R-:W-:Y:S02]  /*2d10*/  ISETP.GE.AND P1, PT, R8, RZ, PT ;  /* 0x000000ff0800720c */ /* 0x000fe40003f26270 */
[----:B------:R-:W-:-:S02]  /*2d20*/  ISETP.NE.U32.AND P0, PT, RZ, UR12, PT ;  /* 0x0000000cff007c0c */ /* 0x000fc4000bf05070 */
[-C--:B------:R-:W-:Y:S02]  /*2d30*/  IADD3.X R9, PT, PT, RZ, ~R6.reuse, RZ, P2, !PT ;  /* 0x80000006ff097210 */ /* 0x080fe400017fe4ff */
[----:B------:R-:W-:Y:S01]  /*2d40*/  SEL R10, R10, R5, !P1 ;  /* 0x000000050a0a7207 */ /* 0x000fe20004800000 */
[----:B------:R-:W-:Y:S01]  /*2d50*/  IMAD.MOV.U32 R5, RZ, RZ, 0x0 ;  /* 0x00000000ff057424 */ /* 0x000fe200078e00ff */
[----:B------:R-:W-:Y:S02]  /*2d60*/  ISETP.NE.AND.EX P0, PT, RZ, UR13, PT, P0 ;  /* 0x0000000dff007c0c */ /* 0x000fe4000bf05300 */
[----:B------:R-:W-:Y:S02]  /*2d70*/  SEL R8, R9, R6, !P1 ;  /* 0x0000000609087207 */ /* 0x000fe40004800000 */
[----:B------:R-:W-:Y:S02]  /*2d80*/  SEL R6, R10, 0xffffffff, P0 ;  /* 0xffffffff0a067807 */ /* 0x000fe40000000000 */
[----:B------:R-:W-:Y:S01]  /*2d90*/  SEL R8, R8, 0xffffffff, P0 ;  /* 0xffffffff08087807 */ /* 0x000fe20000000000 */
[----:B------:R-:W-:Y:S06]  /*2da0*/  RET.REL.NODEC R4 `(_ZN17fastertransformer42start_id_embedding_position_lookups_kernelI6__halfLb1ELi0EEEvPT_PiPKS2_S6_NS_18pPromptTuningParamIS2_EEPKiiiiil) ;  /* 0xffffffd004947950 */ /* 0x000fec0003c3ffff */
.L_x_265:
        /* <DEDUP_REMOVED lines=13> */
.L_x_573:


//--------------------- .text._ZN17fastertransformer42start_id_embedding_position_lookups_kernelI6__halfLb1ELi1EEEvPT_PiPKS2_S6_NS_18pPromptTuningParamIS2_EEPKiiiiil --------------------------
	.section	.text._ZN17fastertransformer42start_id_embedding_position_lookups_kernelI6__halfLb1ELi1EEEvPT_PiPKS2_S6_NS_18pPromptTuningParamIS2_EEPKiiiiil,"ax",@progbits
	.align	128
        .global         _ZN17fastertransformer42start_id_embedding_position_lookups_kernelI6__halfLb1ELi1EEEvPT_PiPKS2_S6_NS_18pPromptTuningParamIS2_EEPKiiiiil
        .type           _ZN17fastertransformer42start_id_embedding_position_lookups_kernelI6__halfLb1ELi1EEEvPT_PiPKS2_S6_NS_18pPromptTuningParamIS2_EEPKiiiiil,@function
        .size           _ZN17fastertransformer42start_id_embedding_position_lookups_kernelI6__halfLb1ELi1EEEvPT_PiPKS2_S6_NS_18pPromptTuningParamIS2_EEPKiiiiil,(.L_x_574 - _ZN17fastertransformer42start_id_embedding_position_lookups_kernelI6__halfLb1ELi1EEEvPT_PiPKS2_S6_NS_18pPromptTuningParamIS2_EEPKiiiiil)
        .other          _ZN17fastertransformer42start_id_embedding_position_lookups_kernelI6__halfLb1ELi1EEEvPT_PiPKS2_S6_NS_18pPromptTuningParamIS2_EEPKiiiiil,@"STO_CUDA_ENTRY STV_DEFAULT"
_ZN17fastertransformer42start_id_embedding_position_lookups_kernelI6__halfLb1ELi1EEEvPT_PiPKS2_S6_NS_18pPromptTuningParamIS2_EEPKiiiiil:
.text._ZN17fastertransformer42start_id_embedding_position_lookups_kernelI6__halfLb1ELi1EEEvPT_PiPKS2_S6_NS_18pPromptTuningParamIS2_EEPKiiiiil:
        /* <DEDUP_REMOVED lines=8> */
[----:B------:R-:W-:Y:S02]  /*0080*/  USHF.R.S32.HI UR5, URZ, 0x1f, UR4 ;  /* 0x0000001fff057899 */ /* 0x000fe40008011404 */
[----:B--2---:R-:W-:Y:S02]  /*0090*/  UIMAD.WIDE.U32 UR6, UR4, UR10, URZ ;  /* 0x0000000a040672a5 */ /* 0x004fe4000f8e00ff */
[----:B------:R-:W-:-:S04]  /*00a0*/  UIMAD UR5, UR5, UR10, URZ ;  /* 0x0000000a050572a4 */ /* 0x000fc8000f8e02ff */
        /* <DEDUP_REMOVED lines=14> */
[----:B0-----:R-:W-:Y:S02]  /*0190*/  UISETP.NE.U32.AND UP0, UPT, UR16, URZ, UPT ;  /* 0x000000ff1000728c */ /* 0x001fe4000bf05070 */
[----:B-1----:R-:W-:Y:S02]  /*01a0*/  UIMAD UR4, UR8, UR5, URZ ;  /* 0x00000005080472a4 */ /* 0x002fe4000f8e02ff */
[----:B------:R-:W-:-:S02]  /*01b0*/  UISETP.NE.AND.EX UP0, UPT, UR17, URZ, UPT, UP0 ;  /* 0x000000ff1100728c */ /* 0x000fc4000bf05300 */
[----:B------:R-:W-:Y:S01]  /*01c0*/  UISETP.LT.AND UP1, UPT, UR4, UR8, UPT ;  /* 0x000000080400728c */ /* 0x000fe2000bf21270 */
[----:B--2---:R-:W-:-:S03]  /*01d0*/  IMAD R0, R0, UR10, RZ ;  /* 0x0000000a00007c24 */ /* 0x004fc6000f8e02ff */
[----:B------:R-:W-:-:S03]  /*01e0*/  USEL UR8, UR4, UR8, UP1 ;  /* 0x0000000804087287 */ /* 0x000fc60008800000 */
[----:B---34-:R-:W-:Y:S09]  /*01f0*/  BRA.U UP0, `(.L_x_266) ;  /* 0x0000001100387547 */ /* 0x018ff2000b800000 */
[----:B------:R-:W0:Y:S02]  /*0200*/  LDCU.64 UR10, c[0x0][0x3c0] ;  /* 0x00007800ff0a77ac */ /* 0x000e240008000a00 */
[----:B0-----:R-:W-:-:S04]  /*0210*/  UISETP.NE.U32.AND UP0, UPT, UR10, URZ, UPT ;  /* 0x000000ff0a00728c */ /* 0x001fc8000bf05070 */
[----:B------:R-:W-:-:S09]  /*0220*/  UISETP.NE.AND.EX UP0, UPT, UR11, URZ, UPT, UP0 ;  /* 0x000000ff0b00728c */ /* 0x000fd2000bf05300 */
[----:B------:R-:W-:Y:S05]  /*0230*/  BRA.U !UP0, `(.L_x_267) ;  /* 0x00000009081c7547 */ /* 0x000fea000b800000 */
.L_x_274:
[----:B------:R-:W0:Y:S01]  /*0240*/  LDCU UR4, c[0x0][0x3d0] ;  /* 0x00007a00ff0477ac */ /* 0x000e220008000800 */
[----:B------:R-:W-:Y:S01]  /*0250*/  BSSY.RECONVERGENT B0, `(.L_x_268) ;  /* 0x0000016000007945 */ /* 0x000fe20003800200 */
[----:B0-----:R-:W-:-:S04]  /*0260*/  ISETP.LT.AND P0, PT, RZ, UR4, PT ;  /* 0x00000004ff007c0c */ /* 0x001fc8000bf01270 */
[----:B------:R-:W-:-:S13]  /*0270*/  ISETP.LT.AND P0, PT, R3, UR8, P0 ;  /* 0x0000000803007c0c */ /* 0x000fda0008701270 */
[----:B------:R-:W-:Y:S05]  /*0280*/  @!P0 BRA `(.L_x_269) ;  /* 0x0000000000488947 */ /* 0x000fea0003800000 */
[----:B------:R-:W0:Y:S01]  /*0290*/  LDC R12, c[0x0][0x3d0] ;  /* 0x0000f400ff0c7b82 */ /* 0x000e220000000800 */
[----:B------:R-:W-:Y:S01]  /*02a0*/  HFMA2 R4, -RZ, RZ, 0, 0 ;  /* 0x00000000ff047431 */ /* 0x000fe200000001ff */
[----:B------:R-:W1:Y:S01]  /*02b0*/  LDCU UR5, c[0x0][0x3a8] ;  /* 0x00007500ff0577ac */ /* 0x000e620008000800 */
[----:B------:R-:W-:-:S05]  /*02c0*/  UMOV UR4, URZ ;  /* 0x000000ff00047c82 */ /* 0x000fca0008000000 */
[----:B------:R-:W2:Y:S02]  /*02d0*/  LDC.64 R10, c[0x0][0x3c0] ;  /* 0x0000f000ff0a7b82 */ /* 0x000ea40000000a00 */
.L_x_270:
[----:B0--3--:R-:W-:-:S04]  /*02e0*/  IMAD R7, R3, R12, UR4 ;  /* 0x0000000403077e24 */ /* 0x009fc8000f8e020c */
[----:B--2---:R-:W-:-:S06]  /*02f0*/  IMAD.WIDE R6, R7, 0x4, R10 ;  /* 0x0000000407067825 */ /* 0x004fcc00078e020a */
[----:B------:R-:W1:Y:S01]  /*0300*/  LDG.E R7, desc[UR12][R6.64] ;  /* 0x0000000c06077981 */ /* 0x000e62000c1e1900 */
[----:B------:R-:W-:-:S06]  /*0310*/  UIADD3 UR4, UPT, UPT, UR4, 0x1, URZ ;  /* 0x0000000104047890 */ /* 0x000fcc000fffe0ff */
[----:B------:R-:W-:Y:S02]  /*0320*/  ISETP.NE.AND P1, PT, R12, UR4, PT ;  /* 0x000000040c007c0c */ /* 0x000fe4000bf25270 */
[----:B-1----:R-:W-:-:S13]  /*0330*/  ISETP.GE.AND P0, PT, R7, UR5, PT ;  /* 0x0000000507007c0c */ /* 0x002fda000bf06270 */
[----:B------:R-:W0:Y:S08]  /*0340*/  @!P0 LDC R13, c[0x0][0x3d4] ;  /* 0x0000f500ff0d8b82 */ /* 0x000e300000000800 */
[----:B------:R-:W1:Y:S01]  /*0350*/  @!P0 LDC.64 R8, c[0x0][0x388] ;  /* 0x0000e200ff088b82 */ /* 0x000e620000000a00 */
[C---:B0-----:R-:W-:Y:S02]  /*0360*/  @!P0 IMAD R13, R4.reuse, R13, R3 ;  /* 0x0000000d040d8224 */ /* 0x041fe400078e0203 */
[----:B------:R-:W-:-:S02]  /*0370*/  @!P0 VIADD R4, R4, 0x1 ;  /* 0x0000000104048836 */ /* 0x000fc40000000000 */
[----:B-1----:R-:W-:-:S05]  /*0380*/  @!P0 IMAD.WIDE R8, R13, 0x4, R8 ;  /* 0x000000040d088825 */ /* 0x002fca00078e0208 */
[----:B------:R3:W-:Y:S01]  /*0390*/  @!P0 STG.E desc[UR12][R8.64], R7 ;  /* 0x0000000708008986 */ /* 0x0007e2000c10190c */
[----:B------:R-:W-:Y:S05]  /*03a0*/  @P1 BRA `(.L_x_270) ;  /* 0xfffffffc00cc1947 */ /* 0x000fea000383ffff */
.L_x_269:
[----:B------:R-:W-:Y:S05]  /*03b0*/  BSYNC.RECONVERGENT B0 ;  /* 0x0000000000007941 */ /* 0x000fea0003800200 */
.L_x_268:
[----:B------:R-:W0:Y:S01]  /*03c0*/  LDCU UR4, c[0x0][0x3dc] ;  /* 0x00007b80ff0477ac */ /* 0x000e220008000800 */
[----:B------:R-:W-:Y:S01]  /*03d0*/  BSSY.RECONVERGENT B0, `(.L_x_271) ;  /* 0x000002b000007945 */ /* 0x000fe20003800200 */
[----:B0-----:R-:W-:-:S05]  /*03e0*/  IMAD.U32 R4, RZ, RZ, UR4 ;  /* 0x00000004ff047e24 */ /* 0x001fca000f8e00ff */
[----:B------:R-:W-:-:S04]  /*03f0*/  LOP3.LUT R6, R5, R4, RZ, 0xfc, !PT ;  /* 0x0000000405067212 */ /* 0x000fc800078efcff */
[----:B------:R-:W-:-:S13]  /*0400*/  ISETP.NE.U32.AND P0, PT, R6, RZ, PT ;  /* 0x000000ff0600720c */ /* 0x000fda0003f05070 */
[----:B------:R-:W-:Y:S05]  /*0410*/  @P0 BRA `(.L_x_272) ;  /* 0x0000000000600947 */ /* 0x000fea0003800000 */
[----:B------:R-:W0:Y:S02]  /*0420*/  LDCU UR4, c[0x0][0x3d8] ;  /* 0x00007b00ff0477ac */ /* 0x000e240008000800 */
[----:B0-----:R-:W-:-:S04]  /*0430*/  MOV R13, UR4 ;  /* 0x00000004000d7c02 */ /* 0x001fc80008000f00 */
[----:B---3--:R-:W0:Y:S01]  /*0440*/  I2F.U32.RP R8, R13 ;  /* 0x0000000d00087306 */ /* 0x008e220000209000 */
[----:B------:R-:W-:-:S07]  /*0450*/  ISETP.NE.U32.AND P2, PT, R13, RZ, PT ;  /* 0x000000ff0d00720c */ /* 0x000fce0003f45070 */
[----:B0-----:R-:W0:Y:S02]  /*0460*/  MUFU.RCP R8, R8 ;  /* 0x0000000800087308 */ /* 0x001e240000001000 */
[----:B0-----:R-:W-:-:S06]  /*0470*/  VIADD R6, R8, 0xffffffe ;  /* 0x0ffffffe08067836 */ /* 0x001fcc0000000000 */
[----:B------:R0:W1:Y:S02]  /*0480*/  F2I.FTZ.U32.TRUNC.NTZ R7, R6 ;  /* 0x0000000600077305 */ /* 0x000064000021f000 */
[----:B0-----:R-:W-:Y:S02]  /*0490*/  HFMA2 R6, -RZ, RZ, 0, 0 ;  /* 0x00000000ff067431 */ /* 0x001fe400000001ff */
[----:B-1----:R-:W-:-:S04]  /*04a0*/  IMAD R9, R7, R13, RZ ;  /* 0x0000000d07097224 */ /* 0x002fc800078e02ff */
[----:B------:R-:W-:-:S04]  /*04b0*/  IMAD.MOV R9, RZ, RZ, -R9 ;  /* 0x000000ffff097224 */ /* 0x000fc800078e0a09 */
        /* <DEDUP_REMOVED lines=14> */
.L_x_272:
[----:B------:R-:W-:-:S07]  /*05a0*/  MOV R4, 0x5c0 ;  /* 0x000005c000047802 */ /* 0x000fce0000000f00 */
[----:B---3--:R-:W-:Y:S05]  /*05b0*/  CALL.REL.NOINC `($__internal_14_$__cuda_sm20_div_s64) ;  /* 0x0000001c00dc7944 */ /* 0x008fea0003c00000 */
[----:B------:R-:W0:Y:S01]  /*05c0*/  LDCU.64 UR4, c[0x0][0x3d8] ;  /* 0x00007b00ff0477ac */ /* 0x000e220008000a00 */
[----:B------:R-:W-:Y:S01]  /*05d0*/  IADD3 R10, P0, PT, RZ, -R6, RZ ;  /* 0x80000006ff0a7210 */ /* 0x000fe20007f1e0ff */
[----:B------:R-:W-:-:S04]  /*05e0*/  IMAD.MOV.U32 R9, RZ, RZ, R5 ;  /* 0x000000ffff097224 */ /* 0x000fc800078e0005 */
[----:B------:R-:W-:Y:S02]  /*05f0*/  IMAD.X R8, RZ, RZ, ~R7, P0 ;  /* 0x000000ffff087224 */ /* 0x000fe400000e0e07 */
[----:B0-----:R-:W-:Y:S01]  /*0600*/  IMAD.U32 R13, RZ, RZ, UR4 ;  /* 0x00000004ff0d7e24 */ /* 0x001fe2000f8e00ff */
[----:B------:R-:W-:-:S03]  /*0610*/  MOV R4, UR5 ;  /* 0x0000000500047c02 */ /* 0x000fc60008000f00 */
[-C--:B------:R-:W-:Y:S02]  /*0620*/  IMAD R7, R8, R13.reuse, RZ ;  /* 0x0000000d08077224 */ /* 0x080fe400078e02ff */
[----:B------:R-:W-:Y:S02]  /*0630*/  IMAD.MOV.U32 R8, RZ, RZ, R2 ;  /* 0x000000ffff087224 */ /* 0x000fe400078e0002 */
[C---:B------:R-:W-:Y:S02]  /*0640*/  IMAD R7, R10.reuse, R4, R7 ;  /* 0x000000040a077224 */ /* 0x040fe400078e0207 */
[----:B------:R-:W-:Y:S01]  /*0650*/  IMAD.WIDE.U32 R8, R10, R13, R8 ;  /* 0x0000000d0a087225 */ /* 0x000fe200078e0008 */
[----:B------:R-:W-:-:S03]  /*0660*/  MOV R10, R6 ;  /* 0x00000006000a7202 */ /* 0x000fc60000000f00 */
[----:B------:R-:W-:-:S07]  /*0670*/  IMAD.IADD R9, R9, 0x1, R7 ;  /* 0x0000000109097824 */ /* 0x000fce00078e0207 */
.L_x_273:
[----:B------:R-:W-:Y:S05]  /*0680*/  BSYNC.RECONVERGENT B0 ;  /* 0x0000000000007941 */ /* 0x000fea0003800200 */
.L_x_271:
[----:B------:R-:W0:Y:S01]  /*0690*/  LDC R11, c[0x0][0x3cc] ;  /* 0x0000f300ff0b7b82 */ /* 0x000e220000000800 */
[----:B------:R-:W-:Y:S01]  /*06a0*/  IABS R16, R10 ;  /* 0x0000000a00107213 */ /* 0x000fe20000000000 */
[----:B------:R-:W1:Y:S01]  /*06b0*/  LDCU UR4, c[0x0][0x3d0] ;  /* 0x00007a00ff0477ac */ /* 0x000e620008000800 */
[----:B0-----:R-:W-:-:S04]  /*06c0*/  IABS R14, R11 ;  /* 0x0000000b000e7213 */ /* 0x001fc80000000000 */
[----:B------:R-:W0:Y:S08]  /*06d0*/  I2F.RP R12, R14 ;  /* 0x0000000e000c7306 */ /* 0x000e300000209400 */
[----:B0-----:R-:W0:Y:S02]  /*06e0*/  MUFU.RCP R12, R12 ;  /* 0x0000000c000c7308 */ /* 0x001e240000001000 */
[----:B0-----:R-:W-:-:S06]  /*06f0*/  VIADD R6, R12, 0xffffffe ;  /* 0x0ffffffe0c067836 */ /* 0x001fcc0000000000 */
[----:B------:R0:W2:Y:S02]  /*0700*/  F2I.FTZ.U32.TRUNC.NTZ R7, R6 ;  /* 0x0000000600077305 */ /* 0x0000a4000021f000 */
[----:B0-----:R-:W-:Y:S01]  /*0710*/  IMAD.MOV.U32 R6, RZ, RZ, RZ ;  /* 0x000000ffff067224 */ /* 0x001fe200078e00ff */
[----:B--2---:R-:W-:-:S05]  /*0720*/  IADD3 R15, PT, PT, RZ, -R7, RZ ;  /* 0x80000007ff0f7210 */ /* 0x004fca0007ffe0ff */
[----:B------:R-:W-:-:S04]  /*0730*/  IMAD R15, R15, R14, RZ ;  /* 0x0000000e0f0f7224 */ /* 0x000fc800078e02ff */
[----:B------:R-:W-:Y:S01]  /*0740*/  IMAD.HI.U32 R7, R7, R15, R6 ;  /* 0x0000000f07077227 */ /* 0x000fe200078e0006 */
[----:B------:R-:W-:-:S03]  /*0750*/  LOP3.LUT R6, R10, R11, RZ, 0x3c, !PT ;  /* 0x0000000b0a067212 */ /* 0x000fc600078e3cff */
[----:B------:R-:W-:Y:S01]  /*0760*/  IMAD.MOV.U32 R15, RZ, RZ, R16 ;  /* 0x000000ffff0f7224 */ /* 0x000fe200078e0010 */
[----:B------:R-:W-:-:S03]  /*0770*/  ISETP.GE.AND P2, PT, R6, RZ, PT ;  /* 0x000000ff0600720c */ /* 0x000fc60003f46270 */
        /* <DEDUP_REMOVED lines=8> */
[----:B------:R-:W0:Y:S11]  /*0800*/  LDC.64 R6, c[0x0][0x3c0] ;  /* 0x0000f000ff067b82 */ /* 0x000e360000000a00 */
[----:B------:R-:W-:-:S05]  /*0810*/  @P0 IADD3 R19, PT, PT, R19, 0x1, RZ ;  /* 0x0000000113130810 */ /* 0x000fca0007ffe0ff */
[----:B------:R-:W-:Y:S01]  /*0820*/  @!P2 IMAD.MOV R19, RZ, RZ, -R19 ;  /* 0x000000ffff13a224 */ /* 0x000fe200078e0a13 */
[----:B------:R-:W-:-:S05]  /*0830*/  @!P1 LOP3.LUT R19, RZ, R11, RZ, 0x33, !PT ;  /* 0x0000000bff139212 */ /* 0x000fca00078e33ff */
[----:B------:R-:W-:-:S04]  /*0840*/  IMAD.MOV R12, RZ, RZ, -R19 ;  /* 0x000000ffff0c7224 */ /* 0x000fc800078e0a13 */
[----:B------:R-:W-:-:S04]  /*0850*/  IMAD R10, R11, R12, R10 ;  /* 0x0000000c0b0a7224 */ /* 0x000fc800078e020a */
[----:B-1----:R-:W-:Y:S01]  /*0860*/  IMAD R21, R19, UR4, R10 ;  /* 0x0000000413157c24 */ /* 0x002fe2000f8e020a */
[----:B------:R-:W1:Y:S03]  /*0870*/  LDCU UR4, c[0x0][0x3a8] ;  /* 0x00007500ff0477ac */ /* 0x000e660008000800 */
[----:B0-----:R-:W-:-:S06]  /*0880*/  IMAD.WIDE R20, R21, 0x4, R6 ;  /* 0x0000000415147825 */ /* 0x001fcc00078e0206 */
[----:B------:R-:W1:Y:S02]  /*0890*/  LDG.E R20, desc[UR12][R20.64] ;  /* 0x0000000c14147981 */ /* 0x000e64000c1e1900 */
[----:B-1----:R-:W-:Y:S01]  /*08a0*/  IADD3 R17, PT, PT, R20, -UR4, RZ ;  /* 0x8000000414117c10 */ /* 0x002fe2000fffe0ff */
[----:B------:R-:W0:Y:S03]  /*08b0*/  LDCU.64 UR4, c[0x0][0x380] ;  /* 0x00007000ff0477ac */ /* 0x000e260008000a00 */
[----:B------:R-:W-:-:S13]  /*08c0*/  ISETP.GT.AND P0, PT, R17, -0x1, PT ;  /* 0xffffffff1100780c */ /* 0x000fda0003f04270 */
[----:B------:R-:W1:Y:S01]  /*08d0*/  @P0 LDC.64 R14, c[0x0][0x3a0] ;  /* 0x0000e800ff0e0b82 */ /* 0x000e620000000a00 */
[----:B------:R-:W-:-:S05]  /*08e0*/  @!P0 SHF.R.S32.HI R10, RZ, 0x1f, R20 ;  /* 0x0000001fff0a8819 */ /* 0x000fca0000011414 */
[-C--:B------:R-:W-:Y:S02]  /*08f0*/  @!P0 IMAD R23, R10, R13.reuse, RZ ;  /* 0x0000000d0a178224 */ /* 0x080fe400078e02ff */
[----:B------:R-:W2:Y:S01]  /*0900*/  @!P0 LDC.64 R6, c[0x0][0x390] ;  /* 0x0000e400ff068b82 */ /* 0x000ea20000000a00 */
[----:B------:R-:W-:-:S04]  /*0910*/  @!P0 IMAD.WIDE.U32 R10, R20, R13, R8 ;  /* 0x0000000d140a8225 */ /* 0x000fc800078e0008 */
[----:B------:R-:W-:-:S04]  /*0920*/  @!P0 IMAD R23, R20, R4, R23 ;  /* 0x0000000414178224 */ /* 0x000fc800078e0217 */
[----:B------:R-:W-:Y:S02]  /*0930*/  @!P0 IMAD.IADD R11, R11, 0x1, R23 ;  /* 0x000000010b0b8824 */ /* 0x000fe400078e0217 */
[----:B-1----:R-:W-:-:S06]  /*0940*/  @P0 IMAD.WIDE R14, R19, 0x8, R14 ;  /* 0x00000008130e0825 */ /* 0x002fcc00078e020e */
[----:B------:R-:W3:Y:S01]  /*0950*/  @P0 LDG.E.64 R14, desc[UR12][R14.64] ;  /* 0x0000000c0e0e0981 */ /* 0x000ee2000c1e1b00 */
[----:B--2---:R-:W-:-:S04]  /*0960*/  @!P0 LEA R6, P1, R10, R6, 0x1 ;  /* 0x000000060a068211 */ /* 0x004fc800078208ff */
[----:B------:R-:W-:-:S05]  /*0970*/  @!P0 LEA.HI.X R7, R10, R7, R11, 0x1, P1 ;  /* 0x000000070a078211 */ /* 0x000fca00008f0c0b */
[----:B------:R1:W2:Y:S01]  /*0980*/  @!P0 LDG.E.U16 R12, desc[UR12][R6.64] ;  /* 0x0000000c060c8981 */ /* 0x0002a2000c1e1500 */
[----:B------:R-:W-:-:S04]  /*0990*/  @P0 IMAD.WIDE.U32 R8, R17, R13, R8 ;  /* 0x0000000d11080225 */ /* 0x000fc800078e0008 */
[----:B------:R-:W-:Y:S01]  /*09a0*/  @P0 IMAD R17, R17, R4, R9 ;  /* 0x0000000411110224 */ /* 0x000fe200078e0209 */
[----:B---3--:R-:W-:-:S04]  /*09b0*/  @P0 LEA R10, P1, R8, R14, 0x1 ;  /* 0x0000000e080a0211 */ /* 0x008fc800078208ff */
[----:B------:R-:W-:-:S05]  /*09c0*/  @P0 LEA.HI.X R11, R8, R15, R17, 0x1, P1 ;  /* 0x0000000f080b0211 */ /* 0x000fca00008f0c11 */
[----:B------:R-:W2:Y:S01]  /*09d0*/  @P0 LD.E.U16 R12, desc[UR12][R10.64] ;  /* 0x0000000c0a0c0980 */ /* 0x000ea2000c101500 */
[----:B0-----:R-:W-:Y:S01]  /*09e0*/  LEA R4, P0, R2, UR4, 0x1 ;  /* 0x0000000402047c11 */ /* 0x001fe2000f8008ff */
[----:B------:R-:W-:Y:S01]  /*09f0*/  IMAD.IADD R3, R0, 0x1, R3 ;  /* 0x0000000100037824 */ /* 0x000fe200078e0203 */
[----:B-1----:R-:W-:Y:S02]  /*0a00*/  MOV R7, UR9 ;  /* 0x0000000900077c02 */ /* 0x002fe40008000f00 */
[----:B------:R-:W-:Y:S02]  /*0a10*/  LEA.HI.X R5, R2, UR5, R5, 0x1, P0 ;  /* 0x0000000502057c11 */ /* 0x000fe400080f0c05 */
[----:B------:R-:W-:Y:S02]  /*0a20*/  ISETP.LT.U32.AND P0, PT, R3, UR6, PT ;  /* 0x0000000603007c0c */ /* 0x000fe4000bf01070 */
[----:B------:R-:W-:-:S04]  /*0a30*/  SHF.R.S32.HI R2, RZ, 0x1f, R3 ;  /* 0x0000001fff027819 */ /* 0x000fc80000011403 */
[----:B------:R-:W-:Y:S01]  /*0a40*/  ISETP.GT.AND.EX P0, PT, R7, R2, PT, P0 ;  /* 0x000000020700720c */ /* 0x000fe20003f04300 */
[----:B--2---:R-:W-:-:S05]  /*0a50*/  HADD2 R12, R12.H0_H0, RZ.H0_H0 ;  /* 0x200000ff0c0c7230 */ /* 0x004fca0000000800 */
[----:B------:R0:W-:Y:S07]  /*0a60*/  STG.E.U16 desc[UR12][R4.64], R12 ;  /* 0x0000000c04007986 */ /* 0x0001ee000c10150c */
[----:B------:R-:W-:Y:S05]  /*0a70*/  @!P0 EXIT ;  /* 0x000000000000894d */ /* 0x000fea0003800000 */
[----:B0-----:R-:W-:Y:S02]  /*0a80*/  IMAD.MOV.U32 R5, RZ, RZ, R2 ;  /* 0x000000ffff057224 */ /* 0x001fe400078e0002 */
[----:B------:R-:W-:Y:S01]  /*0a90*/  IMAD.MOV.U32 R2, RZ, RZ, R3 ;  /* 0x000000ffff027224 */ /* 0x000fe200078e0003 */
[----:B------:R-:W-:Y:S06]  /*0aa0*/  BRA `(.L_x_274) ;  /* 0xfffffff400e47947 */ /* 0x000fec000383ffff */
.L_x_267:
[----:B------:R-:W-:-:S12]  /*0ab0*/  UIADD3 UR10, UPT, UPT, -UR5, URZ, URZ ;  /* 0x000000ff050a7290 */ /* 0x000fd8000fffe1ff */
.L_x_281:
[----:B0-----:R-:W0:Y:S01]  /*0ac0*/  LDC R4, c[0x0][0x3d0] ;  /* 0x0000f400ff047b82 */ /* 0x001e220000000800 */
[----:B------:R-:W-:Y:S01]  /*0ad0*/  BSSY.RECONVERGENT B0, `(.L_x_275) ;  /* 0x0000016000007945 */ /* 0x000fe20003800200 */
[----:B0-----:R-:W-:-:S04]  /*0ae0*/  ISETP.GT.AND P0, PT, R4, RZ, PT ;  /* 0x000000ff0400720c */ /* 0x001fc80003f04270 */
[----:B------:R-:W-:-:S13]  /*0af0*/  ISETP.LT.AND P0, PT, R3, UR8, P0 ;  /* 0x0000000803007c0c */ /* 0x000fda0008701270 */
[----:B------:R-:W-:Y:S05]  /*0b00*/  @!P0 BRA `(.L_x_276) ;  /* 0x0000000000488947 */ /* 0x000fea0003800000 */
[----:B------:R-:W0:Y:S01]  /*0b10*/  LDC.64 R10, c[0x0][0x3c0] ;  /* 0x0000f000ff0a7b82 */ /* 0x000e220000000a00 */
[----:B------:R-:W-:Y:S02]  /*0b20*/  IMAD R13, R3, R4, RZ ;  /* 0x00000004030d7224 */ /* 0x000fe400078e02ff */
[----:B------:R-:W-:Y:S01]  /*0b30*/  HFMA2 R4, -RZ, RZ, 0, 0 ;  /* 0x00000000ff047431 */ /* 0x000fe200000001ff */
[----:B------:R-:W1:Y:S01]  /*0b40*/  LDCU UR5, c[0x0][0x3a8] ;  /* 0x00007500ff0577ac */ /* 0x000e620008000800 */
[----:B------:R-:W-:-:S05]  /*0b50*/  UMOV UR4, UR10 ;  /* 0x0000000a00047c82 */ /* 0x000fca0008000000 */
.L_x_277:
[----:B0-2---:R-:W-:-:S06]  /*0b60*/  IMAD.WIDE R6, R13, 0x4, R10 ;  /* 0x000000040d067825 */ /* 0x005fcc00078e020a */
[----:B------:R-:W1:Y:S01]  /*0b70*/  LDG.E R7, desc[UR12][R6.64] ;  /* 0x0000000c06077981 */ /* 0x000e62000c1e1900 */
[----:B------:R-:W-:Y:S01]  /*0b80*/  UIADD3 UR4, UPT, UPT, UR4, 0x1, URZ ;  /* 0x0000000104047890 */ /* 0x000fe2000fffe0ff */
[----:B------:R-:W-:-:S03]  /*0b90*/  VIADD R13, R13, 0x1 ;  /* 0x000000010d0d7836 */ /* 0x000fc60000000000 */
[----:B------:R-:W-:Y:S01]  /*0ba0*/  UISETP.NE.AND UP0, UPT, UR4, URZ, UPT ;  /* 0x000000ff0400728c */ /* 0x000fe2000bf05270 */
[----:B-1----:R-:W-:-:S13]  /*0bb0*/  ISETP.GE.AND P0, PT, R7, UR5, PT ;  /* 0x0000000507007c0c */ /* 0x002fda000bf06270 */
[----:B------:R-:W0:Y:S08]  /*0bc0*/  @!P0 LDC R15, c[0x0][0x3d4] ;  /* 0x0000f500ff0f8b82 */ /* 0x000e300000000800 */
[----:B------:R-:W1:Y:S01]  /*0bd0*/  @!P0 LDC.64 R8, c[0x0][0x388] ;  /* 0x0000e200ff088b82 */ /* 0x000e620000000a00 */
[C---:B0-----:R-:W-:Y:S02]  /*0be0*/  @!P0 IMAD R15, R4.reuse, R15, R3 ;  /* 0x0000000f040f8224 */ /* 0x041fe400078e0203 */
[----:B------:R-:W-:-:S02]  /*0bf0*/  @!P0 VIADD R4, R4, 0x1 ;  /* 0x0000000104048836 */ /* 0x000fc40000000000 */
[----:B-1----:R-:W-:-:S05]  /*0c00*/  @!P0 IMAD.WIDE R8, R15, 0x4, R8 ;  /* 0x000000040f088825 */ /* 0x002fca00078e0208 */
[----:B------:R2:W-:Y:S01]  /*0c10*/  @!P0 STG.E desc[UR12][R8.64], R7 ;  /* 0x0000000708008986 */ /* 0x0005e2000c10190c */
[----:B------:R-:W-:Y:S05]  /*0c20*/  BRA.U UP0, `(.L_x_277) ;  /* 0xfffffffd00cc7547 */ /* 0x000fea000b83ffff */
.L_x_276:
[----:B------:R-:W-:Y:S05]  /*0c30*/  BSYNC.RECONVERGENT B0 ;  /* 0x0000000000007941 */ /* 0x000fea0003800200 */
.L_x_275:
[----:B------:R-:W0:Y:S01]  /*0c40*/  LDCU UR4, c[0x0][0x3dc] ;  /* 0x00007b80ff0477ac */ /* 0x000e220008000800 */
[----:B------:R-:W-:Y:S01]  /*0c50*/  BSSY.RECONVERGENT B0, `(.L_x_278) ;  /* 0x000002a000007945 */ /* 0x000fe20003800200 */
[----:B0-----:R-:W-:-:S04]  /*0c60*/  MOV R4, UR4 ;  /* 0x0000000400047c02 */ /* 0x001fc80008000f00 */
[----:B------:R-:W-:-:S04]  /*0c70*/  LOP3.LUT R6, R5, R4, RZ, 0xfc, !PT ;  /* 0x0000000405067212 */ /* 0x000fc800078efcff */
[----:B------:R-:W-:-:S13]  /*0c80*/  ISETP.NE.U32.AND P0, PT, R6, RZ, PT ;  /* 0x000000ff0600720c */ /* 0x000fda0003f05070 */
[----:B------:R-:W-:Y:S05]  /*0c90*/  @P0 BRA `(.L_x_279) ;  /* 0x0000000000600947 */ /* 0x000fea0003800000 */
[----:B------:R-:W2:Y:S02]  /*0ca0*/  LDCU UR4, c[0x0][0x3d8] ;  /* 0x00007b00ff0477ac */ /* 0x000ea40008000800 */
[----:B--2---:R-:W-:-:S04]  /*0cb0*/  IMAD.U32 R9, RZ, RZ, UR4 ;  /* 0x00000004ff097e24 */ /* 0x004fc8000f8e00ff */
[----:B------:R-:W0:Y:S01]  /*0cc0*/  I2F.U32.RP R10, R9 ;  /* 0x00000009000a7306 */ /* 0x000e220000209000 */
[----:B------:R-:W-:-:S07]  /*0cd0*/  ISETP.NE.U32.AND P2, PT, R9, RZ, PT ;  /* 0x000000ff0900720c */ /* 0x000fce0003f45070 */
[----:B0-----:R-:W0:Y:S02]  /*0ce0*/  MUFU.RCP R10, R10 ;  /* 0x0000000a000a7308 */ /* 0x001e240000001000 */
        /* <DEDUP_REMOVED lines=19> */
.L_x_279:
[----:B------:R-:W-:-:S07]  /*0e20*/  MOV R4, 0xe40 ;  /* 0x00000e4000047802 */ /* 0x000fce0000000f00 */
[----:B--2---:R-:W-:Y:S05]  /*0e30*/  CALL.REL.NOINC `($__internal_14_$__cuda_sm20_div_s64) ;  /* 0x0000001400bc7944 */ /* 0x004fea0003c00000 */
[----:B------:R-:W0:Y:S01]  /*0e40*/  LDCU.64 UR4, c[0x0][0x3d8] ;  /* 0x00007b00ff0477ac */ /* 0x000e220008000a00 */
[----:B------:R-:W-:Y:S01]  /*0e50*/  IADD3 R13, P0, PT, RZ, -R6, RZ ;  /* 0x80000006ff0d7210 */ /* 0x000fe20007f1e0ff */
[----:B------:R-:W-:Y:S01]  /*0e60*/  IMAD.MOV.U32 R10, RZ, RZ, R2 ;  /* 0x000000ffff0a7224 */ /* 0x000fe200078e0002 */
[----:B------:R-:W-:-:S03]  /*0e70*/  MOV R11, R5 ;  /* 0x00000005000b7202 */ /* 0x000fc60000000f00 */
[----:B------:R-:W-:Y:S01]  /*0e80*/  IMAD.X R8, RZ, RZ, ~R7, P0 ;  /* 0x000000ffff087224 */ /* 0x000fe200000e0e07 */
[----:B0-----:R-:W-:Y:S01]  /*0e90*/  MOV R9, UR4 ;  /* 0x0000000400097c02 */ /* 0x001fe20008000f00 */
[----:B------:R-:W-:-:S04]  /*0ea0*/  IMAD.U32 R4, RZ, RZ, UR5 ;  /* 0x00000005ff047e24 */ /* 0x000fc8000f8e00ff */
[-C--:B------:R-:W-:Y:S02]  /*0eb0*/  IMAD R8, R8, R9.reuse, RZ ;  /* 0x0000000908087224 */ /* 0x080fe400078e02ff */
[----:B------:R-:W-:-:S04]  /*0ec0*/  IMAD.WIDE.U32 R10, R13, R9, R10 ;  /* 0x000000090d0a7225 */ /* 0x000fc800078e000a */
[----:B------:R-:W-:-:S04]  /*0ed0*/  IMAD R13, R13, R4, R8 ;  /* 0x000000040d0d7224 */ /* 0x000fc800078e0208 */
[----:B------:R-:W-:-:S07]  /*0ee0*/  IMAD.IADD R11, R13, 0x1, R11 ;  /* 0x000000010d0b7824 */ /* 0x000fce00078e020b */
.L_x_280:
[----:B------:R-:W-:Y:S05]  /*0ef0*/  BSYNC.RECONVERGENT B0 ;  /* 0x0000000000007941 */ /* 0x000fea0003800200 */
.L_x_278:
[----:B------:R-:W0:Y:S01]  /*0f00*/  LDC R15, c[0x0][0x3cc] ;  /* 0x0000f300ff0f7b82 */ /* 0x000e220000000800 */
[----:B------:R-:W1:Y:S01]  /*0f10*/  LDCU UR4, c[0x0][0x3d0] ;  /* 0x00007a00ff0477ac */ /* 0x000e620008000800 */
[----:B------:R-:W2:Y:S01]  /*0f20*/  LDCU UR5, c[0x0][0x3a8] ;  /* 0x00007500ff0577ac */ /* 0x000ea20008000800 */
[----:B0-----:R-:W-:-:S04]  /*0f30*/  IABS R17, R15 ;  /* 0x0000000f00117213 */ /* 0x001fc80000000000 */
[----:B------:R-:W0:Y:S08]  /*0f40*/  I2F.RP R14, R17 ;  /* 0x00000011000e7306 */ /* 0x000e300000209400 */
[----:B0-----:R-:W0:Y:S02]  /*0f50*/  MUFU.RCP R14, R14 ;  /* 0x0000000e000e7308 */ /* 0x001e240000001000 */
[----:B0-----:R-:W-:-:S06]  /*0f60*/  VIADD R12, R14, 0xffffffe ;  /* 0x0ffffffe0e0c7836 */ /* 0x001fcc0000000000 */
[----:B------:R0:W3:Y:S02]  /*0f70*/  F2I.FTZ.U32.TRUNC.NTZ R13, R12 ;  /* 0x0000000c000d7305 */ /* 0x0000e4000021f000 */
[----:B0-----:R-:W-:Y:S01]  /*0f80*/  IMAD.MOV.U32 R12, RZ, RZ, RZ ;  /* 0x000000ffff0c7224 */ /* 0x001fe200078e00ff */
[----:B---3--:R-:W-:-:S05]  /*0f90*/  IADD3 R8, PT, PT, RZ, -R13, RZ ;  /* 0x8000000dff087210 */ /* 0x008fca0007ffe0ff */
        /* <DEDUP_REMOVED lines=19> */
[----:B-1----:R-:W-:-:S05]  /*10d0*/  IMAD R16, R21, UR4, R6 ;  /* 0x0000000415107c24 */ /* 0x002fca000f8e0206 */
[----:B--2---:R-:W-:Y:S01]  /*10e0*/  IADD3 R17, PT, PT, R16, -UR5, RZ ;  /* 0x8000000510117c10 */ /* 0x004fe2000fffe0ff */
[----:B------:R-:W0:Y:S03]  /*10f0*/  LDCU.64 UR4, c[0x0][0x380] ;  /* 0x00007000ff0477ac */ /* 0x000e260008000a00 */
[----:B------:R-:W-:-:S13]  /*1100*/  ISETP.GT.AND P0, PT, R17, -0x1, PT ;  /* 0xffffffff1100780c */ /* 0x000fda0003f04270 */
[----:B------:R-:W1:Y:S01]  /*1110*/  @P0 LDC.64 R12, c[0x0][0x3a0] ;  /* 0x0000e800ff0c0b82 */ /* 0x000e620000000a00 */
[----:B------:R-:W-:Y:S01]  /*1120*/  @!P0 SHF.R.S32.HI R8, RZ, 0x1f, R16 ;  /* 0x0000001fff088819 */ /* 0x000fe20000011410 */
[----:B------:R-:W-:-:S04]  /*1130*/  @!P0 IMAD.WIDE.U32 R14, R16, R9, R10 ;  /* 0x00000009100e8225 */ /* 0x000fc800078e000a */
[----:B------:R-:W-:Y:S02]  /*1140*/  @!P0 IMAD R19, R8, R9, RZ ;  /* 0x0000000908138224 */ /* 0x000fe400078e02ff */
[----:B------:R-:W2:Y:S02]  /*1150*/  @!P0 LDC.64 R6, c[0x0][0x390] ;  /* 0x0000e400ff068b82 */ /* 0x000ea40000000a00 */
[----:B------:R-:W-:-:S04]  /*1160*/  @!P0 IMAD R19, R16, R4, R19 ;  /* 0x0000000410138224 */ /* 0x000fc800078e0213 */
[----:B------:R-:W-:Y:S02]  /*1170*/  @!P0 IMAD.IADD R8, R15, 0x1, R19 ;  /* 0x000000010f088824 */ /* 0x000fe400078e0213 */
[----:B-1----:R-:W-:-:S06]  /*1180*/  @P0 IMAD.WIDE R12, R21, 0x8, R12 ;  /* 0x00000008150c0825 */ /* 0x002fcc00078e020c */
[----:B------:R-:W3:Y:S01]  /*1190*/  @P0 LDG.E.64 R12, desc[UR12][R12.64] ;  /* 0x0000000c0c0c0981 */ /* 0x000ee2000c1e1b00 */
[----:B--2---:R-:W-:-:S04]  /*11a0*/  @!P0 LEA R6, P1, R14, R6, 0x1 ;  /* 0x000000060e068211 */ /* 0x004fc800078208ff */
[----:B------:R-:W-:-:S05]  /*11b0*/  @!P0 LEA.HI.X R7, R14, R7, R8, 0x1, P1 ;  /* 0x000000070e078211 */ /* 0x000fca00008f0c08 */
[----:B------:R-:W2:Y:S01]  /*11c0*/  @!P0 LDG.E.U16 R14, desc[UR12][R6.64] ;  /* 0x0000000c060e8981 */ /* 0x000ea2000c1e1500 */
[----:B------:R-:W-:-:S04]  /*11d0*/  @P0 IMAD.WIDE.U32 R10, R17, R9, R10 ;  /* 0x00000009110a0225 */ /* 0x000fc800078e000a */
[----:B------:R-:W-:Y:S01]  /*11e0*/  @P0 IMAD R17, R17, R4, R11 ;  /* 0x0000000411110224 */ /* 0x000fe200078e020b */
[----:B---3--:R-:W-:-:S04]  /*11f0*/  @P0 LEA R8, P1, R10, R12, 0x1 ;  /* 0x0000000c0a080211 */ /* 0x008fc800078208ff */
[----:B------:R-:W-:-:S05]  /*1200*/  @P0 LEA.HI.X R9, R10, R13, R17, 0x1, P1 ;  /* 0x0000000d0a090211 */ /* 0x000fca00008f0c11 */
[----:B------:R-:W2:Y:S01]  /*1210*/  @P0 LD.E.U16 R14, desc[UR12][R8.64] ;  /* 0x0000000c080e0980 */ /* 0x000ea2000c101500 */
[----:B0-----:R-:W-:-:S04]  /*1220*/  LEA R10, P0, R2, UR4, 0x1 ;  /* 0x00000004020a7c11 */ /* 0x001fc8000f8008ff */
[----:B------:R-:W-:Y:S01]  /*1230*/  LEA.HI.X R11, R2, UR5, R5, 0x1, P0 ;  /* 0x00000005020b7c11 */ /* 0x000fe200080f0c05 */
[----:B------:R-:W-:Y:S01]  /*1240*/  IMAD.IADD R2, R0, 0x1, R3 ;  /* 0x0000000100027824 */ /* 0x000fe200078e0203 */
[----:B------:R-:W-:-:S04]  /*1250*/  MOV R4, UR9 ;  /* 0x0000000900047c02 */ /* 0x000fc80008000f00 */
[----:B------:R-:W-:Y:S02]  /*1260*/  ISETP.LT.U32.AND P0, PT, R2, UR6, PT ;  /* 0x0000000602007c0c */ /* 0x000fe4000bf01070 */
[----:B------:R-:W-:-:S04]  /*1270*/  SHF.R.S32.HI R5, RZ, 0x1f, R2 ;  /* 0x0000001fff057819 */ /* 0x000fc80000011402 */
[----:B------:R-:W-:Y:S01]  /*1280*/  ISETP.GT.AND.EX P0, PT, R4, R5, PT, P0 ;  /* 0x000000050400720c */ /* 0x000fe20003f04300 */
[----:B------:R-:W-:Y:S02]  /*1290*/  IMAD.MOV.U32 R3, RZ, RZ, R2 ;  /* 0x000000ffff037224 */ /* 0x000fe400078e0002 */
[----:B--2---:R-:W-:-:S05]  /*12a0*/  HADD2 R14, R14.H0_H0, RZ.H0_H0 ;  /* 0x200000ff0e0e7230 */ /* 0x004fca0000000800 */
[----:B------:R0:W-:Y:S05]  /*12b0*/  STG.E.U16 desc[UR12][R10.64], R14 ;  /* 0x0000000e0a007986 */ /* 0x0001ea000c10150c */
[----:B------:R-:W-:Y:S05]  /*12c0*/  @P0 BRA `(.L_x_281) ;  /* 0xfffffff400fc0947 */ /* 0x000fea000383ffff */
[----:B------:R-:W-:Y:S05]  /*12d0*/  EXIT ;  /* 0x000000000000794d */ /* 0x000fea0003800000 */
.L_x_266:
[----:B------:R-:W0:Y:S02]  /*12e0*/  LDCU.64 UR4, c[0x0][0x3c0] ;  /* 0x00007800ff0477ac */ /* 0x000e240008000a00 */
[----:B0-----:R-:W-:-:S04]  /*12f0*/  UISETP.NE.U32.AND UP0, UPT, UR4, URZ, UPT ;  /* 0x000000ff0400728c */ /* 0x001fc8000bf05070 */
[----:B------:R-:W-:-:S09]  /*1300*/  UISETP.NE.AND.EX UP0, UPT, UR5, URZ, UPT, UP0 ;  /* 0x000000ff0500728c */ /* 0x000fd2000bf05300 */
[----:B------:R-:W-:Y:S05]  /*1310*/  BRA.U !UP0, `(.L_x_282) ;  /* 0x00000009084c7547 */ /* 0x000fea000b800000 */
.L_x_289:
[----:B0-----:R-:W0:Y:S01]  /*1320*/  LDC R4, c[0x0][0x3d0] ;  /* 0x0000f400ff047b82 */ /* 0x001e220000000800 */
[----:B------:R-:W-:Y:S01]  /*1330*/  BSSY.RECONVERGENT B0, `(.L_x_283) ;  /* 0x0000016000007945 */ /* 0x000fe20003800200 */
[----:B0-----:R-:W-:-:S04]  /*1340*/  ISETP.GE.AND P0, PT, R4, 0x1, PT ;  /* 0x000000010400780c */ /* 0x001fc80003f06270 */
[----:B------:R-:W-:-:S13]  /*1350*/  ISETP.GE.OR P0, PT, R3, UR8, !P0 ;  /* 0x0000000803007c0c */ /* 0x000fda000c706670 */
[----:B------:R-:W-:Y:S05]  /*1360*/  @P0 BRA `(.L_x_284) ;  /* 0x0000000000480947 */ /* 0x000fea0003800000 */
[----:B------:R-:W0:Y:S01]  /*1370*/  LDC R12, c[0x0][0x3d0] ;  /* 0x0000f400ff0c7b82 */ /* 0x000e220000000800 */
[----:B------:R-:W-:Y:S01]  /*1380*/  IMAD.MOV.U32 R4, RZ, RZ, RZ ;  /* 0x000000ffff047224 */ /* 0x000fe200078e00ff */
[----:B------:R-:W1:Y:S01]  /*1390*/  LDCU UR5, c[0x0][0x3a8] ;  /* 0x00007500ff0577ac */ /* 0x000e620008000800 */
[----:B------:R-:W-:-:S05]  /*13a0*/  UMOV UR4, URZ ;  /* 0x000000ff00047c82 */ /* 0x000fca0008000000 */
[----:B------:R-:W2:Y:S02]  /*13b0*/  LDC.64 R10, c[0x0][0x3c0] ;  /* 0x0000f000ff0a7b82 */ /* 0x000ea40000000a00 */
.L_x_285:
        /* <DEDUP_REMOVED lines=8> */
[C---:B0-----:R-:W-:Y:S01]  /*1440*/  @!P0 IMAD R13, R4.reuse, R13, R3 ;  /* 0x0000000d040d8224 */ /* 0x041fe200078e0203 */
[----:B------:R-:W-:-:S03]  /*1450*/  @!P0 IADD3 R4, PT, PT, R4, 0x1, RZ ;  /* 0x0000000104048810 */ /* 0x000fc60007ffe0ff */
[----:B-1----:R-:W-:-:S05]  /*1460*/  @!P0 IMAD.WIDE R8, R13, 0x4, R8 ;  /* 0x000000040d088825 */ /* 0x002fca00078e0208 */
[----:B------:R3:W-:Y:S01]  /*1470*/  @!P0 STG.E desc[UR12][R8.64], R7 ;  /* 0x0000000708008986 */ /* 0x0007e2000c10190c */
[----:B------:R-:W-:Y:S05]  /*1480*/  @P1 BRA `(.L_x_285) ;  /* 0xfffffffc00cc1947 */ /* 0x000fea000383ffff */
.L_x_284:
[----:B------:R-:W-:Y:S05]  /*1490*/  BSYNC.RECONVERGENT B0 ;  /* 0x0000000000007941 */ /* 0x000fea0003800200 */
.L_x_283:
[----:B------:R-:W0:Y:S01]  /*14a0*/  LDCU UR4, c[0x0][0x3dc] ;  /* 0x00007b80ff0477ac */ /* 0x000e220008000800 */
[----:B------:R-:W-:Y:S01]  /*14b0*/  BSSY.RECONVERGENT B0, `(.L_x_286) ;  /* 0x000002c000007945 */ /* 0x000fe20003800200 */
[----:B0-----:R-:W-:-:S05]  /*14c0*/  IMAD.U32 R4, RZ, RZ, UR4 ;  /* 0x00000004ff047e24 */ /* 0x001fca000f8e00ff */
[----:B------:R-:W-:-:S04]  /*14d0*/  LOP3.LUT R6, R5, R4, RZ, 0xfc, !PT ;  /* 0x0000000405067212 */ /* 0x000fc800078efcff */
[----:B------:R-:W-:-:S13]  /*14e0*/  ISETP.NE.U32.AND P0, PT, R6, RZ, PT ;  /* 0x000000ff0600720c */ /* 0x000fda0003f05070 */
[----:B------:R-:W-:Y:S05]  /*14f0*/  @P0 BRA `(.L_x_287) ;  /* 0x0000000000600947 */ /* 0x000fea0003800000 */
[----:B------:R-:W3:Y:S02]  /*1500*/  LDCU UR4, c[0x0][0x3d8] ;  /* 0x00007b00ff0477ac */ /* 0x000ee40008000800 */
[----:B---3--:R-:W-:-:S04]  /*1510*/  IMAD.U32 R9, RZ, RZ, UR4 ;  /* 0x00000004ff097e24 */ /* 0x008fc8000f8e00ff */
[----:B------:R-:W0:Y:S01]  /*1520*/  I2F.U32.RP R10, R9 ;  /* 0x00000009000a7306 */ /* 0x000e220000209000 */
[----:B------:R-:W-:-:S07]  /*1530*/  ISETP.NE.U32.AND P2, PT, R9, RZ, PT ;  /* 0x000000ff0900720c */ /* 0x000fce0003f45070 */
[----:B0-----:R-:W0:Y:S02]  /*1540*/  MUFU.RCP R10, R10 ;  /* 0x0000000a000a7308 */ /* 0x001e240000001000 */
[----:B0-----:R-:W-:-:S06]  /*1550*/  IADD3 R7, PT, PT, R10, 0xffffffe, RZ ;  /* 0x0ffffffe0a077810 */ /* 0x001fcc0007ffe0ff */
[----:B------:R-:W0:Y:S02]  /*1560*/  F2I.FTZ.U32.TRUNC.NTZ R7, R7 ;  /* 0x0000000700077305 */ /* 0x000e24000021f000 */
[----:B0-----:R-:W-:-:S04]  /*1570*/  IMAD R6, R7, R9, RZ ;  /* 0x0000000907067224 */ /* 0x001fc800078e02ff */
[----:B------:R-:W-:Y:S02]  /*1580*/  IMAD.MOV R11, RZ, RZ, -R6 ;  /* 0x000000ffff0b7224 */ /* 0x000fe400078e0a06 */
[----:B------:R-:W-:-:S04]  /*1590*/  IMAD.MOV.U32 R6, RZ, RZ, RZ ;  /* 0x000000ffff067224 */ /* 0x000fc800078e00ff */
[----:B------:R-:W-:-:S04]  /*15a0*/  IMAD.HI.U32 R11, R7, R11, R6 ;  /* 0x0000000b070b7227 */ /* 0x000fc800078e0006 */
[----:B------:R-:W-:Y:S02]  /*15b0*/  IMAD.MOV.U32 R7, RZ, RZ, RZ ;  /* 0x000000ffff077224 */ /* 0x000fe400078e00ff */
[----:B------:R-:W-:-:S05]  /*15c0*/  IMAD.HI.U32 R8, R11, R2, RZ ;  /* 0x000000020b087227 */ /* 0x000fca00078e00ff */
        /* <DEDUP_REMOVED lines=11> */
.L_x_287:
[----:B------:R-:W-:-:S07]  /*1680*/  MOV R4, 0x16a0 ;  /* 0x000016a000047802 */ /* 0x000fce0000000f00 */
[----:B---3--:R-:W-:Y:S05]  /*1690*/  CALL.REL.NOINC `($__internal_14_$__cuda_sm20_div_s64) ;  /* 0x0000000c00a47944 */ /* 0x008fea0003c00000 */
[----:B------:R-:W0:Y:S01]  /*16a0*/  LDCU.64 UR4, c[0x0][0x3d8] ;  /* 0x00007b00ff0477ac */ /* 0x000e220008000a00 */
[----:B------:R-:W-:Y:S01]  /*16b0*/  IADD3 R13, P0, PT, RZ, -R6, RZ ;  /* 0x80000006ff0d7210 */ /* 0x000fe20007f1e0ff */
[----:B------:R-:W-:Y:S01]  /*16c0*/  IMAD.MOV.U32 R11, RZ, RZ, R5 ;  /* 0x000000ffff0b7224 */ /* 0x000fe200078e0005 */
[----:B------:R-:W-:Y:S02]  /*16d0*/  MOV R10, R2 ;  /* 0x00000002000a7202 */ /* 0x000fe40000000f00 */
[----:B------:R-:W-:Y:S01]  /*16e0*/  IADD3.X R8, PT, PT, RZ, ~R7, RZ, P0, !PT ;  /* 0x80000007ff087210 */ /* 0x000fe200007fe4ff */
[----:B0-----:R-:W-:Y:S02]  /*16f0*/  IMAD.U32 R9, RZ, RZ, UR4 ;  /* 0x00000004ff097e24 */ /* 0x001fe4000f8e00ff */
[----:B------:R-:W-:Y:S02]  /*1700*/  IMAD.U32 R4, RZ, RZ, UR5 ;  /* 0x00000005ff047e24 */ /* 0x000fe4000f8e00ff */
[----:B------:R-:W-:-:S02]  /*1710*/  IMAD R8, R8, R9, RZ ;  /* 0x0000000908087224 */ /* 0x000fc400078e02ff */
[----:B------:R-:W-:-:S04]  /*1720*/  IMAD.WIDE.U32 R10, R13, R9, R10 ;  /* 0x000000090d0a7225 */ /* 0x000fc800078e000a */
[----:B------:R-:W-:Y:S02]  /*1730*/  IMAD R7, R13, R4, R8 ;  /* 0x000000040d077224 */ /* 0x000fe400078e0208 */
[----:B------:R-:W-:Y:S01]  /*1740*/  IMAD.MOV.U32 R8, RZ, RZ, R6 ;  /* 0x000000ffff087224 */ /* 0x000fe200078e0006 */
[----:B------:R-:W-:Y:S01]  /*1750*/  MOV R6, R10 ;  /* 0x0000000a00067202 */ /* 0x000fe20000000f00 */
[----:B------:R-:W-:-:S07]  /*1760*/  IMAD.IADD R7, R7, 0x1, R11 ;  /* 0x0000000107077824 */ /* 0x000fce00078e020b */
.L_x_288:
[----:B------:R-:W-:Y:S05]  /*1770*/  BSYNC.RECONVERGENT B0 ;  /* 0x0000000000007941 */ /* 0x000fea0003800200 */
.L_x_286:
[----:B------:R-:W0:Y:S01]  /*1780*/  LDC R13, c[0x0][0x3cc] ;  /* 0x0000f300ff0d7b82 */ /* 0x000e220000000800 */
[----:B------:R-:W-:Y:S01]  /*1790*/  IMAD.MOV.U32 R10, RZ, RZ, RZ ;  /* 0x000000ffff0a7224 */ /* 0x000fe200078e00ff */
[----:B------:R-:W-:Y:S01]  /*17a0*/  IABS R16, R8 ;  /* 0x0000000800107213 */ /* 0x000fe20000000000 */
[----:B------:R-:W1:Y:S01]  /*17b0*/  LDCU UR4, c[0x0][0x3d0] ;  /* 0x00007a00ff0477ac */ /* 0x000e620008000800 */
[----:B0-----:R-:W-:-:S04]  /*17c0*/  IABS R14, R13 ;  /* 0x0000000d000e7213 */ /* 0x001fc80000000000 */
[----:B------:R-:W0:Y:S08]  /*17d0*/  I2F.RP R12, R14 ;  /* 0x0000000e000c7306 */ /* 0x000e300000209400 */
[----:B0-----:R-:W0:Y:S02]  /*17e0*/  MUFU.RCP R12, R12 ;  /* 0x0000000c000c7308 */ /* 0x001e240000001000 */
[----:B0-----:R-:W-:-:S06]  /*17f0*/  VIADD R15, R12, 0xffffffe ;  /* 0x0ffffffe0c0f7836 */ /* 0x001fcc0000000000 */
[----:B------:R-:W0:Y:S02]  /*1800*/  F2I.FTZ.U32.TRUNC.NTZ R11, R15 ;  /* 0x0000000f000b7305 */ /* 0x000e24000021f000 */
[----:B0-----:R-:W-:-:S05]  /*1810*/  IADD3 R17, PT, PT, RZ, -R11, RZ ;  /* 0x8000000bff117210 */ /* 0x001fca0007ffe0ff */
[----:B------:R-:W-:-:S04]  /*1820*/  IMAD R17, R17, R14, RZ ;  /* 0x0000000e11117224 */ /* 0x000fc800078e02ff */
        /* <DEDUP_REMOVED lines=13> */
[----:B------:R-:W-:Y:S02]  /*1900*/  MOV R19, R10 ;  /* 0x0000000a00137202 */ /* 0x000fe40000000f00 */
[----:B------:R-:W0:Y:S03]  /*1910*/  LDC.64 R10, c[0x0][0x3c0] ;  /* 0x0000f000ff0a7b82 */ /* 0x000e260000000a00 */
[----:B------:R-:W-:Y:S01]  /*1920*/  @!P2 IMAD.MOV R19, RZ, RZ, -R19 ;  /* 0x000000ffff13a224 */ /* 0x000fe200078e0a13 */
[----:B------:R-:W-:-:S04]  /*1930*/  @!P1 LOP3.LUT R19, RZ, R13, RZ, 0x33, !PT ;  /* 0x0000000dff139212 */ /* 0x000fc800078e33ff */
[----:B------:R-:W-:-:S05]  /*1940*/  IADD3 R12, PT, PT, -R19, RZ, RZ ;  /* 0x000000ff130c7210 */ /* 0x000fca0007ffe1ff */
[----:B------:R-:W-:-:S04]  /*1950*/  IMAD R8, R13, R12, R8 ;  /* 0x0000000c0d087224 */ /* 0x000fc800078e0208 */
[----:B-1----:R-:W-:Y:S01]  /*1960*/  IMAD R15, R19, UR4, R8 ;  /* 0x00000004130f7c24 */ /* 0x002fe2000f8e0208 */
[----:B------:R-:W1:Y:S03]  /*1970*/  LDCU UR4, c[0x0][0x3a8] ;  /* 0x00007500ff0477ac */ /* 0x000e660008000800 */
[----:B0-----:R-:W-:-:S06]  /*1980*/  IMAD.WIDE R14, R15, 0x4, R10 ;  /* 0x000000040f0e7825 */ /* 0x001fcc00078e020a */
[----:B------:R-:W1:Y:S02]  /*1990*/  LDG.E R15, desc[UR12][R14.64] ;  /* 0x0000000c0e0f7981 */ /* 0x000e64000c1e1900 */
[----:B-1----:R-:W-:Y:S01]  /*19a0*/  VIADD R21, R15, -UR4 ;  /* 0x800000040f157c36 */ /* 0x002fe20008000000 */
[----:B------:R-:W0:Y:S04]  /*19b0*/  LDCU.64 UR4, c[0x0][0x398] ;  /* 0x00007300ff0477ac */ /* 0x000e280008000a00 */
[----:B------:R-:W-:-:S13]  /*19c0*/  ISETP.GE.AND P0, PT, R21, RZ, PT ;  /* 0x000000ff1500720c */ /* 0x000fda0003f06270 */
[----:B------:R-:W1:Y:S02]  /*19d0*/  @P0 LDC.64 R16, c[0x0][0x3a0] ;  /* 0x0000e800ff100b82 */ /* 0x000e640000000a00 */
[----:B-1----:R-:W-:-:S06]  /*19e0*/  @P0 IMAD.WIDE R16, R19, 0x8, R16 ;  /* 0x0000000813100825 */ /* 0x002fcc00078e0210 */
[----:B------:R-:W1:Y:S01]  /*19f0*/  LDC R19, c[0x0][0x3c8] ;  /* 0x0000f200ff137b82 */ /* 0x000e620000000800 */
[----:B------:R-:W2:Y:S01]  /*1a00*/  @P0 LDG.E.64 R12, desc[UR12][R16.64] ;  /* 0x0000000c100c0981 */ /* 0x000ea2000c1e1b00 */
[----:B------:R-:W-:-:S04]  /*1a10*/  @P0 IMAD.WIDE.U32 R10, R21, R9, R6 ;  /* 0x00000009150a0225 */ /* 0x000fc800078e0006 */
[----:B------:R-:W-:Y:S01]  /*1a20*/  @P0 IMAD R11, R21, R4, R11 ;  /* 0x00000004150b0224 */ /* 0x000fe200078e020b */
[----:B-1----:R-:W-:Y:S02]  /*1a30*/  IADD3 R19, PT, PT, R8, -0x1, R19 ;  /* 0xffffffff08137810 */ /* 0x002fe40007ffe013 */
[----:B--2---:R-:W-:-:S04]  /*1a40*/  @P0 LEA R12, P1, R10, R12, 0x1 ;  /* 0x0000000c0a0c0211 */ /* 0x004fc800078208ff */
[----:B------:R-:W-:Y:S02]  /*1a50*/  @P0 LEA.HI.X R13, R10, R13, R11, 0x1, P1 ;  /* 0x0000000d0a0d0211 */ /* 0x000fe400008f0c0b */
[----:B------:R-:W1:Y:S03]  /*1a60*/  @!P0 LDC.64 R10, c[0x0][0x390] ;  /* 0x0000e400ff0a8b82 */ /* 0x000e660000000a00 */
[----:B------:R2:W3:Y:S01]  /*1a70*/  @P0 LD.E.U16 R12, desc[UR12][R12.64] ;  /* 0x0000000c0c0c0980 */ /* 0x0004e2000c101500 */
[----:B------:R-:W-:Y:S02]  /*1a80*/  @!P0 SHF.R.S32.HI R8, RZ, 0x1f, R15 ;  /* 0x0000001fff088819 */ /* 0x000fe4000001140f */
[----:B------:R-:W-:-:S03]  /*1a90*/  SHF.R.S32.HI R14, RZ, 0x1f, R19 ;  /* 0x0000001fff0e7819 */ /* 0x000fc60000011413 */
[-C--:B------:R-:W-:Y:S02]  /*1aa0*/  @!P0 IMAD R8, R8, R9.reuse, RZ ;  /* 0x0000000908088224 */ /* 0x080fe400078e02ff */
[-C--:B------:R-:W-:Y:S02]  /*1ab0*/  IMAD R14, R14, R9.reuse, RZ ;  /* 0x000000090e0e7224 */ /* 0x080fe400078e02ff */
[-C--:B------:R-:W-:Y:S02]  /*1ac0*/  @!P0 IMAD R17, R15, R4.reuse, R8 ;  /* 0x000000040f118224 */ /* 0x080fe400078e0208 */
[----:B--2---:R-:W-:Y:S02]  /*1ad0*/  IMAD R13, R19, R4, R14 ;  /* 0x00000004130d7224 */ /* 0x004fe400078e020e */
[----:B------:R-:W-:-:S04]  /*1ae0*/  @!P0 IMAD.WIDE.U32 R14, R15, R9, R6 ;  /* 0x000000090f0e8225 */ /* 0x000fc800078e0006 */
[----:B------:R-:W-:Y:S01]  /*1af0*/  IMAD.WIDE.U32 R6, R19, R9, R6 ;  /* 0x0000000913067225 */ /* 0x000fe200078e0006 */
[----:B------:R-:W-:Y:S02]  /*1b00*/  @!P0 IADD3 R4, PT, PT, R15, R17, RZ ;  /* 0x000000110f048210 */ /* 0x000fe40007ffe0ff */
[----:B-1----:R-:W-:Y:S01]  /*1b10*/  @!P0 LEA R10, P1, R14, R10, 0x1 ;  /* 0x0000000a0e0a8211 */ /* 0x002fe200078208ff */
[----:B------:R-:W-:Y:S01]  /*1b20*/  IMAD.IADD R7, R7, 0x1, R13 ;  /* 0x0000000107077824 */ /* 0x000fe200078e020d */
[----:B0-----:R-:W-:Y:S02]  /*1b30*/  LEA R8, P2, R6, UR4, 0x1 ;  /* 0x0000000406087c11 */ /* 0x001fe4000f8408ff */
[----:B------:R-:W-:Y:S02]  /*1b40*/  @!P0 LEA.HI.X R11, R14, R11, R4, 0x1, P1 ;  /* 0x0000000b0e0b8211 */ /* 0x000fe400008f0c04 */
[----:B------:R-:W-:Y:S01]  /*1b50*/  LEA.HI.X R9, R6, UR5, R7, 0x1, P2 ;  /* 0x0000000506097c11 */ /* 0x000fe200090f0c07 */
[----:B------:R-:W0:Y:S05]  /*1b60*/  LDCU.64 UR4, c[0x0][0x380] ;  /* 0x00007000ff0477ac */ /* 0x000e2a0008000a00 */
[----:B------:R-:W3:Y:S04]  /*1b70*/  LDG.E.U16 R9, desc[UR12][R8.64] ;  /* 0x0000000c08097981 */ /* 0x000ee8000c1e1500 */
[----:B------:R-:W3:Y:S01]  /*1b80*/  @!P0 LDG.E.U16 R12, desc[UR12][R10.64] ;  /* 0x0000000c0a0c8981 */ /* 0x000ee2000c1e1500 */
[----:B0-----:R-:W-:Y:S01]  /*1b90*/  LEA R6, P0, R2, UR4, 0x1 ;  /* 0x0000000402067c11 */ /* 0x001fe2000f8008ff */
[----:B------:R-:W-:-:S03]  /*1ba0*/  IMAD.U32 R4, RZ, RZ, UR9 ;  /* 0x00000009ff047e24 */ /* 0x000fc6000f8e00ff */
[----:B------:R-:W-:Y:S02]  /*1bb0*/  LEA.HI.X R7, R2, UR5, R5, 0x1, P0 ;  /* 0x0000000502077c11 */ /* 0x000fe400080f0c05 */
[----:B------:R-:W-:-:S04]  /*1bc0*/  IADD3 R2, PT, PT, R0, R3, RZ ;  /* 0x0000000300027210 */ /* 0x000fc80007ffe0ff */
[----:B------:R-:W-:Y:S02]  /*1bd0*/  ISETP.LT.U32.AND P0, PT, R2, UR6, PT ;  /* 0x0000000602007c0c */ /* 0x000fe4000bf01070 */
[----:B------:R-:W-:Y:S02]  /*1be0*/  SHF.R.S32.HI R5, RZ, 0x1f, R2 ;  /* 0x0000001fff057819 */ /* 0x000fe40000011402 */
[----:B------:R-:W-:Y:S02]  /*1bf0*/  MOV R3, R2 ;  /* 0x0000000200037202 */ /* 0x000fe40000000f00 */
[----:B------:R-:W-:Y:S01]  /*1c00*/  ISETP.GT.AND.EX P0, PT, R4, R5, PT, P0 ;  /* 0x000000050400720c */ /* 0x000fe20003f04300 */
[----:B---3--:R-:W-:-:S05]  /*1c10*/  HADD2 R9, R12.H0_H0, R9.H0_H0 ;  /* 0x200000090c097230 */ /* 0x008fca0000000800 */
[----:B------:R0:W-:Y:S07]  /*1c20*/  STG.E.U16 desc[UR12][R6.64], R9 ;  /* 0x0000000906007986 */ /* 0x0001ee000c10150c */
[----:B------:R-:W-:Y:S05]  /*1c30*/  @P0 BRA `(.L_x_289) ;  /* 0xfffffff400b80947 */ /* 0x000fea000383ffff */
[----:B------:R-:W-:Y:S05]  /*1c40*/  EXIT ;  /* 0x000000000000794d */ /* 0x000fea0003800000 */
.L_x_282:
[----:B0-----:R-:W0:Y:S01]  /*1c50*/  LDCU UR4, c[0x0][0x3d0] ;  /* 0x00007a00ff0477ac */ /* 0x001e220008000800 */
[----:B------:R-:W-:Y:S01]  /*1c60*/  BSSY.RECONVERGENT B0, `(.L_x_290) ;  /* 0x0000016000007945 */ /* 0x000fe20003800200 */
[----:B0-----:R-:W-:-:S04]  /*1c70*/  ISETP.LT.AND P0, PT, RZ, UR4, PT ;  /* 0x00000004ff007c0c */ /* 0x001fc8000bf01270 */
[----:B------:R-:W-:-:S13]  /*1c80*/  ISETP.LT.AND P0, PT, R3, UR8, P0 ;  /* 0x0000000803007c0c */ /* 0x000fda0008701270 */
[----:B------:R-:W-:Y:S05]  /*1c90*/  @!P0 BRA `(.L_x_291) ;  /* 0x0000000000488947 */ /* 0x000fea0003800000 */
[----:B------:R-:W0:Y:S01]  /*1ca0*/  LDC R12, c[0x0][0x3d0] ;  /* 0x0000f400ff0c7b82 */ /* 0x000e220000000800 */
[----:B------:R-:W-:Y:S01]  /*1cb0*/  IMAD.MOV.U32 R4, RZ, RZ, RZ ;  /* 0x000000ffff047224 */ /* 0x000fe200078e00ff */
[----:B------:R-:W1:Y:S01]  /*1cc0*/  LDCU UR5, c[0x0][0x3a8] ;  /* 0x00007500ff0577ac */ /* 0x000e620008000800 */
[----:B------:R-:W-:-:S05]  /*1cd0*/  UMOV UR4, URZ ;  /* 0x000000ff00047c82 */ /* 0x000fca0008000000 */
[----:B------:R-:W2:Y:S02]  /*1ce0*/  LDC.64 R10, c[0x0][0x3c0] ;  /* 0x0000f000ff0a7b82 */ /* 0x000ea40000000a00 */
.L_x_292:
        /* <DEDUP_REMOVED lines=13> */
.L_x_291:
[----:B------:R-:W-:Y:S05]  /*1dc0*/  BSYNC.RECONVERGENT B0 ;  /* 0x0000000000007941 */ /* 0x000fea0003800200 */
.L_x_290:
        /* <DEDUP_REMOVED lines=11> */
[----:B0-----:R-:W-:Y:S02]  /*1e80*/  VIADD R7, R9, 0xffffffe ;  /* 0x0ffffffe09077836 */ /* 0x001fe40000000000 */
[----:B------:R-:W-:-:S04]  /*1e90*/  IMAD.MOV.U32 R9, RZ, RZ, RZ ;  /* 0x000000ffff097224 */ /* 0x000fc800078e00ff */
[----:B------:R-:W0:Y:S02]  /*1ea0*/  F2I.FTZ.U32.TRUNC.NTZ R7, R7 ;  /* 0x0000000700077305 */ /* 0x000e24000021f000 */
[----:B0-----:R-:W-:-:S05]  /*1eb0*/  IMAD R6, R7, R15, RZ ;  /* 0x0000000f07067224 */ /* 0x001fca00078e02ff */
        /* <DEDUP_REMOVED lines=15> */
.L_x_294:
[----:B------:R-:W-:-:S07]  /*1fb0*/  MOV R4, 0x1fd0 ;  /* 0x00001fd000047802 */ /* 0x000fce0000000f00 */
[----:B---3--:R-:W-:Y:S05]  /*1fc0*/  CALL.REL.NOINC `($__internal_14_$__cuda_sm20_div_s64) ;  /* 0x0000000400587944 */ /* 0x008fea0003c00000 */
[----:B------:R-:W0:Y:S01]  /*1fd0*/  LDCU.64 UR4, c[0x0][0x3d8] ;  /* 0x00007b00ff0477ac */ /* 0x000e220008000a00 */
[----:B------:R-:W-:Y:S02]  /*1fe0*/  IADD3 R11, P0, PT, RZ, -R6, RZ ;  /* 0x80000006ff0b7210 */ /* 0x000fe40007f1e0ff */
[----:B------:R-:W-:Y:S02]  /*1ff0*/  MOV R9, R5 ;  /* 0x0000000500097202 */ /* 0x000fe40000000f00 */
[----:B------:R-:W-:Y:S01]  /*2000*/  IADD3.X R8, PT, PT, RZ, ~R7, RZ, P0, !PT ;  /* 0x80000007ff087210 */ /* 0x000fe200007fe4ff */
[----:B0-----:R-:W-:Y:S01]  /*2010*/  IMAD.U32 R15, RZ, RZ, UR4 ;  /* 0x00000004ff0f7e24 */ /* 0x001fe2000f8e00ff */
[----:B------:R-:W-:-:S03]  /*2020*/  MOV R4, UR5 ;  /* 0x0000000500047c02 */ /* 0x000fc60008000f00 */
[-C--:B------:R-:W-:Y:S02]  /*2030*/  IMAD R7, R8, R15.reuse, RZ ;  /* 0x0000000f08077224 */ /* 0x080fe400078e02ff */
[----:B------:R-:W-:Y:S02]  /*2040*/  IMAD.MOV.U32 R8, RZ, RZ, R2 ;  /* 0x000000ffff087224 */ /* 0x000fe400078e0002 */
[C---:B------:R-:W-:Y:S02]  /*2050*/  IMAD R7, R11.reuse, R4, R7 ;  /* 0x000000040b077224 */ /* 0x040fe400078e0207 */
[----:B------:R-:W-:-:S04]  /*2060*/  IMAD.WIDE.U32 R8, R11, R15, R8 ;  /* 0x0000000f0b087225 */ /* 0x000fc800078e0008 */
[----:B------:R-:W-:-:S07]  /*2070*/  IMAD.IADD R9, R7, 0x1, R9 ;  /* 0x0000000107097824 */ /* 0x000fce00078e0209 */
.L_x_295:
[----:B------:R-:W-:Y:S05]  /*2080*/  BSYNC.RECONVERGENT B0 ;  /* 0x0000000000007941 */ /* 0x000fea0003800200 */
.L_x_293:
[----:B------:R-:W0:Y:S01]  /*2090*/  LDC R13, c[0x0][0x3cc] ;  /* 0x0000f300ff0d7b82 */ /* 0x000e220000000800 */
[----:B------:R-:W-:Y:S01]  /*20a0*/  IABS R16, R6 ;  /* 0x0000000600107213 */ /* 0x000fe20000000000 */
[----:B------:R-:W1:Y:S01]  /*20b0*/  LDCU UR4, c[0x0][0x3d0] ;  /* 0x00007a00ff0477ac */ /* 0x000e620008000800 */
[----:B------:R-:W2:Y:S01]  /*20c0*/  LDCU UR5, c[0x0][0x3a8] ;  /* 0x00007500ff0577ac */ /* 0x000ea20008000800 */
[----:B0-----:R-:W-:-:S04]  /*20d0*/  IABS R17, R13 ;  /* 0x0000000d00117213 */ /* 0x001fc80000000000 */
[----:B------:R-:W0:Y:S08]  /*20e0*/  I2F.RP R12, R17 ;  /* 0x00000011000c7306 */ /* 0x000e300000209400 */
[----:B0-----:R-:W0:Y:S02]  /*20f0*/  MUFU.RCP R12, R12 ;  /* 0x0000000c000c7308 */ /* 0x001e240000001000 */
[----:B0-----:R-:W-:-:S06]  /*2100*/  IADD3 R14, PT, PT, R12, 0xffffffe, RZ ;  /* 0x0ffffffe0c0e7810 */ /* 0x001fcc0007ffe0ff */
[----:B------:R-:W0:Y:S02]  /*2110*/  F2I.FTZ.U32.TRUNC.NTZ R11, R14 ;  /* 0x0000000e000b7305 */ /* 0x000e24000021f000 */
[----:B0-----:R-:W-:-:S04]  /*2120*/  IMAD.MOV R10, RZ, RZ, -R11 ;  /* 0x000000ffff0a7224 */ /* 0x001fc800078e0a0b */
[----:B------:R-:W-:Y:S02]  /*2130*/  IMAD R7, R10, R17, RZ ;  /* 0x000000110a077224 */ /* 0x000fe400078e02ff */
[----:B------:R-:W-:-:S05]  /*2140*/  HFMA2 R10, -RZ, RZ, 0, 0 ;  /* 0x00000000ff0a7431 */ /* 0x000fca00000001ff */
        /* <DEDUP_REMOVED lines=18> */
[----:B-1----:R-:W-:-:S04]  /*2270*/  IMAD R16, R21, UR4, R14 ;  /* 0x0000000415107c24 */ /* 0x002fc8000f8e020e */
[----:B--2---:R-:W-:Y:S01]  /*2280*/  VIADD R17, R16, -UR5 ;  /* 0x8000000510117c36 */ /* 0x004fe20008000000 */
[----:B------:R-:W0:Y:S04]  /*2290*/  LDCU.64 UR4, c[0x0][0x398] ;  /* 0x00007300ff0477ac */ /* 0x000e280008000a00 */
[----:B------:R-:W-:-:S13]  /*22a0*/  ISETP.GT.AND P0, PT, R17, -0x1, PT ;  /* 0xffffffff1100780c */ /* 0x000fda0003f04270 */
[----:B------:R-:W1:Y:S01]  /*22b0*/  @P0 LDC.64 R12, c[0x0][0x3a0] ;  /* 0x0000e800ff0c0b82 */ /* 0x000e620000000a00 */
[----:B------:R-:W-:-:S05]  /*22c0*/  @!P0 SHF.R.S32.HI R10, RZ, 0x1f, R16 ;  /* 0x0000001fff0a8819 */ /* 0x000fca0000011410 */
[-C--:B------:R-:W-:Y:S02]  /*22d0*/  @!P0 IMAD R19, R10, R15.reuse, RZ ;  /* 0x0000000f0a138224 */ /* 0x080fe400078e02ff */
[----:B------:R-:W2:Y:S01]  /*22e0*/  @!P0 LDC.64 R6, c[0x0][0x390] ;  /* 0x0000e400ff068b82 */ /* 0x000ea20000000a00 */
[----:B------:R-:W-:-:S04]  /*22f0*/  @!P0 IMAD.WIDE.U32 R10, R16, R15, R8 ;  /* 0x0000000f100a8225 */ /* 0x000fc800078e0008 */
[----:B------:R-:W-:-:S05]  /*2300*/  @!P0 IMAD R19, R16, R4, R19 ;  /* 0x0000000410138224 */ /* 0x000fca00078e0213 */
[----:B------:R-:W-:Y:S02]  /*2310*/  @!P0 IADD3 R11, PT, PT, R11, R19, RZ ;  /* 0x000000130b0b8210 */ /* 0x000fe40007ffe0ff */
[----:B------:R-:W3:Y:S01]  /*2320*/  LDC R19, c[0x0][0x3c8] ;  /* 0x0000f200ff137b82 */ /* 0x000ee20000000800 */
[----:B-1----:R-:W-:-:S06]  /*2330*/  @P0 IMAD.WIDE R12, R21, 0x8, R12 ;  /* 0x00000008150c0825 */ /* 0x002fcc00078e020c */
[----:B------:R-:W4:Y:S01]  /*2340*/  @P0 LDG.E.64 R12, desc[UR12][R12.64] ;  /* 0x0000000c0c0c0981 */ /* 0x000f22000c1e1b00 */
[----:B--2---:R-:W-:-:S04]  /*2350*/  @!P0 LEA R6, P1, R10, R6, 0x1 ;  /* 0x000000060a068211 */ /* 0x004fc800078208ff */
[----:B------:R-:W-:-:S05]  /*2360*/  @!P0 LEA.HI.X R7, R10, R7, R11, 0x1, P1 ;  /* 0x000000070a078211 */ /* 0x000fca00008f0c0b */
[----:B------:R1:W2:Y:S01]  /*2370*/  @!P0 LDG.E.U16 R6, desc[UR12][R6.64] ;  /* 0x0000000c06068981 */ /* 0x0002a2000c1e1500 */
[----:B---3--:R-:W-:-:S04]  /*2380*/  IADD3 R19, PT, PT, R14, -0x1, R19 ;  /* 0xffffffff0e137810 */ /* 0x008fc80007ffe013 */
[----:B------:R-:W-:-:S05]  /*2390*/  SHF.R.S32.HI R10, RZ, 0x1f, R19 ;  /* 0x0000001fff0a7819 */ /* 0x000fca0000011413 */
[----:B------:R-:W-:-:S04]  /*23a0*/  IMAD R10, R10, R15, RZ ;  /* 0x0000000f0a0a7224 */ /* 0x000fc800078e02ff */
[----:B------:R-:W-:Y:S02]  /*23b0*/  IMAD R21, R19, R4, R10 ;  /* 0x0000000413157224 */ /* 0x000fe400078e020a */
[----:B------:R-:W-:-:S04]  /*23c0*/  @P0 IMAD.WIDE.U32 R10, R17, R15, R8 ;  /* 0x0000000f110a0225 */ /* 0x000fc800078e0008 */
[----:B------:R-:W-:-:S04]  /*23d0*/  IMAD.WIDE.U32 R8, R19, R15, R8 ;  /* 0x0000000f13087225 */ /* 0x000fc800078e0008 */
[----:B-1----:R-:W-:Y:S01]  /*23e0*/  IMAD.IADD R7, R9, 0x1, R21 ;  /* 0x0000000109077824 */ /* 0x002fe200078e0215 */
[----:B0-----:R-:W-:Y:S01]  /*23f0*/  LEA R14, P2, R8, UR4, 0x1 ;  /* 0x00000004080e7c11 */ /* 0x001fe2000f8408ff */
[----:B------:R-:W-:-:S03]  /*2400*/  @P0 IMAD R17, R17, R4, R11 ;  /* 0x0000000411110224 */ /* 0x000fc600078e020b */
[----:B------:R-:W-:Y:S01]  /*2410*/  LEA.HI.X R15, R8, UR5, R7, 0x1, P2 ;  /* 0x00000005080f7c11 */ /* 0x000fe200090f0c07 */
[----:B------:R-:W0:Y:S05]  /*2420*/  LDCU.64 UR4, c[0x0][0x380] ;  /* 0x00007000ff0477ac */ /* 0x000e2a0008000a00 */
[----:B------:R-:W2:Y:S01]  /*2430*/  LDG.E.U16 R15, desc[UR12][R14.64] ;  /* 0x0000000c0e0f7981 */ /* 0x000ea2000c1e1500 */
[----:B----4-:R-:W-:-:S04]  /*2440*/  @P0 LEA R12, P1, R10, R12, 0x1 ;  /* 0x0000000c0a0c0211 */ /* 0x010fc800078208ff */
[----:B------:R-:W-:-:S05]  /*2450*/  @P0 LEA.HI.X R13, R10, R13, R17, 0x1, P1 ;  /* 0x0000000d0a0d0211 */ /* 0x000fca00008f0c11 */
[----:B------:R-:W2:Y:S01]  /*2460*/  @P0 LD.E.U16 R6, desc[UR12][R12.64] ;  /* 0x0000000c0c060980 */ /* 0x000ea2000c101500 */
[----:B0-----:R-:W-:-:S04]  /*2470*/  LEA R8, P0, R2, UR4, 0x1 ;  /* 0x0000000402087c11 */ /* 0x001fc8000f8008ff */
        /* <DEDUP_REMOVED lines=10> */
[----:B------:R-:W-:Y:S05]  /*2520*/  EXIT ;  /* 0x000000000000794d */ /* 0x000fea0003800000 */
        .weak           $__internal_14_$__cuda_sm20_div_s64
        .type           $__internal_14_$__cuda_sm20_div_s64,@function
        .size           $__internal_14_$__cuda_sm20_div_s64,(.L_x_574 - $__internal_14_$__cuda_sm20_div_s64)
$__internal_14_$__cuda_sm20_div_s64:
        /* <DEDUP_REMOVED lines=23> */
[C---:B------:R-:W-:Y:S01]  /*26a0*/  IMAD.WIDE.U32 R6, R9.reuse, UR4, RZ ;  /* 0x0000000409067c25 */ /* 0x040fe2000f8e00ff */
[----:B------:R-:W-:Y:S02]  /*26b0*/  IADD3 R13, P4, PT, RZ, -R2, RZ ;  /* 0x80000002ff0d7210 */ /* 0x000fe40007f9e0ff */
[----:B------:R-:W-:Y:S01]  /*26c0*/  IADD3.X R11, PT, PT, RZ, RZ, R8, P2, P1 ;  /* 0x000000ffff0b7210 */ /* 0x000fe200017e2408 */
[----:B------:R-:W-:Y:S01]  /*26d0*/  IMAD R8, R9, UR5, R7 ;  /* 0x0000000509087c24 */ /* 0x000fe2000f8e0207 */
[----:B------:R-:W-:Y:S02]  /*26e0*/  IADD3 R7, P0, PT, RZ, -R6, RZ ;  /* 0x80000006ff077210 */ /* 0x000fe40007f1e0ff */
[----:B------:R-:W-:Y:S01]  /*26f0*/  IADD3.X R12, PT, PT, RZ, ~R5, RZ, P4, !PT ;  /* 0x80000005ff0c7210 */ /* 0x000fe200027fe4ff */
[----:B------:R-:W-:Y:S02]  /*2700*/  IMAD R6, R11, UR4, R8 ;  /* 0x000000040b067c24 */ /* 0x000fe4000f8e0208 */
[----:B------:R-:W-:Y:S01]  /*2710*/  IMAD.HI.U32 R8, R9, R7, RZ ;  /* 0x0000000709087227 */ /* 0x000fe200078e00ff */
[----:B------:R-:W-:-:S03]  /*2720*/  SEL R12, R12, R5, !P3 ;  /* 0x000000050c0c7207 */ /* 0x000fc60005800000 */
[----:B------:R-:W-:Y:S01]  /*2730*/  IMAD.X R10, RZ, RZ, ~R6, P0 ;  /* 0x000000ffff0a7224 */ /* 0x000fe200000e0e06 */
[----:B------:R-:W-:-:S03]  /*2740*/  SEL R6, R13, R2, !P3 ;  /* 0x000000020d067207 */ /* 0x000fc60005800000 */
[----:B------:R-:W-:-:S04]  /*2750*/  IMAD.WIDE.U32 R8, P0, R9, R10, R8 ;  /* 0x0000000a09087225 */ /* 0x000fc80007800008 */
[----:B------:R-:W-:-:S04]  /*2760*/  IMAD.HI.U32 R7, P1, R11, R7, R8 ;  /* 0x000000070b077227 */ /* 0x000fc80007820008 */
[----:B------:R-:W-:Y:S02]  /*2770*/  HFMA2 R9, -RZ, RZ, 0, 0 ;  /* 0x00000000ff097431 */ /* 0x000fe400000001ff */
[CC--:B------:R-:W-:Y:S02]  /*2780*/  IMAD R8, R11.reuse, R10.reuse, RZ ;  /* 0x0000000a0b087224 */ /* 0x0c0fe400078e02ff */
[----:B------:R-:W-:-:S03]  /*2790*/  IMAD.HI.U32 R10, R11, R10, RZ ;  /* 0x0000000a0b0a7227 */ /* 0x000fc600078e00ff */
[----:B------:R-:W-:Y:S01]  /*27a0*/  IADD3 R7, P2, PT, R8, R7, RZ ;  /* 0x0000000708077210 */ /* 0x000fe20007f5e0ff */
[----:B------:R-:W-:-:S04]  /*27b0*/  IMAD.X R11, R10, 0x1, R11, P0 ;  /* 0x000000010a0b7824 */ /* 0x000fc800000e060b */
[----:B------:R-:W-:Y:S01]  /*27c0*/  IMAD.HI.U32 R8, R7, R6, RZ ;  /* 0x0000000607087227 */ /* 0x000fe200078e00ff */
[----:B------:R-:W-:-:S03]  /*27d0*/  IADD3.X R11, PT, PT, RZ, RZ, R11, P2, P1 ;  /* 0x000000ffff0b7210 */ /* 0x000fc600017e240b */
[----:B------:R-:W-:-:S04]  /*27e0*/  IMAD.WIDE.U32 R8, R7, R12, R8 ;  /* 0x0000000c07087225 */ /* 0x000fc800078e0008 */
[C---:B------:R-:W-:Y:S02]  /*27f0*/  IMAD R13, R11.reuse, R12, RZ ;  /* 0x0000000c0b0d7224 */ /* 0x040fe400078e02ff */
[----:B------:R-:W-:-:S04]  /*2800*/  IMAD.HI.U32 R8, P0, R11, R6, R8 ;  /* 0x000000060b087227 */ /* 0x000fc80007800008 */
[----:B------:R-:W-:Y:S01]  /*2810*/  IMAD.HI.U32 R7, R11, R12, RZ ;  /* 0x0000000c0b077227 */ /* 0x000fe200078e00ff */
[----:B------:R-:W-:-:S03]  /*2820*/  IADD3 R11, P1, PT, R13, R8, RZ ;  /* 0x000000080d0b7210 */ /* 0x000fc60007f3e0ff */
[----:B------:R-:W-:Y:S02]  /*2830*/  IMAD.X R7, RZ, RZ, R7, P0 ;  /* 0x000000ffff077224 */ /* 0x000fe400000e0607 */
[----:B------:R-:W-:-:S03]  /*2840*/  IMAD.WIDE.U32 R8, R11, UR4, RZ ;  /* 0x000000040b087c25 */ /* 0x000fc6000f8e00ff */
[----:B------:R-:W-:Y:S01]  /*2850*/  IADD3.X R7, PT, PT, RZ, R7, RZ, P1, !PT ;  /* 0x00000007ff077210 */ /* 0x000fe20000ffe4ff */
[C---:B------:R-:W-:Y:S01]  /*2860*/  IMAD R10, R11.reuse, UR5, R9 ;  /* 0x000000050b0a7c24 */ /* 0x040fe2000f8e0209 */
[----:B------:R-:W-:Y:S02]  /*2870*/  IADD3 R8, P1, PT, -R8, R6, RZ ;  /* 0x0000000608087210 */ /* 0x000fe40007f3e1ff */
[----:B------:R-:W-:Y:S01]  /*2880*/  IADD3 R6, P2, PT, R11, 0x1, RZ ;  /* 0x000000010b067810 */ /* 0x000fe20007f5e0ff */
[----:B------:R-:W-:Y:S01]  /*2890*/  IMAD R10, R7, UR4, R10 ;  /* 0x00000004070a7c24 */ /* 0x000fe2000f8e020a */
[----:B------:R-:W-:-:S03]  /*28a0*/  ISETP.GE.U32.AND P0, PT, R8, UR4, PT ;  /* 0x0000000408007c0c */ /* 0x000fc6000bf06070 */
[----:B------:R-:W-:Y:S01]  /*28b0*/  IMAD.X R13, R12, 0x1, ~R10, P1 ;  /* 0x000000010c0d7824 */ /* 0x000fe200008e0e0a */
[----:B------:R-:W-:-:S04]  /*28c0*/  IADD3 R9, P1, PT, R8, -UR4, RZ ;  /* 0x8000000408097c10 */ /* 0x000fc8000ff3e0ff */
[C---:B------:R-:W-:Y:S02]  /*28d0*/  ISETP.GE.U32.AND.EX P0, PT, R13.reuse, UR5, PT, P0 ;  /* 0x000000050d007c0c */ /* 0x040fe4000bf06100 */
[----:B------:R-:W-:Y:S02]  /*28e0*/  IADD3.X R10, PT, PT, R13, ~UR5, RZ, P1, !PT ;  /* 0x800000050d0a7c10 */ /* 0x000fe40008ffe4ff */
[----:B------:R-:W-:Y:S02]  /*28f0*/  SEL R9, R9, R8, P0 ;  /* 0x0000000809097207 */ /* 0x000fe40000000000 */
[----:B------:R-:W-:Y:S02]  /*2900*/  IADD3.X R8, PT, PT, RZ, R7, RZ, P2, !PT ;  /* 0x00000007ff087210 */ /* 0x000fe400017fe4ff */
[----:B------:R-:W-:Y:S02]  /*2910*/  SEL R11, R6, R11, P0 ;  /* 0x0000000b060b7207 */ /* 0x000fe40000000000 */
[----:B------:R-:W-:-:S02]  /*2920*/  SEL R10, R10, R13, P0 ;  /* 0x0000000d0a0a7207 */ /* 0x000fc40000000000 */
[----:B------:R-:W-:Y:S02]  /*2930*/  ISETP.GE.U32.AND P1, PT, R9, UR4, PT ;  /* 0x0000000409007c0c */ /* 0x000fe4000bf26070 */
[----:B------:R-:W-:Y:S02]  /*2940*/  SEL R8, R8, R7, P0 ;  /* 0x0000000708087207 */ /* 0x000fe40000000000 */
[----:B------:R-:W-:Y:S02]  /*2950*/  IADD3 R6, P2, PT, R11, 0x1, RZ ;  /* 0x000000010b067810 */ /* 0x000fe40007f5e0ff */
[----:B------:R-:W-:Y:S02]  /*2960*/  ISETP.GE.U32.AND.EX P0, PT, R10, UR5, PT, P1 ;  /* 0x000000050a007c0c */ /* 0x000fe4000bf06110 */
[----:B------:R-:W-:Y:S01]  /*2970*/  LOP3.LUT R10, R5, UR15, RZ, 0x3c, !PT ;  /* 0x0000000f050a7c12 */ /* 0x000fe2000f8e3cff */
[----:B------:R-:W-:Y:S01]  /*2980*/  IMAD.X R7, RZ, RZ, R8, P2 ;  /* 0x000000ffff077224 */ /* 0x000fe200010e0608 */
[----:B------:R-:W-:-:S02]  /*2990*/  SEL R6, R6, R11, P0 ;  /* 0x0000000b06067207 */ /* 0x000fc40000000000 */
[----:B------:R-:W-:Y:S02]  /*29a0*/  ISETP.GE.AND P1, PT, R10, RZ, PT ;  /* 0x000000ff0a00720c */ /* 0x000fe40003f26270 */
[----:B------:R-:W-:Y:S02]  /*29b0*/  SEL R7, R7, R8, P0 ;  /* 0x0000000807077207 */ /* 0x000fe40000000000 */
[-C--:B------:R-:W-:Y:S02]  /*29c0*/  IADD3 R9, P2, PT, RZ, -R6.reuse, RZ ;  /* 0x80000006ff097210 */ /* 0x080fe40007f5e0ff */
[----:B------:R-:W-:Y:S02]  /*29d0*/  ISETP.NE.U32.AND P0, PT, RZ, UR14, PT ;  /* 0x0000000eff007c0c */ /* 0x000fe4000bf05070 */
[----:B------:R-:W-:Y:S02]  /*29e0*/  IADD3.X R8, PT, PT, RZ, ~R7, RZ, P2, !PT ;  /* 0x80000007ff087210 */ /* 0x000fe400017fe4ff */
[----:B------:R-:W-:-:S02]  /*29f0*/  SEL R6, R9, R6, !P1 ;  /* 0x0000000609067207 */ /* 0x000fc40004800000 */
[----:B------:R-:W-:Y:S01]  /*2a00*/  SEL R7, R8, R7, !P1 ;  /* 0x0000000708077207 */ /* 0x000fe20004800000 */
[----:B------:R-:W-:Y:S01]  /*2a10*/  IMAD.MOV.U32 R8, RZ, RZ, R4 ;  /* 0x000000ffff087224 */ /* 0x000fe200078e0004 */
[----:B------:R-:W-:Y:S02]  /*2a20*/  MOV R9, 0x0 ;  /* 0x0000000000097802 */ /* 0x000fe40000000f00 */
[----:B------:R-:W-:-:S04]  /*2a30*/  ISETP.NE.AND.EX P0, PT, RZ, UR15, PT, P0 ;  /* 0x0000000fff007c0c */ /* 0x000fc8000bf05300 */
[----:B------:R-:W-:Y:S02]  /*2a40*/  SEL R6, R6, 0xffffffff, P0 ;  /* 0xffffffff06067807 */ /* 0x000fe40000000000 */
[----:B------:R-:W-:Y:S01]  /*2a50*/  SEL R7, R7, 0xffffffff, P0 ;  /* 0xffffffff07077807 */ /* 0x000fe20000000000 */
[----:B------:R-:W-:Y:S06]  /*2a60*/  RET.REL.NODEC R8 `(_ZN17fastertransformer42start_id_embedding_position_lookups_kernelI6__halfLb1ELi1EEEvPT_PiPKS2_S6_NS_18pPromptTuningParamIS2_EEPKiiiiil) ;  /* 0xffffffd408647950 */ /* 0x000fec0003c3ffff */
.L_x_296:
        /* <DEDUP_REMOVED lines=9> */
.L_x_574:


//--------------------- .text._ZN17fastertransformer42start_id_embedding_position_lookups_kernelI6__halfLb1ELi2EEEvPT_PiPKS2_S6_NS_18pPromptTuningParamIS2_EEPKiiiiil --------------------------
	.section	.text._ZN17fastertransformer42start_id_embedding_position_lookups_kernelI6__halfLb1ELi2EEEvPT_PiPKS2_S6_NS_18pPromptTuningParamIS2_EEPKiiiiil,"ax",@progbits
	.align	128
        .global         _ZN17fastertransformer42start_id_embedding_position_lookups_kernelI6__halfLb1ELi2EEEvPT_PiPKS2_S6_NS_18pPromptTuningParamIS2_EEPKiiiiil
        .type           _ZN17fastertransformer42start_id_embedding_position_lookups_kernelI6__halfLb1ELi2EEEvPT_PiPKS2_S6_NS_18pPromptTuningParamIS2_EEPKiiiiil,@function
        .size           _ZN17fastertransformer42start_id_embedding_position_lookups_kernelI6__halfLb1ELi2EEEvPT_PiPKS2_S6_NS_18pPromptTuningParamIS2_EEPKiiiiil,(.L_x_575 - _ZN17fastertransformer42start_id_embedding_position_lookups_kernelI6__halfLb1ELi2EEEvPT_PiPKS2_S6_NS_18pPromptTuningParamIS2_EEPKiiiiil)
        .other          _ZN17fastertransformer42start_id_embedding_position_lookups_kernelI6__halfLb1ELi2EEEvPT_PiPKS2_S6_NS_18pPromptTuningParamIS2_EEPKiiiiil,@"STO_CUDA_ENTRY STV_DEFAULT"
_ZN17fastertransformer42start_id_embedding_position_lookups_kernelI6__halfLb1ELi2EEEvPT_PiPKS2_S6_NS_18pPromptTuningParamIS2_EEPKiiiiil:
.text._ZN17fastertransformer42start_id_embedding_position_lookups_kernelI6__halfLb1ELi2EEEvPT_PiPKS2_S6_NS_18pPromptTuningParamIS2_EEPKiiiiil:
        /* <DEDUP_REMOVED lines=36> */
.L_x_305:
[----:B0-----:R-:W0:Y:S01]  /*0240*/  LDCU UR4, c[0x0][0x3d0] ;  /* 0x00007a00ff0477ac */ /* 0x001e220008000800 */
        /* <DEDUP_REMOVED lines=9> */
.L_x_301:
        /* <DEDUP_REMOVED lines=13> */
.L_x_300:
[----:B------:R-:W-:Y:S05]  /*03b0*/  BSYNC.RECONVERGENT B0 ;  /* 0x0000000000007941 */ /* 0x000fea0003800200 */
.L_x_299:
[----:B------:R-:W0:Y:S01]  /*03c0*/  LDCU UR4, c[0x0][0x3dc] ;  /* 0x00007b80ff0477ac */ /* 0x000e220008000800 */
[----:B------:R-:W-:Y:S01]  /*03d0*/  BSSY.RECONVERGENT B0, `(.L_x_302) ;  /* 0x000002a000007945 */ /* 0x000fe20003800200 */
[----:B0-----:R-:W-:-:S05]  /*03e0*/  IMAD.U32 R4, RZ, RZ, UR4 ;  /* 0x00000004ff047e24 */ /* 0x001fca000f8e00ff */
[----:B------:R-:W-:-:S04]  /*03f0*/  LOP3.LUT R6, R3, R4, RZ, 0xfc, !PT ;  /* 0x0000000403067212 */ /* 0x000fc800078efcff */
[----:B------:R-:W-:-:S13]  /*0400*/  ISETP.NE.U32.AND P0, PT, R6, RZ, PT ;  /* 0x000000ff0600720c */ /* 0x000fda0003f05070 */
[----:B------:R-:W-:Y:S05]  /*0410*/  @P0 BRA `(.L_x_303) ;  /* 0x0000000000600947 */ /* 0x000fea0003800000 */
[----:B------:R-:W3:Y:S02]  /*0420*/  LDCU UR4, c[0x0][0x3d8] ;  /* 0x00007b00ff0477ac */ /* 0x000ee40008000800 */
[----:B---3--:R-:W-:-:S04]  /*0430*/  MOV R7, UR4 ;  /* 0x0000000400077c02 */ /* 0x008fc80008000f00 */
[----:B------:R-:W0:Y:S01]  /*0440*/  I2F.U32.RP R6, R7 ;  /* 0x0000000700067306 */ /* 0x000e220000209000 */
[----:B------:R-:W-:-:S07]  /*0450*/  ISETP.NE.U32.AND P2, PT, R7, RZ, PT ;  /* 0x000000ff0700720c */ /* 0x000fce0003f45070 */
[----:B0-----:R-:W0:Y:S02]  /*0460*/  MUFU.RCP R6, R6 ;  /* 0x0000000600067308 */ /* 0x001e240000001000 */
[----:B0-----:R-:W-:-:S06]  /*0470*/  VIADD R8, R6, 0xffffffe ;  /* 0x0ffffffe06087836 */ /* 0x001fcc0000000000 */
[----:B------:R0:W1:Y:S02]  /*0480*/  F2I.FTZ.U32.TRUNC.NTZ R9, R8 ;  /* 0x0000000800097305 */ /* 0x000064000021f000 */
[----:B0-----:R-:W-:Y:S02]  /*0490*/  HFMA2 R8, -RZ, RZ, 0, 0 ;  /* 0x00000000ff087431 */ /* 0x001fe400000001ff */
[----:B-1----:R-:W-:-:S04]  /*04a0*/  IMAD R10, R9, R7, RZ ;  /* 0x00000007090a7224 */ /* 0x002fc800078e02ff */
[----:B------:R-:W-:-:S04]  /*04b0*/  IMAD.MOV R11, RZ, RZ, -R10 ;  /* 0x000000ffff0b7224 */ /* 0x000fc800078e0a0a */
        /* <DEDUP_REMOVED lines=14> */
.L_x_303:
[----:B------:R-:W-:-:S07]  /*05a0*/  MOV R4, 0x5c0 ;  /* 0x000005c000047802 */ /* 0x000fce0000000f00 */
[----:B---3--:R-:W-:Y:S05]  /*05b0*/  CALL.REL.NOINC `($__internal_15_$__cuda_sm20_div_s64) ;  /* 0x0000002000087944 */ /* 0x008fea0003c00000 */
[----:B------:R-:W0:Y:S01]  /*05c0*/  LDCU.64 UR4, c[0x0][0x3d8] ;  /* 0x00007b00ff0477ac */ /* 0x000e220008000a00 */
[----:B------:R-:W-:-:S05]  /*05d0*/  IADD3 R8, P0, PT, RZ, -R6, RZ ;  /* 0x80000006ff087210 */ /* 0x000fca0007f1e0ff */
[----:B------:R-:W-:Y:S02]  /*05e0*/  IMAD.X R10, RZ, RZ, ~R7, P0 ;  /* 0x000000ffff0a7224 */ /* 0x000fe400000e0e07 */
[----:B0-----:R-:W-:Y:S01]  /*05f0*/  IMAD.U32 R7, RZ, RZ, UR4 ;  /* 0x00000004ff077e24 */ /* 0x001fe2000f8e00ff */
[----:B------:R-:W-:-:S03]  /*0600*/  MOV R4, UR5 ;  /* 0x0000000500047c02 */ /* 0x000fc60008000f00 */
[-C--:B------:R-:W-:Y:S02]  /*0610*/  IMAD R9, R10, R7.reuse, RZ ;  /* 0x000000070a097224 */ /* 0x080fe400078e02ff */
[----:B------:R-:W-:-:S04]  /*0620*/  IMAD.WIDE.U32 R10, R8, R7, R2 ;  /* 0x00000007080a7225 */ /* 0x000fc800078e0002 */
[----:B------:R-:W-:Y:S02]  /*0630*/  IMAD R9, R8, R4, R9 ;  /* 0x0000000408097224 */ /* 0x000fe400078e0209 */
[----:B------:R-:W-:Y:S02]  /*0640*/  IMAD.MOV.U32 R8, RZ, RZ, R6 ;  /* 0x000000ffff087224 */ /* 0x000fe400078e0006 */
[----:B------:R-:W-:Y:S01]  /*0650*/  IMAD.MOV.U32 R6, RZ, RZ, R10 ;  /* 0x000000ffff067224 */ /* 0x000fe200078e000a */
[----:B------:R-:W-:-:S07]  /*0660*/  IADD3 R9, PT, PT, R11, R9, RZ ;  /* 0x000000090b097210 */ /* 0x000fce0007ffe0ff */
.L_x_304:
[----:B------:R-:W-:Y:S05]  /*0670*/  BSYNC.RECONVERGENT B0 ;  /* 0x0000000000007941 */ /* 0x000fea0003800200 */
.L_x_302:
[----:B------:R-:W0:Y:S01]  /*0680*/  LDC R13, c[0x0][0x3cc] ;  /* 0x0000f300ff0d7b82 */ /* 0x000e220000000800 */
[----:B------:R-:W1:Y:S01]  /*0690*/  LDCU UR4, c[0x0][0x3d0] ;  /* 0x00007a00ff0477ac */ /* 0x000e620008000800 */
[----:B0-----:R-:W-:-:S04]  /*06a0*/  IABS R15, R13 ;  /* 0x0000000d000f7213 */ /* 0x001fc80000000000 */
[----:B------:R-:W0:Y:S08]  /*06b0*/  I2F.RP R12, R15 ;  /* 0x0000000f000c7306 */ /* 0x000e300000209400 */
[----:B0-----:R-:W0:Y:S02]  /*06c0*/  MUFU.RCP R12, R12 ;  /* 0x0000000c000c7308 */ /* 0x001e240000001000 */
[----:B0-----:R-:W-:-:S06]  /*06d0*/  VIADD R10, R12, 0xffffffe ;  /* 0x0ffffffe0c0a7836 */ /* 0x001fcc0000000000 */
[----:B------:R0:W2:Y:S02]  /*06e0*/  F2I.FTZ.U32.TRUNC.NTZ R11, R10 ;  /* 0x0000000a000b7305 */ /* 0x0000a4000021f000 */
[----:B0-----:R-:W-:Y:S02]  /*06f0*/  HFMA2 R10, -RZ, RZ, 0, 0 ;  /* 0x00000000ff0a7431 */ /* 0x001fe400000001ff */
[----:B--2---:R-:W-:-:S04]  /*0700*/  IMAD.MOV R14, RZ, RZ, -R11 ;  /* 0x000000ffff0e7224 */ /* 0x004fc800078e0a0b */
        /* <DEDUP_REMOVED lines=9> */
[----:B------:R-:W-:Y:S01]  /*07a0*/  @!P1 IMAD.IADD R12, R12, 0x1, -R15 ;  /* 0x000000010c0c9824 */ /* 0x000fe200078e0a0f */
[----:B------:R-:W-:Y:S02]  /*07b0*/  @!P1 IADD3 R11, PT, PT, R11, 0x1, RZ ;  /* 0x000000010b0b9810 */ /* 0x000fe40007ffe0ff */
[----:B------:R-:W-:Y:S02]  /*07c0*/  ISETP.NE.AND P1, PT, R13, RZ, PT ;  /* 0x000000ff0d00720c */ /* 0x000fe40003f25270 */
[----:B------:R-:W-:-:S13]  /*07d0*/  ISETP.GE.U32.AND P0, PT, R12, R15, PT ;  /* 0x0000000f0c00720c */ /* 0x000fda0003f06070 */
[----:B------:R-:W-:-:S04]  /*07e0*/  @P0 VIADD R11, R11, 0x1 ;  /* 0x000000010b0b0836 */ /* 0x000fc80000000000 */
[----:B------:R-:W-:Y:S02]  /*07f0*/  IMAD.MOV.U32 R12, RZ, RZ, R11 ;  /* 0x000000ffff0c7224 */ /* 0x000fe400078e000b */
[----:B------:R-:W0:Y:S03]  /*0800*/  LDC.64 R10, c[0x0][0x3c0] ;  /* 0x0000f000ff0a7b82 */ /* 0x000e260000000a00 */
[----:B------:R-:W-:Y:S02]  /*0810*/  @!P2 IADD3 R12, PT, PT, -R12, RZ, RZ ;  /* 0x000000ff0c0ca210 */ /* 0x000fe40007ffe1ff */
[----:B------:R-:W-:-:S05]  /*0820*/  @!P1 LOP3.LUT R12, RZ, R13, RZ, 0x33, !PT ;  /* 0x0000000dff0c9212 */ /* 0x000fca00078e33ff */
[----:B------:R-:W-:-:S04]  /*0830*/  IMAD.MOV R14, RZ, RZ, -R12 ;  /* 0x000000ffff0e7224 */ /* 0x000fc800078e0a0c */
[----:B------:R-:W-:-:S04]  /*0840*/  IMAD R13, R13, R14, R8 ;  /* 0x0000000e0d0d7224 */ /* 0x000fc800078e0208 */
[----:B-1----:R-:W-:Y:S01]  /*0850*/  IMAD R13, R12, UR4, R13 ;  /* 0x000000040c0d7c24 */ /* 0x002fe2000f8e020d */
[----:B------:R-:W1:Y:S03]  /*0860*/  LDCU UR4, c[0x0][0x3a8] ;  /* 0x00007500ff0477ac */ /* 0x000e660008000800 */
[----:B0-----:R-:W-:-:S06]  /*0870*/  IMAD.WIDE R16, R13, 0x4, R10 ;  /* 0x000000040d107825 */ /* 0x001fcc00078e020a */
[----:B------:R-:W1:Y:S02]  /*0880*/  LDG.E R16, desc[UR12][R16.64] ;  /* 0x0000000c10107981 */ /* 0x000e64000c1e1900 */
[----:B-1----:R-:W-:Y:S01]  /*0890*/  VIADD R21, R16, -UR4 ;  /* 0x8000000410157c36 */ /* 0x002fe20008000000 */
[----:B------:R-:W0:Y:S04]  /*08a0*/  LDCU.64 UR4, c[0x0][0x380] ;  /* 0x00007000ff0477ac */ /* 0x000e280008000a00 */
[----:B------:R-:W-:-:S13]  /*08b0*/  ISETP.GT.AND P0, PT, R21, -0x1, PT ;  /* 0xffffffff1500780c */ /* 0x000fda0003f04270 */
[----:B------:R-:W1:Y:S01]  /*08c0*/  @!P0 LDC.64 R10, c[0x0][0x390] ;  /* 0x0000e400ff0a8b82 */ /* 0x000e620000000a00 */
[----:B------:R-:W-:-:S05]  /*08d0*/  @!P0 SHF.R.S32.HI R8, RZ, 0x1f, R16 ;  /* 0x0000001fff088819 */ /* 0x000fca0000011410 */
[----:B------:R-:W-:Y:S01]  /*08e0*/  @!P0 IMAD R13, R8, R7, RZ ;  /* 0x00000007080d8224 */ /* 0x000fe200078e02ff */
[----:B------:R-:W-:-:S03]  /*08f0*/  MOV R8, R6 ;  /* 0x0000000600087202 */ /* 0x000fc60000000f00 */
[C---:B------:R-:W-:Y:S02]  /*0900*/  @!P0 IMAD R13, R16.reuse, R4, R13 ;  /* 0x00000004100d8224 */ /* 0x040fe400078e020d */
[----:B------:R-:W-:-:S04]  /*0910*/  @!P0 IMAD.WIDE.U32 R14, R16, R7, R8 ;  /* 0x00000007100e8225 */ /* 0x000fc800078e0008 */
[----:B------:R-:W-:Y:S02]  /*0920*/  @!P0 IMAD.IADD R6, R15, 0x1, R13 ;  /* 0x000000010f068824 */ /* 0x000fe400078e020d */
[----:B------:R-:W2:Y:S01]  /*0930*/  @P0 LDC R13, c[0x0][0x3ac] ;  /* 0x0000eb00ff0d0b82 */ /* 0x000ea20000000800 */
[----:B-1----:R-:W-:-:S04]  /*0940*/  @!P0 LEA R18, P1, R14, R10, 0x1 ;  /* 0x0000000a0e128211 */ /* 0x002fc800078208ff */
[----:B------:R-:W-:-:S03]  /*0950*/  @!P0 LEA.HI.X R19, R14, R11, R6, 0x1, P1 ;  /* 0x0000000b0e138211 */ /* 0x000fc600008f0c06 */
[----:B------:R-:W1:Y:S02]  /*0960*/  @P0 LDC.64 R10, c[0x0][0x3b8] ;  /* 0x0000ee00ff0a0b82 */ /* 0x000e640000000a00 */
[----:B------:R-:W3:Y:S01]  /*0970*/  @!P0 LDG.E.U16 R18, desc[UR12][R18.64] ;  /* 0x0000000c12128981 */ /* 0x000ee2000c1e1500 */
[----:B--2---:R-:W-:-:S05]  /*0980*/  @P0 IMAD R12, R12, R13, RZ ;  /* 0x0000000d0c0c0224 */ /* 0x004fca00078e02ff */
        /* <DEDUP_REMOVED lines=8> */
[----:B------:R-:W3:Y:S01]  /*0a10*/  @P0 LDG.E.U16 R18, desc[UR12][R10.64] ;  /* 0x0000000c0a120981 */ /* 0x000ee2000c1e1500 */
[C---:B0-----:R-:W-:Y:S02]  /*0a20*/  LEA R6, P0, R2.reuse, UR4, 0x1 ;  /* 0x0000000402067c11 */ /* 0x041fe4000f8008ff */
[----:B------:R-:W-:Y:S02]  /*0a30*/  IADD3 R0, PT, PT, R5, R0, RZ ;  /* 0x0000000005007210 */ /* 0x000fe40007ffe0ff */
[----:B------:R-:W-:Y:S01]  /*0a40*/  LEA.HI.X R7, R2, UR5, R3, 0x1, P0 ;  /* 0x0000000502077c11 */ /* 0x000fe200080f0c03 */
[----:B------:R-:W-:Y:S01]  /*0a50*/  IMAD.U32 R2, RZ, RZ, UR9 ;  /* 0x00000009ff027e24 */ /* 0x000fe2000f8e00ff */
[----:B------:R-:W-:Y:S02]  /*0a60*/  ISETP.LT.U32.AND P0, PT, R0, UR6, PT ;  /* 0x0000000600007c0c */ /* 0x000fe4000bf01070 */
[----:B------:R-:W-:-:S04]  /*0a70*/  SHF.R.S32.HI R3, RZ, 0x1f, R0 ;  /* 0x0000001fff037819 */ /* 0x000fc80000011400 */
[----:B------:R-:W-:Y:S01]  /*0a80*/  ISETP.GT.AND.EX P0, PT, R2, R3, PT, P0 ;  /* 0x000000030200720c */ /* 0x000fe20003f04300 */
[----:B---3--:R-:W-:-:S05]  /*0a90*/  HADD2 R18, R18.H0_H0, RZ.H0_H0 ;  /* 0x200000ff12127230 */ /* 0x008fca0000000800 */
[----:B------:R0:W-:Y:S07]  /*0aa0*/  STG.E.U16 desc[UR12][R6.64], R18 ;  /* 0x0000001206007986 */ /* 0x0001ee000c10150c */
[----:B------:R-:W-:Y:S05]  /*0ab0*/  @!P0 EXIT ;  /* 0x000000000000894d */ /* 0x000fea0003800000 */
[----:B------:R-:W-:Y:S01]  /*0ac0*/  IMAD.MOV.U32 R2, RZ, RZ, R0 ;  /* 0x000000ffff027224 */ /* 0x000fe200078e0000 */
[----:B------:R-:W-:Y:S06]  /*0ad0*/  BRA `(.L_x_305) ;  /* 0xfffffff400d87947 */ /* 0x000fec000383ffff */
.L_x_298:
[----:B------:R-:W-:-:S12]  /*0ae0*/  UIADD3 UR10, UPT, UPT, -UR5, URZ, URZ ;  /* 0x000000ff050a7290 */ /* 0x000fd8000fffe1ff */
.L_x_312:
[----:B0-----:R-:W0:Y:S01]  /*0af0*/  LDC R13, c[0x0][0x3d0] ;  /* 0x0000f400ff0d7b82 */ /* 0x001e220000000800 */
[----:B------:R-:W-:Y:S01]  /*0b00*/  BSSY.RECONVERGENT B0, `(.L_x_306) ;  /* 0x0000016000007945 */ /* 0x000fe20003800200 */
[----:B0-----:R-:W-:-:S04]  /*0b10*/  ISETP.GT.AND P0, PT, R13, RZ, PT ;  /* 0x000000ff0d00720c */ /* 0x001fc80003f04270 */
[----:B------:R-:W-:-:S13]  /*0b20*/  ISETP.LT.AND P0, PT, R0, UR8, P0 ;  /* 0x0000000800007c0c */ /* 0x000fda0008701270 */
[----:B------:R-:W-:Y:S05]  /*0b30*/  @!P0 BRA `(.L_x_307) ;  /* 0x0000000000488947 */ /* 0x000fea0003800000 */
[----:B------:R-:W0:Y:S01]  /*0b40*/  LDC.64 R10, c[0x0][0x3c0] ;  /* 0x0000f000ff0a7b82 */ /* 0x000e220000000a00 */
[----:B------:R-:W-:Y:S02]  /*0b50*/  HFMA2 R15, -RZ, RZ, 0, 0 ;  /* 0x00000000ff0f7431 */ /* 0x000fe400000001ff */
[----:B------:R-:W-:Y:S01]  /*0b60*/  IMAD R13, R0, R13, RZ ;  /* 0x0000000d000d7224 */ /* 0x000fe200078e02ff */
[----:B------:R-:W1:Y:S01]  /*0b70*/  LDCU UR5, c[0x0][0x3a8] ;  /* 0x00007500ff0577ac */ /* 0x000e620008000800 */
[----:B------:R-:W-:-:S05]  /*0b80*/  UMOV UR4, UR10 ;  /* 0x0000000a00047c82 */ /* 0x000fca0008000000 */
.L_x_308:
        /* <DEDUP_REMOVED lines=13> */
.L_x_307:
[----:B------:R-:W-:Y:S05]  /*0c60*/  BSYNC.RECONVERGENT B0 ;  /* 0x0000000000007941 */ /* 0x000fea0003800200 */
.L_x_306:
        /* <DEDUP_REMOVED lines=12> */
[----:B------:R0:W1:Y:S02]  /*0d30*/  F2I.FTZ.U32.TRUNC.NTZ R9, R8 ;  /* 0x0000000800097305 */ /* 0x000064000021f000 */
[----:B0-----:R-:W-:Y:S02]  /*0d40*/  IMAD.MOV.U32 R8, RZ, RZ, RZ ;  /* 0x000000ffff087224 */ /* 0x001fe400078e00ff */
[----:B-1----:R-:W-:-:S05]  /*0d50*/  IMAD R6, R9, R7, RZ ;  /* 0x0000000709067224 */ /* 0x002fca00078e02ff */
        /* <DEDUP_REMOVED lines=15> */
.L_x_310:
[----:B------:R-:W-:-:S07]  /*0e50*/  MOV R4, 0xe70 ;  /* 0x00000e7000047802 */ /* 0x000fce0000000f00 */
[----:B--2---:R-:W-:Y:S05]  /*0e60*/  CALL.REL.NOINC `($__internal_15_$__cuda_sm20_div_s64) ;  /* 0x0000001400dc7944 */ /* 0x004fea0003c00000 */
[----:B------:R-:W0:Y:S01]  /*0e70*/  LDCU.64 UR4, c[0x0][0x3d8] ;  /* 0x00007b00ff0477ac */ /* 0x000e220008000a00 */
[----:B------:R-:W-:-:S05]  /*0e80*/  IADD3 R11, P0, PT, RZ, -R6, RZ ;  /* 0x80000006ff0b7210 */ /* 0x000fca0007f1e0ff */
[----:B------:R-:W-:Y:S01]  /*0e90*/  IMAD.X R8, RZ, RZ, ~R7, P0 ;  /* 0x000000ffff087224 */ /* 0x000fe200000e0e07 */
[----:B0-----:R-:W-:Y:S01]  /*0ea0*/  MOV R7, UR4 ;  /* 0x0000000400077c02 */ /* 0x001fe20008000f00 */
[----:B------:R-:W-:-:S04]  /*0eb0*/  IMAD.U32 R4, RZ, RZ, UR5 ;  /* 0x00000005ff047e24 */ /* 0x000fc8000f8e00ff */
[-C--:B------:R-:W-:Y:S02]  /*0ec0*/  IMAD R10, R8, R7.reuse, RZ ;  /* 0x00000007080a7224 */ /* 0x080fe400078e02ff */
[----:B------:R-:W-:-:S04]  /*0ed0*/  IMAD.WIDE.U32 R8, R11, R7, R2 ;  /* 0x000000070b087225 */ /* 0x000fc800078e0002 */
[----:B------:R-:W-:Y:S02]  /*0ee0*/  IMAD R11, R11, R4, R10 ;  /* 0x000000040b0b7224 */ /* 0x000fe400078e020a */
[----:B------:R-:W-:-:S03]  /*0ef0*/  IMAD.MOV.U32 R10, RZ, RZ, R6 ;  /* 0x000000ffff0a7224 */ /* 0x000fc600078e0006 */
[----:B------:R-:W-:-:S07]  /*0f00*/  IADD3 R9, PT, PT, R11, R9, RZ ;  /* 0x000000090b097210 */ /* 0x000fce0007ffe0ff */
.L_x_311:
[----:B------:R-:W-:Y:S05]  /*0f10*/  BSYNC.RECONVERGENT B0 ;  /* 0x0000000000007941 */ /* 0x000fea0003800200 */
.L_x_309:
[----:B------:R-:W0:Y:S01]  /*0f20*/  LDC R15, c[0x0][0x3cc] ;  /* 0x0000f300ff0f7b82 */ /* 0x000e220000000800 */
[----:B------:R-:W-:Y:S01]  /*0f30*/  HFMA2 R12, -RZ, RZ, 0, 0 ;  /* 0x00000000ff0c7431 */ /* 0x000fe200000001ff */
[----:B------:R-:W-:Y:S01]  /*0f40*/  IABS R17, R10 ;  /* 0x0000000a00117213 */ /* 0x000fe20000000000 */
[----:B------:R-:W1:Y:S01]  /*0f50*/  LDCU UR4, c[0x0][0x3d0] ;  /* 0x00007a00ff0477ac */ /* 0x000e620008000800 */
[----:B------:R-:W2:Y:S01]  /*0f60*/  LDCU UR5, c[0x0][0x3a8] ;  /* 0x00007500ff0577ac */ /* 0x000ea20008000800 */
[----:B0-----:R-:W-:-:S04]  /*0f70*/  IABS R14, R15 ;  /* 0x0000000f000e7213 */ /* 0x001fc80000000000 */
        /* <DEDUP_REMOVED lines=23> */
[----:B-1----:R-:W-:-:S04]  /*10f0*/  IMAD R14, R6, UR4, R11 ;  /* 0x00000004060e7c24 */ /* 0x002fc8000f8e020b */
[----:B--2---:R-:W-:Y:S01]  /*1100*/  VIADD R17, R14, -UR5 ;  /* 0x800000050e117c36 */ /* 0x004fe20008000000 */
[----:B------:R-:W0:Y:S04]  /*1110*/  LDCU.64 UR4, c[0x0][0x380] ;  /* 0x00007000ff0477ac */ /* 0x000e280008000a00 */
[----:B------:R-:W-:-:S13]  /*1120*/  ISETP.GT.AND P0, PT, R17, -0x1, PT ;  /* 0xffffffff1100780c */ /* 0x000fda0003f04270 */
[----:B------:R-:W1:Y:S01]  /*1130*/  @!P0 LDC.64 R10, c[0x0][0x390] ;  /* 0x0000e400ff0a8b82 */ /* 0x000e620000000a00 */
[----:B------:R-:W-:-:S05]  /*1140*/  @!P0 SHF.R.S32.HI R12, RZ, 0x1f, R14 ;  /* 0x0000001fff0c8819 */ /* 0x000fca000001140e */
[-C--:B------:R-:W-:Y:S02]  /*1150*/  @!P0 IMAD R15, R12, R7.reuse, RZ ;  /* 0x000000070c0f8224 */ /* 0x080fe400078e02ff */
[----:B------:R-:W-:-:S04]  /*1160*/  @!P0 IMAD.WIDE.U32 R12, R14, R7, R8 ;  /* 0x000000070e0c8225 */ /* 0x000fc800078e0008 */
[----:B------:R-:W-:Y:S01]  /*1170*/  @!P0 IMAD R15, R14, R4, R15 ;  /* 0x000000040e0f8224 */ /* 0x000fe200078e020f */
[----:B-1----:R-:W-:-:S04]  /*1180*/  @!P0 LEA R14, P1, R12, R10, 0x1 ;  /* 0x0000000a0c0e8211 */ /* 0x002fc800078208ff */
[----:B------:R-:W-:Y:S02]  /*1190*/  @!P0 IADD3 R10, PT, PT, R13, R15, RZ ;  /* 0x0000000f0d0a8210 */ /* 0x000fe40007ffe0ff */
[----:B------:R-:W1:Y:S02]  /*11a0*/  @P0 LDC R13, c[0x0][0x3ac] ;  /* 0x0000eb00ff0d0b82 */ /* 0x000e640000000800 */
[----:B------:R-:W-:-:S05]  /*11b0*/  @!P0 LEA.HI.X R15, R12, R11, R10, 0x1, P1 ;  /* 0x0000000b0c0f8211 */ /* 0x000fca00008f0c0a */
[----:B------:R-:W2:Y:S01]  /*11c0*/  @!P0 LDG.E.U16 R14, desc[UR12][R14.64] ;  /* 0x0000000c0e0e8981 */ /* 0x000ea2000c1e1500 */
[----:B------:R-:W3:Y:S01]  /*11d0*/  @P0 LDC.64 R10, c[0x0][0x3b8] ;  /* 0x0000ee00ff0a0b82 */ /* 0x000ee20000000a00 */
[----:B-1----:R-:W-:-:S05]  /*11e0*/  @P0 IMAD R6, R6, R13, RZ ;  /* 0x0000000d06060224 */ /* 0x002fca00078e02ff */
[----:B------:R-:W-:-:S04]  /*11f0*/  @P0 IADD3 R13, P1, PT, R17, R6, RZ ;  /* 0x00000006110d0210 */ /* 0x000fc80007f3e0ff */
[----:B------:R-:W-:Y:S01]  /*1200*/  @P0 LEA.HI.X.SX32 R6, R6, RZ, 0x1, P1 ;  /* 0x000000ff06060211 */ /* 0x000fe200008f0eff */
[----:B------:R-:W-:-:S04]  /*1210*/  @P0 IMAD.WIDE.U32 R8, R13, R7, R8 ;  /* 0x000000070d080225 */ /* 0x000fc800078e0008 */
[----:B------:R-:W-:Y:S01]  /*1220*/  @P0 IMAD R6, R6, R7, RZ ;  /* 0x0000000706060224 */ /* 0x000fe200078e02ff */
[----:B---3--:R-:W-:-:S03]  /*1230*/  @P0 LEA R10, P1, R8, R10, 0x1 ;  /* 0x0000000a080a0211 */ /* 0x008fc600078208ff */
[----:B------:R-:W-:-:S04]  /*1240*/  @P0 IMAD R13, R13, R4, R6 ;  /* 0x000000040d0d0224 */ /* 0x000fc800078e0206 */
[----:B------:R-:W-:-:S05]  /*1250*/  @P0 IMAD.IADD R4, R9, 0x1, R13 ;  /* 0x0000000109040824 */ /* 0x000fca00078e020d */
[----:B------:R-:W-:-:S05]  /*1260*/  @P0 LEA.HI.X R11, R8, R11, R4, 0x1, P1 ;  /* 0x0000000b080b0211 */ /* 0x000fca00008f0c04 */
[----:B------:R-:W2:Y:S01]  /*1270*/  @P0 LDG.E.U16 R14, desc[UR12][R10.64] ;  /* 0x0000000c0a0e0981 */ /* 0x000ea2000c1e1500 */
        /* <DEDUP_REMOVED lines=12> */
.L_x_297:
[----:B------:R-:W0:Y:S02]  /*1340*/  LDCU.64 UR4, c[0x0][0x3c0] ;  /* 0x00007800ff0477ac */ /* 0x000e240008000a00 */
[----:B0-----:R-:W-:-:S04]  /*1350*/  UISETP.NE.U32.AND UP0, UPT, UR4, URZ, UPT ;  /* 0x000000ff0400728c */ /* 0x001fc8000bf05070 */
[----:B------:R-:W-:-:S09]  /*1360*/  UISETP.NE.AND.EX UP0, UPT, UR5, URZ, UPT, UP0 ;  /* 0x000000ff0500728c */ /* 0x000fd2000bf05300 */
[----:B------:R-:W-:Y:S05]  /*1370*/  BRA.U !UP0, `(.L_x_313) ;  /* 0x0000000908547547 */ /* 0x000fea000b800000 */
.L_x_320:
        /* <DEDUP_REMOVED lines=10> */
.L_x_316:
        /* <DEDUP_REMOVED lines=13> */
.L_x_315:
[----:B------:R-:W-:Y:S05]  /*14f0*/  BSYNC.RECONVERGENT B0 ;  /* 0x0000000000007941 */ /* 0x000fea0003800200 */
.L_x_314:
        /* <DEDUP_REMOVED lines=30> */
.L_x_318:
[----:B------:R-:W-:-:S07]  /*16e0*/  MOV R4, 0x1700 ;  /* 0x0000170000047802 */ /* 0x000fce0000000f00 */
[----:B---3--:R-:W-:Y:S05]  /*16f0*/  CALL.REL.NOINC `($__internal_15_$__cuda_sm20_div_s64) ;  /* 0x0000000c00b87944 */ /* 0x008fea0003c00000 */
[----:B------:R-:W0:Y:S01]  /*1700*/  LDCU.64 UR4, c[0x0][0x3d8] ;  /* 0x00007b00ff0477ac */ /* 0x000e220008000a00 */
[-C--:B------:R-:W-:Y:S02]  /*1710*/  IADD3 R13, P0, PT, RZ, -R6.reuse, RZ ;  /* 0x80000006ff0d7210 */ /* 0x080fe40007f1e0ff */
[----:B------:R-:W-:Y:S02]  /*1720*/  MOV R16, R6 ;  /* 0x0000000600107202 */ /* 0x000fe40000000f00 */
[----:B------:R-:W-:Y:S01]  /*1730*/  IADD3.X R8, PT, PT, RZ, ~R7, RZ, P0, !PT ;  /* 0x80000007ff087210 */ /* 0x000fe200007fe4ff */
[----:B0-----:R-:W-:Y:S02]  /*1740*/  IMAD.U32 R9, RZ, RZ, UR4 ;  /* 0x00000004ff097e24 */ /* 0x001fe4000f8e00ff */
[----:B------:R-:W-:Y:S02]  /*1750*/  IMAD.U32 R4, RZ, RZ, UR5 ;  /* 0x00000005ff047e24 */ /* 0x000fe4000f8e00ff */
[----:B------:R-:W-:-:S02]  /*1760*/  IMAD R8, R8, R9, RZ ;  /* 0x0000000908087224 */ /* 0x000fc400078e02ff */
[----:B------:R-:W-:-:S04]  /*1770*/  IMAD.WIDE.U32 R10, R13, R9, R2 ;  /* 0x000000090d0a7225 */ /* 0x000fc800078e0002 */
[----:B------:R-:W-:Y:S02]  /*1780*/  IMAD R7, R13, R4, R8 ;  /* 0x000000040d077224 */ /* 0x000fe400078e0208 */
[----:B------:R-:W-:Y:S02]  /*1790*/  IMAD.MOV.U32 R6, RZ, RZ, R10 ;  /* 0x000000ffff067224 */ /* 0x000fe400078e000a */
[----:B------:R-:W-:-:S07]  /*17a0*/  IMAD.IADD R7, R7, 0x1, R11 ;  /* 0x0000000107077824 */ /* 0x000fce00078e020b */
.L_x_319:
[----:B------:R-:W-:Y:S05]  /*17b0*/  BSYNC.RECONVERGENT B0 ;  /* 0x0000000000007941 */ /* 0x000fea0003800200 */
.L_x_317:
[----:B------:R-:W0:Y:S01]  /*17c0*/  LDC R13, c[0x0][0x3cc] ;  /* 0x0000f300ff0d7b82 */ /* 0x000e220000000800 */
[----:B------:R-:W-:Y:S01]  /*17d0*/  IMAD.MOV.U32 R10, RZ, RZ, RZ ;  /* 0x000000ffff0a7224 */ /* 0x000fe200078e00ff */
[----:B------:R-:W1:Y:S01]  /*17e0*/  LDCU UR4, c[0x0][0x3d0] ;  /* 0x00007a00ff0477ac */ /* 0x000e620008000800 */
[----:B0-----:R-:W-:-:S04]  /*17f0*/  IABS R15, R13 ;  /* 0x0000000d000f7213 */ /* 0x001fc80000000000 */
        /* <DEDUP_REMOVED lines=18> */
[----:B------:R-:W-:Y:S02]  /*1920*/  ISETP.GE.AND P2, PT, R10, RZ, PT ;  /* 0x000000ff0a00720c */ /* 0x000fe40003f46270 */
[----:B------:R-:W0:Y:S05]  /*1930*/  LDC.64 R10, c[0x0][0x3c0] ;  /* 0x0000f000ff0a7b82 */ /* 0x000e2a0000000a00 */
[----:B------:R-:W-:-:S04]  /*1940*/  @P0 VIADD R8, R8, 0x1 ;  /* 0x0000000108080836 */ /* 0x000fc80000000000 */
[----:B------:R-:W-:-:S05]  /*1950*/  IMAD.MOV.U32 R15, RZ, RZ, R8 ;  /* 0x000000ffff0f7224 */ /* 0x000fca00078e0008 */
[----:B------:R-:W-:Y:S02]  /*1960*/  @!P2 IADD3 R15, PT, PT, -R15, RZ, RZ ;  /* 0x000000ff0f0fa210 */ /* 0x000fe40007ffe1ff */
[----:B------:R-:W-:-:S05]  /*1970*/  @!P1 LOP3.LUT R15, RZ, R13, RZ, 0x33, !PT ;  /* 0x0000000dff0f9212 */ /* 0x000fca00078e33ff */
[----:B------:R-:W-:-:S04]  /*1980*/  IMAD.MOV R8, RZ, RZ, -R15 ;  /* 0x000000ffff087224 */ /* 0x000fc800078e0a0f */
[----:B------:R-:W-:-:S04]  /*1990*/  IMAD R16, R13, R8, R16 ;  /* 0x000000080d107224 */ /* 0x000fc800078e0210 */
[----:B-1----:R-:W-:Y:S01]  /*19a0*/  IMAD R13, R15, UR4, R16 ;  /* 0x000000040f0d7c24 */ /* 0x002fe2000f8e0210 */
[----:B------:R-:W1:Y:S03]  /*19b0*/  LDCU UR4, c[0x0][0x3a8] ;  /* 0x00007500ff0477ac */ /* 0x000e660008000800 */
[----:B0-----:R-:W-:-:S05]  /*19c0*/  IMAD.WIDE R12, R13, 0x4, R10 ;  /* 0x000000040d0c7825 */ /* 0x001fca00078e020a */
[----:B------:R-:W1:Y:S02]  /*19d0*/  LDG.E R17, desc[UR12][R12.64] ;  /* 0x0000000c0c117981 */ /* 0x000e64000c1e1900 */
[----:B-1----:R-:W-:Y:S01]  /*19e0*/  VIADD R19, R17, -UR4 ;  /* 0x8000000411137c36 */ /* 0x002fe20008000000 */
[----:B------:R-:W0:Y:S04]  /*19f0*/  LDCU.64 UR4, c[0x0][0x398] ;  /* 0x00007300ff0477ac */ /* 0x000e280008000a00 */
[----:B------:R-:W-:-:S13]  /*1a00*/  ISETP.GE.AND P0, PT, R19, RZ, PT ;  /* 0x000000ff1300720c */ /* 0x000fda0003f06270 */
[----:B------:R-:W1:Y:S08]  /*1a10*/  @P0 LDC R8, c[0x0][0x3ac] ;  /* 0x0000eb00ff080b82 */ /* 0x000e700000000800 */
[----:B------:R-:W2:Y:S01]  /*1a20*/  @P0 LDC.64 R10, c[0x0][0x3b8] ;  /* 0x0000ee00ff0a0b82 */ /* 0x000ea20000000a00 */
[----:B-1----:R-:W-:-:S05]  /*1a30*/  @P0 IMAD R8, R15, R8, RZ ;  /* 0x000000080f080224 */ /* 0x002fca00078e02ff */
[----:B------:R-:W-:-:S04]  /*1a40*/  @P0 IADD3 R19, P1, PT, R19, R8, RZ ;  /* 0x0000000813130210 */ /* 0x000fc80007f3e0ff */
[----:B------:R-:W-:Y:S01]  /*1a50*/  @P0 LEA.HI.X.SX32 R8, R8, RZ, 0x1, P1 ;  /* 0x000000ff08080211 */ /* 0x000fe200008f0eff */
[----:B------:R-:W-:-:S04]  /*1a60*/  @P0 IMAD.WIDE.U32 R14, R19, R9, R6 ;  /* 0x00000009130e0225 */ /* 0x000fc800078e0006 */
[----:B------:R-:W-:Y:S01]  /*1a70*/  @P0 IMAD R8, R8, R9, RZ ;  /* 0x0000000908080224 */ /* 0x000fe200078e02ff */
[----:B--2---:R-:W-:-:S03]  /*1a80*/  @P0 LEA R12, P1, R14, R10, 0x1 ;  /* 0x0000000a0e0c0211 */ /* 0x004fc600078208ff */
[----:B------:R-:W-:-:S05]  /*1a90*/  @P0 IMAD R19, R19, R4, R8 ;  /* 0x0000000413130224 */ /* 0x000fca00078e0208 */
[----:B------:R-:W-:Y:S02]  /*1aa0*/  @P0 IADD3 R8, PT, PT, R15, R19, RZ ;  /* 0x000000130f080210 */ /* 0x000fe40007ffe0ff */
[----:B------:R-:W1:Y:S02]  /*1ab0*/  LDC R15, c[0x0][0x3c8] ;  /* 0x0000f200ff0f7b82 */ /* 0x000e640000000800 */
[----:B------:R-:W-:-:S05]  /*1ac0*/  @P0 LEA.HI.X R13, R14, R11, R8, 0x1, P1 ;  /* 0x0000000b0e0d0211 */ /* 0x000fca00008f0c08 */
[----:B------:R-:W2:Y:S01]  /*1ad0*/  @P0 LDG.E.U16 R8, desc[UR12][R12.64] ;  /* 0x0000000c0c080981 */ /* 0x000ea2000c1e1500 */
[----:B------:R-:W3:Y:S01]  /*1ae0*/  @!P0 LDC.64 R10, c[0x0][0x390] ;  /* 0x0000e400ff0a8b82 */ /* 0x000ee20000000a00 */
[----:B------:R-:W-:-:S05]  /*1af0*/  @!P0 SHF.R.S32.HI R14, RZ, 0x1f, R17 ;  /* 0x0000001fff0e8819 */ /* 0x000fca0000011411 */
[-C--:B------:R-:W-:Y:S02]  /*1b00*/  @!P0 IMAD R14, R14, R9.reuse, RZ ;  /* 0x000000090e0e8224 */ /* 0x080fe400078e02ff */
[----:B------:R-:W-:-:S04]  /*1b10*/  @!P0 IMAD.WIDE.U32 R12, R17, R9, R6 ;  /* 0x00000009110c8225 */ /* 0x000fc800078e0006 */
[----:B------:R-:W-:Y:S01]  /*1b20*/  @!P0 IMAD R19, R17, R4, R14 ;  /* 0x0000000411138224 */ /* 0x000fe200078e020e */
[----:B-1----:R-:W-:-:S04]  /*1b30*/  IADD3 R15, PT, PT, R16, -0x1, R15 ;  /* 0xffffffff100f7810 */ /* 0x002fc80007ffe00f */
[----:B------:R-:W-:Y:S01]  /*1b40*/  SHF.R.S32.HI R16, RZ, 0x1f, R15 ;  /* 0x0000001fff107819 */ /* 0x000fe2000001140f */
[----:B------:R-:W-:Y:S01]  /*1b50*/  IMAD.WIDE.U32 R6, R15, R9, R6 ;  /* 0x000000090f067225 */ /* 0x000fe200078e0006 */
[----:B---3--:R-:W-:-:S03]  /*1b60*/  @!P0 LEA R10, P1, R12, R10, 0x1 ;  /* 0x0000000a0c0a8211 */ /* 0x008fc600078208ff */
[----:B------:R-:W-:Y:S01]  /*1b70*/  IMAD R16, R16, R9, RZ ;  /* 0x0000000910107224 */ /* 0x000fe200078e02ff */
[----:B0-----:R-:W-:-:S03]  /*1b80*/  LEA R14, P2, R6, UR4, 0x1 ;  /* 0x00000004060e7c11 */ /* 0x001fc6000f8408ff */
[----:B------:R-:W-:Y:S02]  /*1b90*/  IMAD R21, R15, R4, R16 ;  /* 0x000000040f157224 */ /* 0x000fe400078e0210 */
[----:B------:R-:W-:Y:S02]  /*1ba0*/  @!P0 IMAD.IADD R4, R13, 0x1, R19 ;  /* 0x000000010d048824 */ /* 0x000fe400078e0213 */
[----:B------:R-:W-:-:S03]  /*1bb0*/  IMAD.IADD R7, R7, 0x1, R21 ;  /* 0x0000000107077824 */ /* 0x000fc600078e0215 */
[----:B------:R-:W-:Y:S02]  /*1bc0*/  @!P0 LEA.HI.X R11, R12, R11, R4, 0x1, P1 ;  /* 0x0000000b0c0b8211 */ /* 0x000fe400008f0c04 */
[----:B------:R-:W-:Y:S01]  /*1bd0*/  LEA.HI.X R15, R6, UR5, R7, 0x1, P2 ;  /* 0x00000005060f7c11 */ /* 0x000fe200090f0c07 */
[----:B------:R-:W0:Y:S05]  /*1be0*/  LDCU.64 UR4, c[0x0][0x380] ;  /* 0x00007000ff0477ac */ /* 0x000e2a0008000a00 */
[----:B------:R-:W2:Y:S04]  /*1bf0*/  LDG.E.U16 R15, desc[UR12][R14.64] ;  /* 0x0000000c0e0f7981 */ /* 0x000ea8000c1e1500 */
[----:B------:R-:W2:Y:S01]  /*1c00*/  @!P0 LDG.E.U16 R8, desc[UR12][R10.64] ;  /* 0x0000000c0a088981 */ /* 0x000ea2000c1e1500 */
        /* <DEDUP_REMOVED lines=12> */
.L_x_313:
        /* <DEDUP_REMOVED lines=10> */
.L_x_323:
        /* <DEDUP_REMOVED lines=13> */
.L_x_322:
[----:B------:R-:W-:Y:S05]  /*1e40*/  BSYNC.RECONVERGENT B0 ;  /* 0x0000000000007941 */ /* 0x000fea0003800200 */
.L_x_321:
        /* <DEDUP_REMOVED lines=12> */
[----:B------:R-:W0:Y:S02]  /*1f10*/  F2I.FTZ.U32.TRUNC.NTZ R7, R7 ;  /* 0x0000000700077305 */ /* 0x000e24000021f000 */
[----:B0-----:R-:W-:-:S05]  /*1f20*/  IMAD R6, R7, R11, RZ ;  /* 0x0000000b07067224 */ /* 0x001fca00078e02ff */
[----:B------:R-:W-:Y:S01]  /*1f30*/  IADD3 R13, PT, PT, -R6, RZ, RZ ;  /* 0x000000ff060d7210 */ /* 0x000fe20007ffe1ff */
[----:B------:R-:W-:-:S04]  /*1f40*/  IMAD.MOV.U32 R6, RZ, RZ, RZ ;  /* 0x000000ffff067224 */ /* 0x000fc800078e00ff */
        /* <DEDUP_REMOVED lines=14> */
.L_x_325:
[----:B------:R-:W-:-:S07]  /*2030*/  MOV R4, 0x2050 ;  /* 0x0000205000047802 */ /* 0x000fce0000000f00 */
[----:B---3--:R-:W-:Y:S05]  /*2040*/  CALL.REL.NOINC `($__internal_15_$__cuda_sm20_div_s64) ;  /* 0x0000000400647944 */ /* 0x008fea0003c00000 */
[----:B------:R-:W0:Y:S01]  /*2050*/  LDCU.64 UR4, c[0x0][0x3d8] ;  /* 0x00007b00ff0477ac */ /* 0x000e220008000a00 */
[----:B------:R-:W-:-:S04]  /*2060*/  IADD3 R9, P0, PT, RZ, -R6, RZ ;  /* 0x80000006ff097210 */ /* 0x000fc80007f1e0ff */
[----:B------:R-:W-:Y:S01]  /*2070*/  IADD3.X R8, PT, PT, RZ, ~R7, RZ, P0, !PT ;  /* 0x80000007ff087210 */ /* 0x000fe200007fe4ff */
[----:B0-----:R-:W-:Y:S01]  /*2080*/  IMAD.U32 R11, RZ, RZ, UR4 ;  /* 0x00000004ff0b7e24 */ /* 0x001fe2000f8e00ff */
[----:B------:R-:W-:-:S03]  /*2090*/  MOV R4, UR5 ;  /* 0x0000000500047c02 */ /* 0x000fc60008000f00 */
[-C--:B------:R-:W-:Y:S02]  /*20a0*/  IMAD R8, R8, R11.reuse, RZ ;  /* 0x0000000b08087224 */ /* 0x080fe400078e02ff */
[----:B------:R-:W-:-:S04]  /*20b0*/  IMAD.WIDE.U32 R12, R9, R11, R2 ;  /* 0x0000000b090c7225 */ /* 0x000fc800078e0002 */
[----:B------:R-:W-:Y:S02]  /*20c0*/  IMAD R7, R9, R4, R8 ;  /* 0x0000000409077224 */ /* 0x000fe400078e0208 */
[----:B------:R-:W-:Y:S01]  /*20d0*/  IMAD.MOV.U32 R8, RZ, RZ, R6 ;  /* 0x000000ffff087224 */ /* 0x000fe200078e0006 */
[----:B------:R-:W-:Y:S01]  /*20e0*/  MOV R6, R12 ;  /* 0x0000000c00067202 */ /* 0x000fe20000000f00 */
[----:B------:R-:W-:-:S07]  /*20f0*/  IMAD.IADD R7, R7, 0x1, R13 ;  /* 0x0000000107077824 */ /* 0x000fce00078e020d */
.L_x_326:
[----:B------:R-:W-:Y:S05]  /*2100*/  BSYNC.RECONVERGENT B0 ;  /* 0x0000000000007941 */ /* 0x000fea0003800200 */
.L_x_324:
        /* <DEDUP_REMOVED lines=8> */
[----:B------:R0:W3:Y:S02]  /*2190*/  F2I.FTZ.U32.TRUNC.NTZ R13, R12 ;  /* 0x0000000c000d7305 */ /* 0x0000e4000021f000 */
[----:B0-----:R-:W-:Y:S02]  /*21a0*/  HFMA2 R12, -RZ, RZ, 0, 0 ;  /* 0x00000000ff0c7431 */ /* 0x001fe400000001ff */
[----:B---3--:R-:W-:-:S04]  /*21b0*/  IMAD.MOV R9, RZ, RZ, -R13 ;  /* 0x000000ffff097224 */ /* 0x008fc800078e0a0d */
        /* <DEDUP_REMOVED lines=18> */
[----:B-1----:R-:W-:-:S05]  /*22e0*/  IMAD R12, R16, UR4, R19 ;  /* 0x00000004100c7c24 */ /* 0x002fca000f8e0213 */
[----:B--2---:R-:W-:Y:S01]  /*22f0*/  IADD3 R17, PT, PT, R12, -UR5, RZ ;  /* 0x800000050c117c10 */ /* 0x004fe2000fffe0ff */
[----:B------:R-:W0:Y:S03]  /*2300*/  LDCU.64 UR4, c[0x0][0x398] ;  /* 0x00007300ff0477ac */ /* 0x000e260008000a00 */
[----:B------:R-:W-:-:S13]  /*2310*/  ISETP.GT.AND P0, PT, R17, -0x1, PT ;  /* 0xffffffff1100780c */ /* 0x000fda0003f04270 */
[----:B------:R-:W1:Y:S01]  /*2320*/  @!P0 LDC.64 R8, c[0x0][0x390] ;  /* 0x0000e400ff088b82 */ /* 0x000e620000000a00 */
[----:B------:R-:W-:Y:S01]  /*2330*/  @!P0 SHF.R.S32.HI R10, RZ, 0x1f, R12 ;  /* 0x0000001fff0a8819 */ /* 0x000fe2000001140c */
[----:B------:R-:W-:-:S04]  /*2340*/  @!P0 IMAD.WIDE.U32 R14, R12, R11, R6 ;  /* 0x0000000b0c0e8225 */ /* 0x000fc800078e0006 */
[----:B------:R-:W-:Y:S02]  /*2350*/  @!P0 IMAD R13, R10, R11, RZ ;  /* 0x0000000b0a0d8224 */ /* 0x000fe400078e02ff */
[----:B------:R-:W2:Y:S02]  /*2360*/  @P0 LDC R21, c[0x0][0x3ac] ;  /* 0x0000eb00ff150b82 */ /* 0x000ea40000000800 */
[----:B------:R-:W-:Y:S01]  /*2370*/  @!P0 IMAD R13, R12, R4, R13 ;  /* 0x000000040c0d8224 */ /* 0x000fe200078e020d */
[----:B-1----:R-:W-:-:S03]  /*2380*/  @!P0 LEA R12, P1, R14, R8, 0x1 ;  /* 0x000000080e0c8211 */ /* 0x002fc600078208ff */
[----:B------:R-:W-:-:S05]  /*2390*/  @!P0 IMAD.IADD R8, R15, 0x1, R13 ;  /* 0x000000010f088824 */ /* 0x000fca00078e020d */
[----:B------:R-:W-:Y:S02]  /*23a0*/  @!P0 LEA.HI.X R13, R14, R9, R8, 0x1, P1 ;  /* 0x000000090e0d8211 */ /* 0x000fe400008f0c08 */
[----:B------:R-:W1:Y:S03]  /*23b0*/  LDC R14, c[0x0][0x3c8] ;  /* 0x0000f200ff0e7b82 */ /* 0x000e660000000800 */
[----:B------:R3:W4:Y:S01]  /*23c0*/  @!P0 LDG.E.U16 R10, desc[UR12][R12.64] ;  /* 0x0000000c0c0a8981 */ /* 0x000722000c1e1500 */
[----:B--2---:R-:W-:-:S04]  /*23d0*/  @P0 IMAD R16, R16, R21, RZ ;  /* 0x0000001510100224 */ /* 0x004fc800078e02ff */
[----:B------:R-:W2:Y:S01]  /*23e0*/  @P0 LDC.64 R8, c[0x0][0x3b8] ;  /* 0x0000ee00ff080b82 */ /* 0x000ea20000000a00 */
[----:B------:R-:W-:-:S04]  /*23f0*/  @P0 IADD3 R17, P1, PT, R17, R16, RZ ;  /* 0x0000001011110210 */ /* 0x000fc80007f3e0ff */
[----:B------:R-:W-:-:S05]  /*2400*/  @P0 LEA.HI.X.SX32 R16, R16, RZ, 0x1, P1 ;  /* 0x000000ff10100211 */ /* 0x000fca00008f0eff */
[----:B------:R-:W-:Y:S01]  /*2410*/  @P0 IMAD R16, R16, R11, RZ ;  /* 0x0000000b10100224 */ /* 0x000fe200078e02ff */
[----:B-1----:R-:W-:-:S04]  /*2420*/  IADD3 R15, PT, PT, R19, -0x1, R14 ;  /* 0xffffffff130f7810 */ /* 0x002fc80007ffe00e */
[----:B------:R-:W-:Y:S01]  /*2430*/  SHF.R.S32.HI R14, RZ, 0x1f, R15 ;  /* 0x0000001fff0e7819 */ /* 0x000fe2000001140f */
[----:B---3--:R-:W-:-:S04]  /*2440*/  IMAD.WIDE.U32 R12, R15, R11, R6 ;  /* 0x0000000b0f0c7225 */ /* 0x008fc800078e0006 */
[-C--:B------:R-:W-:Y:S02]  /*2450*/  IMAD R14, R14, R11.reuse, RZ ;  /* 0x0000000b0e0e7224 */ /* 0x080fe400078e02ff */
[----:B------:R-:W-:-:S04]  /*2460*/  @P0 IMAD.WIDE.U32 R6, R17, R11, R6 ;  /* 0x0000000b11060225 */ /* 0x000fc800078e0006 */
[-C--:B------:R-:W-:Y:S01]  /*2470*/  IMAD R19, R15, R4.reuse, R14 ;  /* 0x000000040f137224 */ /* 0x080fe200078e020e */
[----:B0-----:R-:W-:Y:S01]  /*2480*/  LEA R14, P2, R12, UR4, 0x1 ;  /* 0x000000040c0e7c11 */ /* 0x001fe2000f8408ff */
[----:B------:R-:W-:Y:S01]  /*2490*/  @P0 IMAD R17, R17, R4, R16 ;  /* 0x0000000411110224 */ /* 0x000fe200078e0210 */
[----:B--2---:R-:W-:Y:S02]  /*24a0*/  @P0 LEA R8, P1, R6, R8, 0x1 ;  /* 0x0000000806080211 */ /* 0x004fe400078208ff */
[----:B------:R-:W-:Y:S01]  /*24b0*/  IADD3 R11, PT, PT, R13, R19, RZ ;  /* 0x000000130d0b7210 */ /* 0x000fe20007ffe0ff */
[----:B------:R-:W-:-:S03]  /*24c0*/  @P0 IMAD.IADD R4, R7, 0x1, R17 ;  /* 0x0000000107040824 */ /* 0x000fc600078e0211 */
[----:B------:R-:W-:Y:S01]  /*24d0*/  LEA.HI.X R15, R12, UR5, R11, 0x1, P2 ;  /* 0x000000050c0f7c11 */ /* 0x000fe200090f0c0b */
[----:B------:R-:W0:Y:S01]  /*24e0*/  LDCU.64 UR4, c[0x0][0x380] ;  /* 0x00007000ff0477ac */ /* 0x000e220008000a00 */
[----:B------:R-:W-:-:S04]  /*24f0*/  @P0 LEA.HI.X R9, R6, R9, R4, 0x1, P1 ;  /* 0x0000000906090211 */ /* 0x000fc800008f0c04 */
[----:B------:R-:W4:Y:S04]  /*2500*/  LDG.E.U16 R15, desc[UR12][R14.64] ;  /* 0x0000000c0e0f7981 */ /* 0x000f28000c1e1500 */
[----:B------:R-:W4:Y:S01]  /*2510*/  @P0 LDG.E.U16 R10, desc[UR12][R8.64] ;  /* 0x0000000c080a0981 */ /* 0x000f22000c1e1500 */
        /* <DEDUP_REMOVED lines=8> */
[----:B----4-:R-:W-:-:S05]  /*25a0*/  HADD2 R10, R10.H0_H0, R15.H0_H0 ;  /* 0x2000000f0a0a7230 */ /* 0x010fca0000000800 */
[----:B------:R0:W-:Y:S05]  /*25b0*/  STG.E.U16 desc[UR12][R6.64], R10 ;  /* 0x0000000a06007986 */ /* 0x0001ea000c10150c */
[----:B------:R-:W-:Y:S05]  /*25c0*/  @P0 BRA `(.L_x_313) ;  /* 0xfffffff400c00947 */ /* 0x000fea000383ffff */
[----:B------:R-:W-:Y:S05]  /*25d0*/  EXIT ;  /* 0x000000000000794d */ /* 0x000fea0003800000 */
        .weak           $__internal_15_$__cuda_sm20_div_s64
        .type           $__internal_15_$__cuda_sm20_div_s64,@function
        .size           $__internal_15_$__cuda_sm20_div_s64,(.L_x_575 - $__internal_15_$__cuda_sm20_div_s64)
$__internal_15_$__cuda_sm20_div_s64:
        /* <DEDUP_REMOVED lines=83> */
[----:B------:R-:W-:Y:S06]  /*2b10*/  RET.REL.NODEC R8 `(_ZN17fastertransformer42start_id_embedding_position_lookups_kernelI6__halfLb1ELi2EEEvPT_PiPKS2_S6_NS_18pPromptTuningParamIS2_EEPKiiiiil) ;  /* 0xffffffd408387950 */ /* 0x000fec0003c3ffff */
.L_x_327:
        /* <DEDUP_REMOVED lines=14> */
.L_x_575:


//--------------------- .text._ZN17fastertransformer42start_id_embedding_position_lookups_kernelIfLb0ELi0EEEvPT_PiPKS1_S5_NS_18pPromptTuningParamIS1_EEPKiiiiil --------------------------
	.section	.text._ZN17fastertransformer42start_id_embedding_position_lookups_kernelIfLb0ELi0EEEvPT_PiPKS1_S5_NS_18pPromptTuningParamIS1_EEPKiiiiil,"ax",@progbits
	.align	128
        .global         _ZN17fastertransformer42start_id_embedding_position_lookups_kernelIfLb0ELi0EEEvPT_PiPKS1_S5_NS_18pPromptTuningParamIS1_EEPKiiiiil
        .type           _ZN17fastertransformer42start_id_embedding_position_lookups_kernelIfLb0ELi0EEEvPT_PiPKS1_S5_NS_18pPromptTuningParamIS1_EEPKiiiiil,@function
        .size           _ZN17fastertransformer42start_id_embedding_position_lookups_kernelIfLb0ELi0EEEvPT_PiPKS1_S5_NS_18pPromptTuningParamIS1_EEPKiiiiil,(.L_x_576 - _ZN17fastertransformer42start_id_embedding_position_lookups_kernelIfLb0ELi0EEEvPT_PiPKS1_S5_NS_18pPromptTuningParamIS1_EEPKiiiiil)
        .other          _ZN17fastertransformer42start_id_embedding_position_lookups_kernelIfLb0ELi0EEEvPT_PiPKS1_S5_NS_18pPromptTuningParamIS1_EEPKiiiiil,@"STO_CUDA_ENTRY STV_DEFAULT"
_ZN17fastertransformer42start_id_embedding_position_lookups_kernelIfLb0ELi0EEEvPT_PiPKS1_S5_NS_18pPromptTuningParamIS1_EEPKiiiiil:
.text._ZN17fastertransformer42start_id_embedding_position_lookups_kernelIfLb0ELi0EEEvPT_PiPKS1_S5_NS_18pPromptTuningParamIS1_EEPKiiiiil:
        /* <DEDUP_REMOVED lines=48> */
.L_x_334:
        /* <DEDUP_REMOVED lines=28> */
.L_x_332:
[----:B------:R-:W-:-:S07]  /*04c0*/  MOV R10, 0x4e0 ;  /* 0x000004e0000a7802 */ /* 0x000fce0000000f00 */
[----:B0---4-:R-:W-:Y:S05]  /*04d0*/  CALL.REL.NOINC `($__internal_16_$__cuda_sm20_div_s64) ;  /* 0x0000001400d87944 */ /* 0x011fea0003c00000 */
        /* <DEDUP_REMOVED lines=11> */
.L_x_333:
[----:B0-----:R-:W-:Y:S05]  /*0590*/  BSYNC.RECONVERGENT B1 ;  /* 0x0000000000017941 */ /* 0x001fea0003800200 */
.L_x_331:
        /* <DEDUP_REMOVED lines=35> */
[----:B------:R-:W2:Y:S01]  /*07d0*/  LDG.E R4, desc[UR20][R4.64] ;  /* 0x0000001404047981 */ /* 0x000ea2000c1e1900 */
        /* <DEDUP_REMOVED lines=8> */
[----:B--2---:R-:W-:-:S05]  /*0860*/  FADD.FTZ R7, RZ, R4 ;  /* 0x00000004ff077221 */ /* 0x004fca0000010000 */
[----:B------:R2:W-:Y:S05]  /*0870*/  STG.E desc[UR20][R2.64], R7 ;  /* 0x0000000702007986 */ /* 0x0005ea000c101914 */
[----:B------:R-:W-:Y:S05]  /*0880*/  @P0 BRA `(.L_x_334) ;  /* 0xfffffff8009c0947 */ /* 0x000fea000383ffff */
[----:B------:R-:W-:Y:S05]  /*0890*/  BSYNC.RECONVERGENT B0 ;  /* 0x0000000000007941 */ /* 0x000fea0003800200 */
.L_x_330:
[----:B------:R-:W-:Y:S05]  /*08a0*/  EXIT ;  /* 0x000000000000794d */ /* 0x000fea0003800000 */
.L_x_329:
[----:B------:R-:W-:Y:S01]  /*08b0*/  BSSY.RECONVERGENT B0, `(.L_x_335) ;  /* 0x000005d000007945 */ /* 0x000fe20003800200 */
.L_x_339:
        /* <DEDUP_REMOVED lines=28> */
.L_x_337:
[----:B------:R-:W-:-:S07]  /*0a80*/  MOV R10, 0xaa0 ;  /* 0x00000aa0000a7802 */ /* 0x000fce0000000f00 */
[----:B01--4-:R-:W-:Y:S05]  /*0a90*/  CALL.REL.NOINC `($__internal_16_$__cuda_sm20_div_s64) ;  /* 0x0000001000687944 */ /* 0x013fea0003c00000 */
        /* <DEDUP_REMOVED lines=11> */
.L_x_338:
[----:B0-----:R-:W-:Y:S05]  /*0b50*/  BSYNC.RECONVERGENT B1 ;  /* 0x0000000000017941 */ /* 0x001fea0003800200 */
.L_x_336:
        /* <DEDUP_REMOVED lines=38> */
[----:B------:R-:W2:Y:S01]  /*0dc0*/  LDG.E R6, desc[UR20][R6.64] ;  /* 0x0000001406067981 */ /* 0x000ea2000c1e1900 */
        /* <DEDUP_REMOVED lines=8> */
[----:B--2---:R-:W-:-:S05]  /*0e50*/  FADD.FTZ R15, RZ, R6 ;  /* 0x00000006ff0f7221 */ /* 0x004fca0000010000 */
[----:B------:R2:W-:Y:S05]  /*0e60*/  STG.E desc[UR20][R2.64], R15 ;  /* 0x0000000f02007986 */ /* 0x0005ea000c101914 */
[----:B------:R-:W-:Y:S05]  /*0e70*/  @P0 BRA `(.L_x_339) ;  /* 0xfffffff800900947 */ /* 0x000fea000383ffff */
[----:B------:R-:W-:Y:S05]  /*0e80*/  BSYNC.RECONVERGENT B0 ;  /* 0x0000000000007941 */ /* 0x000fea0003800200 */
.L_x_335:
[----:B------:R-:W-:Y:S05]  /*0e90*/  EXIT ;  /* 0x000000000000794d */ /* 0x000fea0003800000 */
.L_x_328:
        /* <DEDUP_REMOVED lines=22> */
.L_x_345:
        /* <DEDUP_REMOVED lines=28> */
.L_x_343:
[----:B------:R-:W-:-:S07]  /*11c0*/  MOV R10, 0x11e0 ;  /* 0x000011e0000a7802 */ /* 0x000fce0000000f00 */
[----:B0---4-:R-:W-:Y:S05]  /*11d0*/  CALL.REL.NOINC `($__internal_16_$__cuda_sm20_div_s64) ;  /* 0x0000000800987944 */ /* 0x011fea0003c00000 */
        /* <DEDUP_REMOVED lines=9> */
.L_x_344:
[----:B0-----:R-:W-:Y:S05]  /*1270*/  BSYNC.RECONVERGENT B1 ;  /* 0x0000000000017941 */ /* 0x001fea0003800200 */
.L_x_342:
        /* <DEDUP_REMOVED lines=42> */
[----:B------:R-:W2:Y:S04]  /*1520*/  LDG.E R15, desc[UR20][R14.64] ;  /* 0x000000140e0f7981 */ /* 0x000ea8000c1e1900 */
[----:B------:R-:W2:Y:S01]  /*1530*/  LDG.E R4, desc[UR20][R4.64] ;  /* 0x0000001404047981 */ /* 0x000ea2000c1e1900 */
        /* <DEDUP_REMOVED lines=8> */
[----:B--2---:R-:W-:-:S05]  /*15c0*/  FADD.FTZ R7, R4, R15 ;  /* 0x0000000f04077221 */ /* 0x004fca0000010000 */
[----:B------:R2:W-:Y:S05]  /*15d0*/  STG.E desc[UR20][R2.64], R7 ;  /* 0x0000000702007986 */ /* 0x0005ea000c101914 */
[----:B------:R-:W-:Y:S05]  /*15e0*/  @P0 BRA `(.L_x_345) ;  /* 0xfffffff800840947 */ /* 0x000fea000383ffff */
[----:B------:R-:W-:Y:S05]  /*15f0*/  BSYNC.RECONVERGENT B0 ;  /* 0x0000000000007941 */ /* 0x000fea0003800200 */
.L_x_341:
[----:B------:R-:W-:Y:S05]  /*1600*/  EXIT ;  /* 0x000000000000794d */ /* 0x000fea0003800000 */
.L_x_340:
[----:B------:R-:W-:Y:S01]  /*1610*/  BSSY.RECONVERGENT B0, `(.L_x_346) ;  /* 0x0000061000007945 */ /* 0x000fe20003800200 */
.L_x_350:
        /* <DEDUP_REMOVED lines=28> */
.L_x_348:
[----:B------:R-:W-:-:S07]  /*17e0*/  MOV R10, 0x1800 ;  /* 0x00001800000a7802 */ /* 0x000fce0000000f00 */
[----:B0---4-:R-:W-:Y:S05]  /*17f0*/  CALL.REL.NOINC `($__internal_16_$__cuda_sm20_div_s64) ;  /* 0x0000000400107944 */ /* 0x011fea0003c00000 */
        /* <DEDUP_REMOVED lines=9> */
.L_x_349:
[----:B------:R-:W-:Y:S05]  /*1890*/  BSYNC.RECONVERGENT B1 ;  /* 0x0000000000017941 */ /* 0x000fea0003800200 */
.L_x_347:
        /* <DEDUP_REMOVED lines=43> */
[----:B------:R-:W2:Y:S04]  /*1b50*/  LDG.E R17, desc[UR20][R16.64] ;  /* 0x0000001410117981 */ /* 0x000ea8000c1e1900 */
[----:B------:R-:W2:Y:S01]  /*1b60*/  LDG.E R6, desc[UR20][R6.64] ;  /* 0x0000001406067981 */ /* 0x000ea2000c1e1900 */
        /* <DEDUP_REMOVED lines=8> */
[----:B--2---:R-:W-:-:S05]  /*1bf0*/  FADD.FTZ R13, R6, R17 ;  /* 0x00000011060d7221 */ /* 0x004fca0000010000 */
[----:B------:R2:W-:Y:S05]  /*1c00*/  STG.E desc[UR20][R2.64], R13 ;  /* 0x0000000d02007986 */ /* 0x0005ea000c101914 */
[----:B------:R-:W-:Y:S05]  /*1c10*/  @P0 BRA `(.L_x_350) ;  /* 0xfffffff800800947 */ /* 0x000fea000383ffff */
[----:B------:R-:W-:Y:S05]  /*1c20*/  BSYNC.RECONVERGENT B0 ;  /* 0x0000000000007941 */ /* 0x000fea0003800200 */
.L_x_346:
[----:B------:R-:W-:Y:S05]  /*1c30*/  EXIT ;  /* 0x000000000000794d */ /* 0x000fea0003800000 */
        .weak           $__internal_16_$__cuda_sm20_div_s64
        .type           $__internal_16_$__cuda_sm20_div_s64,@function
        .size           $__internal_16_$__cuda_sm20_div_s64,(.L_x_576 - $__internal_16_$__cuda_sm20_div_s64)
$__internal_16_$__cuda_sm20_div_s64:
        /* <DEDUP_REMOVED lines=83> */
[----:B------:R-:W-:Y:S06]  /*2170*/  RET.REL.NODEC R6 `(_ZN17fastertransformer42start_id_embedding_position_lookups_kernelIfLb0ELi0EEEvPT_PiPKS1_S5_NS_18pPromptTuningParamIS1_EEPKiiiiil) ;  /* 0xffffffdc06a07950 */ /* 0x000fec0003c3ffff */
.L_x_351:
        /* <DEDUP_REMOVED lines=16> */
.L_x_576:


//--------------------- .text._ZN17fastertransformer42start_id_embedding_position_lookups_kernelIfLb0ELi1EEEvPT_PiPKS1_S5_NS_18pPromptTuningParamIS1_EEPKiiiiil --------------------------
	.section	.text._ZN17fastertransformer42start_id_embedding_position_lookups_kernelIfLb0ELi1EEEvPT_PiPKS1_S5_NS_18pPromptTuningParamIS1_EEPKiiiiil,"ax",@progbits
	.align	128
        .global         _ZN17fastertransformer42start_id_embedding_position_lookups_kernelIfLb0ELi1EEEvPT_PiPKS1_S5_NS_18pPromptTuningParamIS1_EEPKiiiiil
        .type           _ZN17fastertransformer42start_id_embedding_position_lookups_kernelIfLb0ELi1EEEvPT_PiPKS1_S5_NS_18pPromptTuningParamIS1_EEPKiiiiil,@function
        .size           _ZN17fastertransformer42start_id_embedding_position_lookups_kernelIfLb0ELi1EEEvPT_PiPKS1_S5_NS_18pPromptTuningParamIS1_EEPKiiiiil,(.L_x_577 - _ZN17fastertransformer42start_id_embedding_position_lookups_kernelIfLb0ELi1EEEvPT_PiPKS1_S5_NS_18pPromptTuningParamIS1_EEPKiiiiil)
        .other          _ZN17fastertransformer42start_id_embedding_position_lookups_kernelIfLb0ELi1EEEvPT_PiPKS1_S5_NS_18pPromptTuningParamIS1_EEPKiiiiil,@"STO_CUDA_ENTRY STV_DEFAULT"
_ZN17fastertransformer42start_id_embedding_position_lookups_kernelIfLb0ELi1EEEvPT_PiPKS1_S5_NS_18pPromptTuningParamIS1_EEPKiiiiil:
.text._ZN17fastertransformer42start_id_embedding_position_lookups_kernelIfLb0ELi1EEEvPT_PiPKS1_S5_NS_18pPromptTuningParamIS1_EEPKiiiiil:
        /* <DEDUP_REMOVED lines=48> */
.L_x_358:
        /* <DEDUP_REMOVED lines=28> */
.L_x_356:
[----:B------:R-:W-:-:S07]  /*04c0*/  MOV R14, 0x4e0 ;  /* 0x000004e0000e7802 */ /* 0x000fce0000000f00 */
[----:B01--4-:R-:W-:Y:S05]  /*04d0*/  CALL.REL.NOINC `($__internal_17_$__cuda_sm20_div_s64) ;  /* 0x0000001800a47944 */ /* 0x013fea0003c00000 */
        /* <DEDUP_REMOVED lines=10> */
.L_x_357:
[----:B0-----:R-:W-:Y:S05]  /*0580*/  BSYNC.RECONVERGENT B1 ;  /* 0x0000000000017941 */ /* 0x001fea0003800200 */
.L_x_355:
        /* <DEDUP_REMOVED lines=42> */
[----:B------:R0:W3:Y:S01]  /*0830*/  @!P0 LDG.E R18, desc[UR12][R8.64] ;  /* 0x0000000c08128981 */ /* 0x0000e2000c1e1900 */
[----:B------:R-:W-:-:S04]  /*0840*/  @P0 IMAD.WIDE.U32 R12, R19, R17, R12 ;  /* 0x00000011130c0225 */ /* 0x000fc800078e000c */
[----:B------:R-:W-:Y:S01]  /*0850*/  @P0 IMAD R19, R19, R16, R13 ;  /* 0x0000001013130224 */ /* 0x000fe200078e020d */
[----:B--2---:R-:W-:-:S04]  /*0860*/  @P0 LEA R14, P1, R12, R10, 0x2 ;  /* 0x0000000a0c0e0211 */ /* 0x004fc800078210ff */
[----:B------:R-:W-:-:S05]  /*0870*/  @P0 LEA.HI.X R15, R12, R11, R19, 0x2, P1 ;  /* 0x0000000b0c0f0211 */ /* 0x000fca00008f1413 */
[----:B------:R-:W3:Y:S01]  /*0880*/  @P0 LDG.E R18, desc[UR12][R14.64] ;  /* 0x0000000c0e120981 */ /* 0x000ee2000c1e1900 */
        /* <DEDUP_REMOVED lines=8> */
[----:B---3--:R-:W-:-:S05]  /*0910*/  FADD.FTZ R11, RZ, R18 ;  /* 0x00000012ff0b7221 */ /* 0x008fca0000010000 */
[----:B------:R2:W-:Y:S05]  /*0920*/  STG.E desc[UR12][R12.64], R11 ;  /* 0x0000000b0c007986 */ /* 0x0005ea000c10190c */
[----:B------:R-:W-:Y:S05]  /*0930*/  @P0 BRA `(.L_x_358) ;  /* 0xfffffff800700947 */ /* 0x000fea000383ffff */
[----:B------:R-:W-:Y:S05]  /*0940*/  BSYNC.RECONVERGENT B0 ;  /* 0x0000000000007941 */ /* 0x000fea0003800200 */
.L_x_354:
[----:B------:R-:W-:Y:S05]  /*0950*/  EXIT ;  /* 0x000000000000794d */ /* 0x000fea0003800000 */
.L_x_353:
[----:B------:R-:W-:Y:S01]  /*0960*/  BSSY.RECONVERGENT B0, `(.L_x_359) ;  /* 0x0000064000007945 */ /* 0x000fe20003800200 */
.L_x_363:
        /* <DEDUP_REMOVED lines=28> */
.L_x_361:
[----:B------:R-:W-:-:S07]  /*0b30*/  MOV R14, 0xb50 ;  /* 0x00000b50000e7802 */ /* 0x000fce0000000f00 */
[----:B0---4-:R-:W-:Y:S05]  /*0b40*/  CALL.REL.NOINC `($__internal_17_$__cuda_sm20_div_s64) ;  /* 0x0000001400087944 */ /* 0x011fea0003c00000 */
        /* <DEDUP_REMOVED lines=10> */
.L_x_362:
[----:B0-----:R-:W-:Y:S05]  /*0bf0*/  BSYNC.RECONVERGENT B1 ;  /* 0x0000000000017941 */ /* 0x001fea0003800200 */
.L_x_360:
        /* <DEDUP_REMOVED lines=41> */
[----:B------:R-:W3:Y:S01]  /*0e90*/  @!P0 LDG.E R16, desc[UR12][R10.64] ;  /* 0x0000000c0a108981 */ /* 0x000ee2000c1e1900 */
        /* <DEDUP_REMOVED lines=17> */
.L_x_359:
[----:B------:R-:W-:Y:S05]  /*0fb0*/  EXIT ;  /* 0x000000000000794d */ /* 0x000fea0003800000 */
.L_x_352:
        /* <DEDUP_REMOVED lines=24> */
.L_x_369:
        /* <DEDUP_REMOVED lines=28> */
.L_x_367:
        /* <DEDUP_REMOVED lines=14> */
.L_x_368:
[----:B0-----:R-:W-:Y:S05]  /*13e0*/  BSYNC.RECONVERGENT B1 ;  /* 0x0000000000017941 */ /* 0x001fea0003800200 */
.L_x_366:
        /* <DEDUP_REMOVED lines=43> */
[----:B------:R-:W2:Y:S01]  /*16a0*/  @P0 LDG.E R14, desc[UR12][R14.64] ;  /* 0x0000000c0e0e0981 */ /* 0x000ea2000c1e1900 */
        /* <DEDUP_REMOVED lines=12> */
[----:B------:R-:W2:Y:S04]  /*1770*/  LDG.E R19, desc[UR12][R18.64] ;  /* 0x0000000c12137981 */ /* 0x000ea8000c1e1900 */
[----:B------:R-:W2:Y:S01]  /*1780*/  @!P0 LDG.E R14, desc[UR12][R10.64] ;  /* 0x0000000c0a0e8981 */ /* 0x000ea2000c1e1900 */
        /* <DEDUP_REMOVED lines=8> */
[----:B--2---:R-:W-:-:S05]  /*1810*/  FADD.FTZ R13, R19, R14 ;  /* 0x0000000e130d7221 */ /* 0x004fca0000010000 */
[----:B------:R2:W-:Y:S07]  /*1820*/  STG.E desc[UR12][R8.64], R13 ;  /* 0x0000000d08007986 */ /* 0x0005ee000c10190c */
[----:B------:R-:W-:Y:S05]  /*1830*/  @P0 BRA `(.L_x_369) ;  /* 0xfffffff800400947 */ /* 0x000fea000383ffff */
[----:B------:R-:W-:Y:S05]  /*1840*/  BSYNC.RECONVERGENT B0 ;  /* 0x0000000000007941 */ /* 0x000fea0003800200 */
.L_x_365:
[----:B------:R-:W-:Y:S05]  /*1850*/  EXIT ;  /* 0x000000000000794d */ /* 0x000fea0003800000 */
.L_x_364:
[----:B------:R-:W-:Y:S01]  /*1860*/  BSSY.RECONVERGENT B0, `(.L_x_370) ;  /* 0x000006f000007945 */ /* 0x000fe20003800200 */
.L_x_374:
        /* <DEDUP_REMOVED lines=28> */
.L_x_372:
[----:B------:R-:W-:-:S07]  /*1a30*/  MOV R14, 0x1a50 ;  /* 0x00001a50000e7802 */ /* 0x000fce0000000f00 */
[----:B0---4-:R-:W-:Y:S05]  /*1a40*/  CALL.REL.NOINC `($__internal_17_$__cuda_sm20_div_s64) ;  /* 0x0000000400487944 */ /* 0x011fea0003c00000 */
        /* <DEDUP_REMOVED lines=12> */
.L_x_373:
[----:B------:R-:W-:Y:S05]  /*1b10*/  BSYNC.RECONVERGENT B1 ;  /* 0x0000000000017941 */ /* 0x000fea0003800200 */
.L_x_371:
        /* <DEDUP_REMOVED lines=41> */
[----:B------:R-:W3:Y:S01]  /*1db0*/  @!P0 LDG.E R6, desc[UR12][R6.64] ;  /* 0x0000000c06068981 */ /* 0x000ee2000c1e1900 */
        /* <DEDUP_REMOVED lines=10> */
[----:B------:R-:W3:Y:S01]  /*1e60*/  LDG.E R15, desc[UR12][R14.64] ;  /* 0x0000000c0e0f7981 */ /* 0x000ee2000c1e1900 */
[----:B--2---:R-:W-:-:S04]  /*1e70*/  @P0 LEA R12, P1, R8, R12, 0x2 ;  /* 0x0000000c080c0211 */ /* 0x004fc800078210ff */
[----:B------:R-:W-:-:S05]  /*1e80*/  @P0 LEA.HI.X R13, R8, R13, R17, 0x2, P1 ;  /* 0x0000000d080d0211 */ /* 0x000fca00008f1411 */
[----:B------:R-:W3:Y:S01]  /*1e90*/  @P0 LDG.E R6, desc[UR12][R12.64] ;  /* 0x0000000c0c060981 */ /* 0x000ee2000c1e1900 */
[----:B------:R-:W-:-:S04]  /*1ea0*/  LEA R8, P0, R2, UR24, 0x2 ;  /* 0x0000001802087c11 */ /* 0x000fc8000f8010ff */
[----:B------:R-:W-:Y:S01]  /*1eb0*/  LEA.HI.X R9, R2, UR25, R5, 0x2, P0 ;  /* 0x0000001902097c11 */ /* 0x000fe200080f1405 */
[----:B------:R-:W-:-:S05]  /*1ec0*/  IMAD.IADD R2, R0, 0x1, R3 ;  /* 0x0000000100027824 */ /* 0x000fca00078e0203 */
[----:B------:R-:W-:Y:S02]  /*1ed0*/  ISETP.LT.U32.AND P0, PT, R2, UR4, PT ;  /* 0x0000000402007c0c */ /* 0x000fe4000bf01070 */
[--C-:B------:R-:W-:Y:S01]  /*1ee0*/  SHF.R.S32.HI R5, RZ, 0x1f, R2.reuse ;  /* 0x0000001fff057819 */ /* 0x100fe20000011402 */
[----:B------:R-:W-:Y:S02]  /*1ef0*/  IMAD.MOV.U32 R3, RZ, RZ, R2 ;  /* 0x000000ffff037224 */ /* 0x000fe400078e0002 */
[----:B---3--:R-:W-:Y:S01]  /*1f00*/  FADD.FTZ R7, R15, R6 ;  /* 0x000000060f077221 */ /* 0x008fe20000010000 */
[----:B------:R-:W-:-:S04]  /*1f10*/  MOV R6, UR9 ;  /* 0x0000000900067c02 */ /* 0x000fc80008000f00 */
[----:B------:R2:W-:Y:S01]  /*1f20*/  STG.E desc[UR12][R8.64], R7 ;  /* 0x0000000708007986 */ /* 0x0005e2000c10190c */
[----:B------:R-:W-:-:S13]  /*1f30*/  ISETP.GT.AND.EX P0, PT, R6, R5, PT, P0 ;  /* 0x000000050600720c */ /* 0x000fda0003f04300 */
[----:B--2---:R-:W-:Y:S05]  /*1f40*/  @P0 BRA `(.L_x_374) ;  /* 0xfffffff800480947 */ /* 0x004fea000383ffff */
[----:B------:R-:W-:Y:S05]  /*1f50*/  BSYNC.RECONVERGENT B0 ;  /* 0x0000000000007941 */ /* 0x000fea0003800200 */
.L_x_370:
[----:B------:R-:W-:Y:S05]  /*1f60*/  EXIT ;  /* 0x000000000000794d */ /* 0x000fea0003800000 */
        .weak           $__internal_17_$__cuda_sm20_div_s64
        .type           $__internal_17_$__cuda_sm20_div_s64,@function
        .size           $__internal_17_$__cuda_sm20_div_s64,(.L_x_577 - $__internal_17_$__cuda_sm20_div_s64)
$__internal_17_$__cuda_sm20_div_s64:
        /* <DEDUP_REMOVED lines=82> */
[----:B------:R-:W-:Y:S06]  /*2490*/  RET.REL.NODEC R14 `(_ZN17fastertransformer42start_id_embedding_position_lookups_kernelIfLb0ELi1EEEvPT_PiPKS1_S5_NS_18pPromptTuningParamIS1_EEPKiiiiil) ;  /* 0xffffffd80ed87950 */ /* 0x000fec0003c3ffff */
.L_x_375:
        /* <DEDUP_REMOVED lines=14> */
.L_x_577:


//--------------------- .text._ZN17fastertransformer42start_id_embedding_position_lookups_kernelIfLb0ELi2EEEvPT_PiPKS1_S5_NS_18pPromptTuningParamIS1_EEPKiiiiil --------------------------
	.section	.text._ZN17fastertransformer42start_id_embedding_position_lookups_kernelIfLb0ELi2EEEvPT_PiPKS1_S5_NS_18pPromptTuningParamIS1_EEPKiiiiil,"ax",@progbits
	.align	128
        .global         _ZN17fastertransformer42start_id_embedding_position_lookups_kernelIfLb0ELi2EEEvPT_PiPKS1_S5_NS_18pPromptTuningParamIS1_EEPKiiiiil
        .type           _ZN17fastertransformer42start_id_embedding_position_lookups_kernelIfLb0ELi2EEEvPT_PiPKS1_S5_NS_18pPromptTuningParamIS1_EEPKiiiiil,@function
        .size           _ZN17fastertransformer42start_id_embedding_position_lookups_kernelIfLb0ELi2EEEvPT_PiPKS1_S5_NS_18pPromptTuningParamIS1_EEPKiiiiil,(.L_x_578 - _ZN17fastertransformer42start_id_embedding_position_lookups_kernelIfLb0ELi2EEEvPT_PiPKS1_S5_NS_18pPromptTuningParamIS1_EEPKiiiiil)
        .other          _ZN17fastertransformer42start_id_embedding_position_lookups_kernelIfLb0ELi2EEEvPT_PiPKS1_S5_NS_18pPromptTuningParamIS1_EEPKiiiiil,@"STO_CUDA_ENTRY STV_DEFAULT"
_ZN17fastertransformer42start_id_embedding_position_lookups_kernelIfLb0ELi2EEEvPT_PiPKS1_S5_NS_18pPromptTuningParamIS1_EEPKiiiiil:
.text._ZN17fastertransformer42start_id_embedding_position_lookups_kernelIfLb0ELi2EEEvPT_PiPKS1_S5_NS_18pPromptTuningParamIS1_EEPKiiiiil:
        /* <DEDUP_REMOVED lines=48> */
.L_x_382:
        /* <DEDUP_REMOVED lines=28> */
.L_x_380:
[----:B------:R-:W-:-:S07]  /*04c0*/  MOV R10, 0x4e0 ;  /* 0x000004e0000a7802 */ /* 0x000fce0000000f00 */
[----:B01--4-:R-:W-:Y:S05]  /*04d0*/  CALL.REL.NOINC `($__internal_18_$__cuda_sm20_div_s64) ;  /* 0x0000001800dc7944 */ /* 0x013fea0003c00000 */
        /* <DEDUP_REMOVED lines=10> */
.L_x_381:
[----:B0-----:R-:W-:Y:S05]  /*0580*/  BSYNC.RECONVERGENT B1 ;  /* 0x0000000000017941 */ /* 0x001fea0003800200 */
.L_x_379:
        /* <DEDUP_REMOVED lines=40> */
[----:B------:R-:W2:Y:S01]  /*0810*/  @!P0 LDG.E R16, desc[UR12][R16.64] ;  /* 0x0000000c10108981 */ /* 0x000ea2000c1e1900 */
        /* <DEDUP_REMOVED lines=10> */
[----:B------:R-:W2:Y:S01]  /*08c0*/  @P0 LDG.E R16, desc[UR12][R2.64] ;  /* 0x0000000c02100981 */ /* 0x000ea2000c1e1900 */
        /* <DEDUP_REMOVED lines=12> */
.L_x_378:
[----:B------:R-:W-:Y:S05]  /*0990*/  EXIT ;  /* 0x000000000000794d */ /* 0x000fea0003800000 */
.L_x_377:
[----:B------:R-:W-:Y:S01]  /*09a0*/  BSSY.RECONVERGENT B0, `(.L_x_383) ;  /* 0x0000067000007945 */ /* 0x000fe20003800200 */
.L_x_387:
        /* <DEDUP_REMOVED lines=28> */
.L_x_385:
[----:B------:R-:W-:-:S07]  /*0b70*/  MOV R10, 0xb90 ;  /* 0x00000b90000a7802 */ /* 0x000fce0000000f00 */
[----:B0---4-:R-:W-:Y:S05]  /*0b80*/  CALL.REL.NOINC `($__internal_18_$__cuda_sm20_div_s64) ;  /* 0x0000001400307944 */ /* 0x011fea0003c00000 */
        /* <DEDUP_REMOVED lines=10> */
.L_x_386:
[----:B0-----:R-:W-:Y:S05]  /*0c30*/  BSYNC.RECONVERGENT B1 ;  /* 0x0000000000017941 */ /* 0x001fea0003800200 */
.L_x_384:
        /* <DEDUP_REMOVED lines=38> */
[----:B------:R-:W2:Y:S05]  /*0ea0*/  @!P0 LDG.E R18, desc[UR12][R18.64] ;  /* 0x0000000c12128981 */ /* 0x000eaa000c1e1900 */
        /* <DEDUP_REMOVED lines=23> */
.L_x_383:
[----:B------:R-:W-:Y:S05]  /*1020*/  EXIT ;  /* 0x000000000000794d */ /* 0x000fea0003800000 */
.L_x_376:
        /* <DEDUP_REMOVED lines=24> */
.L_x_393:
        /* <DEDUP_REMOVED lines=28> */
.L_x_391:
[----:B------:R-:W-:-:S07]  /*1370*/  MOV R10, 0x1390 ;  /* 0x00001390000a7802 */ /* 0x000fce0000000f00 */
[----:B01--4-:R-:W-:Y:S05]  /*1380*/  CALL.REL.NOINC `($__internal_18_$__cuda_sm20_div_s64) ;  /* 0x0000000c00307944 */ /* 0x013fea0003c00000 */
        /* <DEDUP_REMOVED lines=12> */
.L_x_392:
[----:B0-----:R-:W-:Y:S05]  /*1450*/  BSYNC.RECONVERGENT B1 ;  /* 0x0000000000017941 */ /* 0x001fea0003800200 */
.L_x_390:
        /* <DEDUP_REMOVED lines=44> */
[----:B------:R-:W2:Y:S01]  /*1720*/  @P0 LDG.E R16, desc[UR12][R16.64] ;  /* 0x0000000c10100981 */ /* 0x000ea2000c1e1900 */
        /* <DEDUP_REMOVED lines=15> */
[----:B------:R-:W2:Y:S04]  /*1820*/  LDG.E R19, desc[UR12][R18.64] ;  /* 0x0000000c12137981 */ /* 0x000ea8000c1e1900 */
[----:B------:R-:W2:Y:S01]  /*1830*/  @!P0 LDG.E R16, desc[UR12][R6.64] ;  /* 0x0000000c06108981 */ /* 0x000ea2000c1e1900 */
        /* <DEDUP_REMOVED lines=12> */
.L_x_389:
[----:B------:R-:W-:Y:S05]  /*1900*/  EXIT ;  /* 0x000000000000794d */ /* 0x000fea0003800000 */
.L_x_388:
[----:B------:R-:W-:Y:S01]  /*1910*/  BSSY.RECONVERGENT B0, `(.L_x_394) ;  /* 0x0000072000007945 */ /* 0x000fe20003800200 */
.L_x_398:
        /* <DEDUP_REMOVED lines=28> */
.L_x_396:
[----:B------:R-:W-:-:S07]  /*1ae0*/  MOV R10, 0x1b00 ;  /* 0x00001b00000a7802 */ /* 0x000fce0000000f00 */
[----:B0---4-:R-:W-:Y:S05]  /*1af0*/  CALL.REL.NOINC `($__internal_18_$__cuda_sm20_div_s64) ;  /* 0x0000000400547944 */ /* 0x011fea0003c00000 */
        /* <DEDUP_REMOVED lines=12> */
.L_x_397:
[----:B------:R-:W-:Y:S05]  /*1bc0*/  BSYNC.RECONVERGENT B1 ;  /* 0x0000000000017941 */ /* 0x000fea0003800200 */
.L_x_395:
        /* <DEDUP_REMOVED lines=38> */
[----:B------:R-:W2:Y:S01]  /*1e30*/  @!P0 LDG.E R14, desc[UR12][R14.64] ;  /* 0x0000000c0e0e8981 */ /* 0x000ea2000c1e1900 */
        /* <DEDUP_REMOVED lines=18> */
[----:B------:R-:W2:Y:S04]  /*1f60*/  LDG.E R17, desc[UR12][R16.64] ;  /* 0x0000000c10117981 */ /* 0x000ea8000c1e1900 */
[----:B------:R-:W2:Y:S01]  /*1f70*/  @P0 LDG.E R14, desc[UR12][R4.64] ;  /* 0x0000000c040e0981 */ /* 0x000ea2000c1e1900 */
        /* <DEDUP_REMOVED lines=12> */
.L_x_394:
[----:B------:R-:W-:Y:S05]  /*2040*/  EXIT ;  /* 0x000000000000794d */ /* 0x000fea0003800000 */
        .weak           $__internal_18_$__cuda_sm20_div_s64
        .type           $__internal_18_$__cuda_sm20_div_s64,@function
        .size           $__internal_18_$__cuda_sm20_div_s64,(.L_x_578 - $__internal_18_$__cuda_sm20_div_s64)
$__internal_18_$__cuda_sm20_div_s64:
        /* <DEDUP_REMOVED lines=83> */
[----:B------:R-:W-:Y:S06]  /*2580*/  RET.REL.NODEC R6 `(_ZN17fastertransformer42start_id_embedding_position_lookups_kernelIfLb0ELi2EEEvPT_PiPKS1_S5_NS_18pPromptTuningParamIS1_EEPKiiiiil) ;  /* 0xffffffd8069c7950 */ /* 0x000fec0003c3ffff */
.L_x_399:
        /* <DEDUP_REMOVED lines=15> */
.L_x_578:


//--------------------- .text._ZN17fastertransformer42start_id_embedding_position_lookups_kernelIfLb1ELi0EEEvPT_PiPKS1_S5_NS_18pPromptTuningParamIS1_EEPKiiiiil --------------------------
	.section	.text._ZN17fastertransformer42start_id_embedding_position_lookups_kernelIfLb1ELi0EEEvPT_PiPKS1_S5_NS_18pPromptTuningParamIS1_EEPKiiiiil,"ax",@progbits
	.align	128
        .global         _ZN17fastertransformer42start_id_embedding_position_lookups_kernelIfLb1ELi0EEEvPT_PiPKS1_S5_NS_18pPromptTuningParamIS1_EEPKiiiiil
        .type           _ZN17fastertransformer42start_id_embedding_position_lookups_kernelIfLb1ELi0EEEvPT_PiPKS1_S5_NS_18pPromptTuningParamIS1_EEPKiiiiil,@function
        .size           _ZN17fastertransformer42start_id_embedding_position_lookups_kernelIfLb1ELi0EEEvPT_PiPKS1_S5_NS_18pPromptTuningParamIS1_EEPKiiiiil,(.L_x_579 - _ZN17fastertransformer42start_id_embedding_position_lookups_kernelIfLb1ELi0EEEvPT_PiPKS1_S5_NS_18pPromptTuningParamIS1_EEPKiiiiil)
        .other          _ZN17fastertransformer42start_id_embedding_position_lookups_kernelIfLb1ELi0EEEvPT_PiPKS1_S5_NS_18pPromptTuningParamIS1_EEPKiiiiil,@"STO_CUDA_ENTRY STV_DEFAULT"
_ZN17fastertransformer42start_id_embedding_position_lookups_kernelIfLb1ELi0EEEvPT_PiPKS1_S5_NS_18pPromptTuningParamIS1_EEPKiiiiil:
.text._ZN17fastertransformer42start_id_embedding_position_lookups_kernelIfLb1ELi0EEEvPT_PiPKS1_S5_NS_18pPromptTuningParamIS1_EEPKiiiiil:
        /* <DEDUP_REMOVED lines=60> */
.L_x_408:
[----:B------:R-:W-:Y:S01]  /*03c0*/  ISETP.GE.AND P1, PT, R3, UR9, PT ;  /* 0x0000000903007c0c */ /* 0x000fe2000bf26270 */
[----:B0-----:R-:W-:Y:S01]  /*03d0*/  IMAD.U32 R4, RZ, RZ, UR32 ;  /* 0x00000020ff047e24 */ /* 0x001fe2000f8e00ff */
[----:B------:R-:W-:Y:S04]  /*03e0*/  BSSY.RECONVERGENT B1, `(.L_x_403) ;  /* 0x000002a000017945 */ /* 0x000fe80003800200 */
[----:B------:R-:W-:-:S04]  /*03f0*/  LOP3.LUT R5, R7, R4, RZ, 0xfc, !PT ;  /* 0x0000000407057212 */ /* 0x000fc800078efcff */
[----:B------:R-:W-:-:S03]  /*0400*/  ISETP.NE.U32.AND P0, PT, R5, RZ, PT ;  /* 0x000000ff0500720c */ /* 0x000fc60003f05070 */
[----:B--2---:R-:W-:Y:S10]  /*0410*/  @P1 BRA `(.L_x_404) ;  /* 0x0000000000981947 */ /* 0x004ff40003800000 */
        /* <DEDUP_REMOVED lines=38> */
.L_x_404:
[----:B-1----:R-:W-:Y:S05]  /*0680*/  BSYNC.RECONVERGENT B1 ;  /* 0x0000000000017941 */ /* 0x002fea0003800200 */
.L_x_403:
        /* <DEDUP_REMOVED lines=25> */
.L_x_406:
[----:B------:R-:W-:-:S07]  /*0820*/  MOV R4, 0x840 ;  /* 0x0000084000047802 */ /* 0x000fce0000000f00 */
[----:B0-----:R-:W-:Y:S05]  /*0830*/  CALL.REL.NOINC `($__internal_19_$__cuda_sm20_div_s64) ;  /* 0x00000020000c7944 */ /* 0x001fea0003c00000 */
        /* <DEDUP_REMOVED lines=10> */
.L_x_407:
[----:B------:R-:W-:Y:S05]  /*08e0*/  BSYNC.RECONVERGENT B1 ;  /* 0x0000000000017941 */ /* 0x000fea0003800200 */
.L_x_405:
        /* <DEDUP_REMOVED lines=33> */
[----:B------:R-:W2:Y:S01]  /*0b00*/  LDG.E R4, desc[UR14][R4.64] ;  /* 0x0000000e04047981 */ /* 0x000ea2000c1e1900 */
        /* <DEDUP_REMOVED lines=8> */
[----:B--2---:R-:W-:-:S05]  /*0b90*/  FADD.FTZ R11, RZ, R4 ;  /* 0x00000004ff0b7221 */ /* 0x004fca0000010000 */
[----:B------:R2:W-:Y:S07]  /*0ba0*/  STG.E desc[UR14][R8.64], R11 ;  /* 0x0000000b08007986 */ /* 0x0005ee000c10190e */
[----:B------:R-:W-:Y:S05]  /*0bb0*/  @P0 BRA `(.L_x_408) ;  /* 0xfffffff800000947 */ /* 0x000fea000383ffff */
[----:B------:R-:W-:Y:S05]  /*0bc0*/  BSYNC.RECONVERGENT B0 ;  /* 0x0000000000007941 */ /* 0x000fea0003800200 */
.L_x_402:
[----:B------:R-:W-:Y:S05]  /*0bd0*/  EXIT ;  /* 0x000000000000794d */ /* 0x000fea0003800000 */
.L_x_401:
[----:B------:R-:W-:Y:S01]  /*0be0*/  BSSY.RECONVERGENT B0, `(.L_x_409) ;  /* 0x0000087000007945 */ /* 0x000fe20003800200 */
.L_x_415:
        /* <DEDUP_REMOVED lines=44> */
.L_x_411:
[----:B-1----:R-:W-:Y:S05]  /*0eb0*/  BSYNC.RECONVERGENT B1 ;  /* 0x0000000000017941 */ /* 0x002fea0003800200 */
.L_x_410:
        /* <DEDUP_REMOVED lines=25> */
.L_x_413:
[----:B0-----:R-:W-:-:S07]  /*1050*/  MOV R4, 0x1070 ;  /* 0x0000107000047802 */ /* 0x001fce0000000f00 */
[----:B------:R-:W-:Y:S05]  /*1060*/  CALL.REL.NOINC `($__internal_19_$__cuda_sm20_div_s64) ;  /* 0x0000001800007944 */ /* 0x000fea0003c00000 */
        /* <DEDUP_REMOVED lines=12> */
.L_x_414:
[----:B------:R-:W-:Y:S05]  /*1130*/  BSYNC.RECONVERGENT B1 ;  /* 0x0000000000017941 */ /* 0x000fea0003800200 */
.L_x_412:
        /* <DEDUP_REMOVED lines=38> */
[----:B------:R-:W-:Y:S01]  /*13a0*/  LEA R4, P0, R2, UR30, 0x2 ;  /* 0x0000001e02047c11 */ /* 0x000fe2000f8010ff */
[----:B------:R-:W-:-:S03]  /*13b0*/  IMAD.U32 R6, RZ, RZ, UR8 ;  /* 0x00000008ff067e24 */ /* 0x000fc6000f8e00ff */
[----:B------:R-:W-:Y:S01]  /*13c0*/  LEA.HI.X R5, R2, UR31, R7, 0x2, P0 ;  /* 0x0000001f02057c11 */ /* 0x000fe200080f1407 */
[----:B------:R-:W-:-:S05]  /*13d0*/  IMAD.IADD R2, R0, 0x1, R3 ;  /* 0x0000000100027824 */ /* 0x000fca00078e0203 */
[----:B------:R-:W-:Y:S02]  /*13e0*/  ISETP.LT.U32.AND P0, PT, R2, UR4, PT ;  /* 0x0000000402007c0c */ /* 0x000fe4000bf01070 */
[----:B------:R-:W-:Y:S02]  /*13f0*/  SHF.R.S32.HI R7, RZ, 0x1f, R2 ;  /* 0x0000001fff077819 */ /* 0x000fe40000011402 */
[----:B------:R-:W-:Y:S02]  /*1400*/  MOV R3, R2 ;  /* 0x0000000200037202 */ /* 0x000fe40000000f00 */
[----:B------:R-:W-:Y:S01]  /*1410*/  ISETP.GT.AND.EX P0, PT, R6, R7, PT, P0 ;  /* 0x000000070600720c */ /* 0x000fe20003f04300 */
[----:B--2---:R-:W-:-:S05]  /*1420*/  FADD.FTZ R11, RZ, R8 ;  /* 0x00000008ff0b7221 */ /* 0x004fca0000010000 */
[----:B------:R2:W-:Y:S07]  /*1430*/  STG.E desc[UR14][R4.64], R11 ;  /* 0x0000000b04007986 */ /* 0x0005ee000c10190e */
[----:B------:R-:W-:Y:S05]  /*1440*/  @P0 BRA `(.L_x_415) ;  /* 0xfffffff400e80947 */ /* 0x000fea000383ffff */
[----:B------:R-:W-:Y:S05]  /*1450*/  BSYNC.RECONVERGENT B0 ;  /* 0x0000000000007941 */ /* 0x000fea0003800200 */
.L_x_409:
[----:B------:R-:W-:Y:S05]  /*1460*/  EXIT ;  /* 0x000000000000794d */ /* 0x000fea0003800000 */
.L_x_400:
        /* <DEDUP_REMOVED lines=32> */
.L_x_423:
[----:B------:R-:W-:Y:S01]  /*1670*/  ISETP.GE.AND P1, PT, R3, UR9, PT ;  /* 0x0000000903007c0c */ /* 0x000fe2000bf26270 */
[----:B0-----:R-:W-:Y:S01]  /*1680*/  IMAD.U32 R4, RZ, RZ, UR35 ;  /* 0x00000023ff047e24 */ /* 0x001fe2000f8e00ff */
[----:B------:R-:W-:Y:S04]  /*1690*/  BSSY.RECONVERGENT B1, `(.L_x_418) ;  /* 0x000002b000017945 */ /* 0x000fe80003800200 */
[----:B------:R-:W-:-:S04]  /*16a0*/  LOP3.LUT R5, R7, R4, RZ, 0xfc, !PT ;  /* 0x0000000407057212 */ /* 0x000fc800078efcff */
[----:B------:R-:W-:-:S03]  /*16b0*/  ISETP.NE.U32.AND P0, PT, R5, RZ, PT ;  /* 0x000000ff0500720c */ /* 0x000fc60003f05070 */
[----:B--2---:R-:W-:Y:S10]  /*16c0*/  @P1 BRA `(.L_x_419) ;  /* 0x00000000009c1947 */ /* 0x004ff40003800000 */
        /* <DEDUP_REMOVED lines=39> */
.L_x_419:
[----:B-1----:R-:W-:Y:S05]  /*1940*/  BSYNC.RECONVERGENT B1 ;  /* 0x0000000000017941 */ /* 0x002fea0003800200 */
.L_x_418:
        /* <DEDUP_REMOVED lines=25> */
.L_x_421:
[----:B------:R-:W-:-:S07]  /*1ae0*/  MOV R4, 0x1b00 ;  /* 0x00001b0000047802 */ /* 0x000fce0000000f00 */
[----:B0-----:R-:W-:Y:S05]  /*1af0*/  CALL.REL.NOINC `($__internal_19_$__cuda_sm20_div_s64) ;  /* 0x0000000c005c7944 */ /* 0x001fea0003c00000 */
        /* <DEDUP_REMOVED lines=11> */
.L_x_422:
[----:B------:R-:W-:Y:S05]  /*1bb0*/  BSYNC.RECONVERGENT B1 ;  /* 0x0000000000017941 */ /* 0x000fea0003800200 */
.L_x_420:
        /* <DEDUP_REMOVED lines=56> */
.L_x_417:
[----:B------:R-:W-:Y:S05]  /*1f40*/  EXIT ;  /* 0x000000000000794d */ /* 0x000fea0003800000 */
.L_x_416:
[----:B------:R-:W-:Y:S01]  /*1f50*/  BSSY.RECONVERGENT B0, `(.L_x_424) ;  /* 0x0000090000007945 */ /* 0x000fe20003800200 */
.L_x_430:
        /* <DEDUP_REMOVED lines=44> */
.L_x_426:
[----:B-1----:R-:W-:Y:S05]  /*2220*/  BSYNC.RECONVERGENT B1 ;  /* 0x0000000000017941 */ /* 0x002fea0003800200 */
.L_x_425:
        /* <DEDUP_REMOVED lines=25> */
.L_x_428:
[----:B0-----:R-:W-:-:S07]  /*23c0*/  MOV R4, 0x23e0 ;  /* 0x000023e000047802 */ /* 0x001fce0000000f00 */
[----:B------:R-:W-:Y:S05]  /*23d0*/  CALL.REL.NOINC `($__internal_19_$__cuda_sm20_div_s64) ;  /* 0x0000000400247944 */ /* 0x000fea0003c00000 */
        /* <DEDUP_REMOVED lines=12> */
.L_x_429:
[----:B------:R-:W-:Y:S05]  /*24a0*/  BSYNC.RECONVERGENT B1 ;  /* 0x0000000000017941 */ /* 0x000fea0003800200 */
.L_x_427:
        /* <DEDUP_REMOVED lines=45> */
[----:B------:R-:W2:Y:S04]  /*2780*/  LDG.E R13, desc[UR14][R12.64] ;  /* 0x0000000e0c0d7981 */ /* 0x000ea8000c1e1900 */
[----:B------:R-:W2:Y:S01]  /*2790*/  LDG.E R8, desc[UR14][R8.64] ;  /* 0x0000000e08087981 */ /* 0x000ea2000c1e1900 */
        /* <DEDUP_REMOVED lines=8> */
[----:B--2---:R-:W-:-:S05]  /*2820*/  FADD.FTZ R11, R8, R13 ;  /* 0x0000000d080b7221 */ /* 0x004fca0000010000 */
[----:B------:R2:W-:Y:S07]  /*2830*/  STG.E desc[UR14][R4.64], R11 ;  /* 0x0000000b04007986 */ /* 0x0005ee000c10190e */
[----:B------:R-:W-:Y:S05]  /*2840*/  @P0 BRA `(.L_x_430) ;  /* 0xfffffff400c40947 */ /* 0x000fea000383ffff */
[----:B------:R-:W-:Y:S05]  /*2850*/  BSYNC.RECONVERGENT B0 ;  /* 0x0000000000007941 */ /* 0x000fea0003800200 */
.L_x_424:
[----:B------:R-:W-:Y:S05]  /*2860*/  EXIT ;  /* 0x000000000000794d */ /* 0x000fea0003800000 */
        .weak           $__internal_19_$__cuda_sm20_div_s64
        .type           $__internal_19_$__cuda_sm20_div_s64,@function
        .size           $__internal_19_$__cuda_sm20_div_s64,(.L_x_579 - $__internal_19_$__cuda_sm20_div_s64)
$__internal_19_$__cuda_sm20_div_s64:
        /* <DEDUP_REMOVED lines=82> */
[----:B------:R-:W-:Y:S06]  /*2d90*/  RET.REL.NODEC R4 `(_ZN17fastertransformer42start_id_embedding_position_lookups_kernelIfLb1ELi0EEEvPT_PiPKS1_S5_NS_18pPromptTuningParamIS1_EEPKiiiiil) ;  /* 0xffffffd004987950 */ /* 0x000fec0003c3ffff */
.L_x_431:
        /* <DEDUP_REMOVED lines=14> */
.L_x_579:


//--------------------- .text._ZN17fastertransformer42start_id_embedding_position_lookups_kernelIfLb1ELi1EEEvPT_PiPKS1_S5_NS_18pPromptTuningParamIS1_EEPKiiiiil --------------------------
	.section	.text._ZN17fastertransformer42start_id_embedding_position_lookups_kernelIfLb1ELi1EEEvPT_PiPKS1_S5_NS_18pPromptTuningParamIS1_EEPKiiiiil,"ax",@progbits
	.align	128
        .global         _ZN17fastertransformer42start_id_embedding_position_lookups_kernelIfLb1ELi1EEEvPT_PiPKS1_S5_NS_18pPromptTuningParamIS1_EEPKiiiiil
        .type           _ZN17fastertransformer42start_id_embedding_position_lookups_kernelIfLb1ELi1EEEvPT_PiPKS1_S5_NS_18pPromptTuningParamIS1_EEPKiiiiil,@function
        .size           _ZN17fastertransformer42start_id_embedding_position_lookups_kernelIfLb1ELi1EEEvPT_PiPKS1_S5_NS_18pPromptTuningParamIS1_EEPKiiiiil,(.L_x_580 - _ZN17fastertransformer42start_id_embedding_position_lookups_kernelIfLb1ELi1EEEvPT_PiPKS1_S5_NS_18pPromptTuningParamIS1_EEPKiiiiil)
        .other          _ZN17fastertransformer42start_id_embedding_position_lookups_kernelIfLb1ELi1EEEvPT_PiPKS1_S5_NS_18pPromptTuningParamIS1_EEPKiiiiil,@"STO_CUDA_ENTRY STV_DEFAULT"
_ZN17fastertransformer42start_id_embedding_position_lookups_kernelIfLb1ELi1EEEvPT_PiPKS1_S5_NS_18pPromptTuningParamIS1_EEPKiiiiil:
.text._ZN17fastertransformer42start_id_embedding_position_lookups_kernelIfLb1ELi1EEEvPT_PiPKS1_S5_NS_18pPromptTuningParamIS1_EEPKiiiiil:
        /* <DEDUP_REMOVED lines=36> */
.L_x_440:
        /* <DEDUP_REMOVED lines=10> */
.L_x_436:
        /* <DEDUP_REMOVED lines=13> */
.L_x_435:
[----:B------:R-:W-:Y:S05]  /*03b0*/  BSYNC.RECONVERGENT B0 ;  /* 0x0000000000007941 */ /* 0x000fea0003800200 */
.L_x_434:
        /* <DEDUP_REMOVED lines=30> */
.L_x_438:
[----:B------:R-:W-:-:S07]  /*05a0*/  MOV R4, 0x5c0 ;  /* 0x000005c000047802 */ /* 0x000fce0000000f00 */
[----:B---3--:R-:W-:Y:S05]  /*05b0*/  CALL.REL.NOINC `($__internal_20_$__cuda_sm20_div_s64) ;  /* 0x0000001c00dc7944 */ /* 0x008fea0003c00000 */
        /* <DEDUP_REMOVED lines=12> */
.L_x_439:
[----:B------:R-:W-:Y:S05]  /*0680*/  BSYNC.RECONVERGENT B0 ;  /* 0x0000000000007941 */ /* 0x000fea0003800200 */
.L_x_437:
        /* <DEDUP_REMOVED lines=47> */
[----:B------:R1:W2:Y:S01]  /*0980*/  @!P0 LDG.E R12, desc[UR12][R6.64] ;  /* 0x0000000c060c8981 */ /* 0x0002a2000c1e1900 */
[----:B------:R-:W-:-:S04]  /*0990*/  @P0 IMAD.WIDE.U32 R8, R17, R13, R8 ;  /* 0x0000000d11080225 */ /* 0x000fc800078e0008 */
[----:B------:R-:W-:Y:S01]  /*09a0*/  @P0 IMAD R17, R17, R4, R9 ;  /* 0x0000000411110224 */ /* 0x000fe200078e0209 */
[----:B---3--:R-:W-:-:S04]  /*09b0*/  @P0 LEA R10, P1, R8, R14, 0x2 ;  /* 0x0000000e080a0211 */ /* 0x008fc800078210ff */
[----:B------:R-:W-:-:S05]  /*09c0*/  @P0 LEA.HI.X R11, R8, R15, R17, 0x2, P1 ;  /* 0x0000000f080b0211 */ /* 0x000fca00008f1411 */
[----:B------:R-:W2:Y:S01]  /*09d0*/  @P0 LDG.E R12, desc[UR12][R10.64] ;  /* 0x0000000c0a0c0981 */ /* 0x000ea2000c1e1900 */
[----:B0-----:R-:W-:Y:S01]  /*09e0*/  LEA R4, P0, R2, UR4, 0x2 ;  /* 0x0000000402047c11 */ /* 0x001fe2000f8010ff */
[----:B------:R-:W-:Y:S01]  /*09f0*/  IMAD.IADD R3, R0, 0x1, R3 ;  /* 0x0000000100037824 */ /* 0x000fe200078e0203 */
[----:B-1----:R-:W-:Y:S02]  /*0a00*/  MOV R7, UR9 ;  /* 0x0000000900077c02 */ /* 0x002fe40008000f00 */
[----:B------:R-:W-:Y:S02]  /*0a10*/  LEA.HI.X R5, R2, UR5, R5, 0x2, P0 ;  /* 0x0000000502057c11 */ /* 0x000fe400080f1405 */
[----:B------:R-:W-:Y:S02]  /*0a20*/  ISETP.LT.U32.AND P0, PT, R3, UR6, PT ;  /* 0x0000000603007c0c */ /* 0x000fe4000bf01070 */
[----:B------:R-:W-:-:S04]  /*0a30*/  SHF.R.S32.HI R2, RZ, 0x1f, R3 ;  /* 0x0000001fff027819 */ /* 0x000fc80000011403 */
[----:B------:R-:W-:Y:S01]  /*0a40*/  ISETP.GT.AND.EX P0, PT, R7, R2, PT, P0 ;  /* 0x000000020700720c */ /* 0x000fe20003f04300 */
[----:B--2---:R-:W-:-:S05]  /*0a50*/  FADD.FTZ R9, RZ, R12 ;  /* 0x0000000cff097221 */ /* 0x004fca0000010000 */
[----:B------:R0:W-:Y:S07]  /*0a60*/  STG.E desc[UR12][R4.64], R9 ;  /* 0x0000000904007986 */ /* 0x0001ee000c10190c */
[----:B------:R-:W-:Y:S05]  /*0a70*/  @!P0 EXIT ;  /* 0x000000000000894d */ /* 0x000fea0003800000 */
[----:B0-----:R-:W-:Y:S02]  /*0a80*/  IMAD.MOV.U32 R5, RZ, RZ, R2 ;  /* 0x000000ffff057224 */ /* 0x001fe400078e0002 */
[----:B------:R-:W-:Y:S01]  /*0a90*/  IMAD.MOV.U32 R2, RZ, RZ, R3 ;  /* 0x000000ffff027224 */ /* 0x000fe200078e0003 */
[----:B------:R-:W-:Y:S06]  /*0aa0*/  BRA `(.L_x_440) ;  /* 0xfffffff400e47947 */ /* 0x000fec000383ffff */
.L_x_433:
[----:B------:R-:W-:-:S12]  /*0ab0*/  UIADD3 UR10, UPT, UPT, -UR5, URZ, URZ ;  /* 0x000000ff050a7290 */ /* 0x000fd8000fffe1ff */
.L_x_447:
        /* <DEDUP_REMOVED lines=10> */
.L_x_443:
        /* <DEDUP_REMOVED lines=13> */
.L_x_442:
[----:B------:R-:W-:Y:S05]  /*0c30*/  BSYNC.RECONVERGENT B0 ;  /* 0x0000000000007941 */ /* 0x000fea0003800200 */
.L_x_441:
        /* <DEDUP_REMOVED lines=30> */
.L_x_445:
[----:B------:R-:W-:-:S07]  /*0e20*/  MOV R4, 0xe40 ;  /* 0x00000e4000047802 */ /* 0x000fce0000000f00 */
[----:B--2---:R-:W-:Y:S05]  /*0e30*/  CALL.REL.NOINC `($__internal_20_$__cuda_sm20_div_s64) ;  /* 0x0000001400bc7944 */ /* 0x004fea0003c00000 */
        /* <DEDUP_REMOVED lines=11> */
.L_x_446:
[----:B------:R-:W-:Y:S05]  /*0ef0*/  BSYNC.RECONVERGENT B0 ;  /* 0x0000000000007941 */ /* 0x000fea0003800200 */
.L_x_444:
        /* <DEDUP_REMOVED lines=44> */
[----:B------:R-:W2:Y:S01]  /*11c0*/  @!P0 LDG.E R14, desc[UR12][R6.64] ;  /* 0x0000000c060e8981 */ /* 0x000ea2000c1e1900 */
[----:B------:R-:W-:-:S04]  /*11d0*/  @P0 IMAD.WIDE.U32 R10, R17, R9, R10 ;  /* 0x00000009110a0225 */ /* 0x000fc800078e000a */
[----:B------:R-:W-:Y:S01]  /*11e0*/  @P0 IMAD R17, R17, R4, R11 ;  /* 0x0000000411110224 */ /* 0x000fe200078e020b */
[----:B---3--:R-:W-:-:S04]  /*11f0*/  @P0 LEA R8, P1, R10, R12, 0x2 ;  /* 0x0000000c0a080211 */ /* 0x008fc800078210ff */
[----:B------:R-:W-:-:S05]  /*1200*/  @P0 LEA.HI.X R9, R10, R13, R17, 0x2, P1 ;  /* 0x0000000d0a090211 */ /* 0x000fca00008f1411 */
[----:B------:R-:W2:Y:S01]  /*1210*/  @P0 LDG.E R14, desc[UR12][R8.64] ;  /* 0x0000000c080e0981 */ /* 0x000ea2000c1e1900 */
        /* <DEDUP_REMOVED lines=8> */
[----:B--2---:R-:W-:-:S05]  /*12a0*/  FADD.FTZ R13, RZ, R14 ;  /* 0x0000000eff0d7221 */ /* 0x004fca0000010000 */
[----:B------:R0:W-:Y:S05]  /*12b0*/  STG.E desc[UR12][R10.64], R13 ;  /* 0x0000000d0a007986 */ /* 0x0001ea000c10190c */
[----:B------:R-:W-:Y:S05]  /*12c0*/  @P0 BRA `(.L_x_447) ;  /* 0xfffffff400fc0947 */ /* 0x000fea000383ffff */
[----:B------:R-:W-:Y:S05]  /*12d0*/  EXIT ;  /* 0x000000000000794d */ /* 0x000fea0003800000 */
.L_x_432:
[----:B------:R-:W0:Y:S02]  /*12e0*/  LDCU.64 UR4, c[0x0][0x3c0] ;  /* 0x00007800ff0477ac */ /* 0x000e240008000a00 */
[----:B0-----:R-:W-:-:S04]  /*12f0*/  UISETP.NE.U32.AND UP0, UPT, UR4, URZ, UPT ;  /* 0x000000ff0400728c */ /* 0x001fc8000bf05070 */
[----:B------:R-:W-:-:S09]  /*1300*/  UISETP.NE.AND.EX UP0, UPT, UR5, URZ, UPT, UP0 ;  /* 0x000000ff0500728c */ /* 0x000fd2000bf05300 */
[----:B------:R-:W-:Y:S05]  /*1310*/  BRA.U !UP0, `(.L_x_448) ;  /* 0x00000009084c7547 */ /* 0x000fea000b800000 */
.L_x_455:
        /* <DEDUP_REMOVED lines=10> */
.L_x_451:
        /* <DEDUP_REMOVED lines=13> */
.L_x_450:
[----:B------:R-:W-:Y:S05]  /*1490*/  BSYNC.RECONVERGENT B0 ;  /* 0x0000000000007941 */ /* 0x000fea0003800200 */
.L_x_449:
        /* <DEDUP_REMOVED lines=30> */
.L_x_453:
[----:B------:R-:W-:-:S07]  /*1680*/  MOV R4, 0x16a0 ;  /* 0x000016a000047802 */ /* 0x000fce0000000f00 */
[----:B---3--:R-:W-:Y:S05]  /*1690*/  CALL.REL.NOINC `($__internal_20_$__cuda_sm20_div_s64) ;  /* 0x0000000c00a47944 */ /* 0x008fea0003c00000 */
        /* <DEDUP_REMOVED lines=13> */
.L_x_454:
[----:B------:R-:W-:Y:S05]  /*1770*/  BSYNC.RECONVERGENT B0 ;  /* 0x0000000000007941 */ /* 0x000fea0003800200 */
.L_x_452:
        /* <DEDUP_REMOVED lines=47> */
[----:B------:R2:W3:Y:S01]  /*1a70*/  @P0 LDG.E R12, desc[UR12][R12.64] ;  /* 0x0000000c0c0c0981 */ /* 0x0004e2000c1e1900 */
        /* <DEDUP_REMOVED lines=15> */
[----:B------:R-:W3:Y:S04]  /*1b70*/  LDG.E R9, desc[UR12][R8.64] ;  /* 0x0000000c08097981 */ /* 0x000ee8000c1e1900 */
[----:B------:R-:W3:Y:S01]  /*1b80*/  @!P0 LDG.E R12, desc[UR12][R10.64] ;  /* 0x0000000c0a0c8981 */ /* 0x000ee2000c1e1900 */
        /* <DEDUP_REMOVED lines=8> */
[----:B---3--:R-:W-:-:S05]  /*1c10*/  FADD.FTZ R13, R9, R12 ;  /* 0x0000000c090d7221 */ /* 0x008fca0000010000 */
[----:B------:R0:W-:Y:S07]  /*1c20*/  STG.E desc[UR12][R6.64], R13 ;  /* 0x0000000d06007986 */ /* 0x0001ee000c10190c */
[----:B------:R-:W-:Y:S05]  /*1c30*/  @P0 BRA `(.L_x_455) ;  /* 0xfffffff400b80947 */ /* 0x000fea000383ffff */
[----:B------:R-:W-:Y:S05]  /*1c40*/  EXIT ;  /* 0x000000000000794d */ /* 0x000fea0003800000 */
.L_x_448:
        /* <DEDUP_REMOVED lines=10> */
.L_x_458:
        /* <DEDUP_REMOVED lines=13> */
.L_x_457:
[----:B------:R-:W-:Y:S05]  /*1dc0*/  BSYNC.RECONVERGENT B0 ;  /* 0x0000000000007941 */ /* 0x000fea0003800200 */
.L_x_456:
        /* <DEDUP_REMOVED lines=30> */
.L_x_460:
[----:B------:R-:W-:-:S07]  /*1fb0*/  MOV R4, 0x1fd0 ;  /* 0x00001fd000047802 */ /* 0x000fce0000000f00 */
[----:B---3--:R-:W-:Y:S05]  /*1fc0*/  CALL.REL.NOINC `($__internal_20_$__cuda_sm20_div_s64) ;  /* 0x0000000400587944 */ /* 0x008fea0003c00000 */
        /* <DEDUP_REMOVED lines=11> */
.L_x_461:
[----:B------:R-:W-:Y:S05]  /*2080*/  BSYNC.RECONVERGENT B0 ;  /* 0x0000000000007941 */ /* 0x000fea0003800200 */
.L_x_459:
        /* <DEDUP_REMOVED lines=46> */
[----:B------:R1:W2:Y:S01]  /*2370*/  @!P0 LDG.E R6, desc[UR12][R6.64] ;  /* 0x0000000c06068981 */ /* 0x0002a2000c1e1900 */
        /* <DEDUP_REMOVED lines=11> */
[----:B------:R-:W2:Y:S01]  /*2430*/  LDG.E R15, desc[UR12][R14.64] ;  /* 0x0000000c0e0f7981 */ /* 0x000ea2000c1e1900 */
[----:B----4-:R-:W-:-:S04]  /*2440*/  @P0 LEA R12, P1, R10, R12, 0x2 ;  /* 0x0000000c0a0c0211 */ /* 0x010fc800078210ff */
[----:B------:R-:W-:-:S05]  /*2450*/  @P0 LEA.HI.X R13, R10, R13, R17, 0x2, P1 ;  /* 0x0000000d0a0d0211 */ /* 0x000fca00008f1411 */
[----:B------:R-:W2:Y:S01]  /*2460*/  @P0 LDG.E R6, desc[UR12][R12.64] ;  /* 0x0000000c0c060981 */ /* 0x000ea2000c1e1900 */
        /* <DEDUP_REMOVED lines=11> */
[----:B------:R-:W-:Y:S05]  /*2520*/  EXIT ;  /* 0x000000000000794d */ /* 0x000fea0003800000 */
        .weak           $__internal_20_$__cuda_sm20_div_s64
        .type           $__internal_20_$__cuda_sm20_div_s64,@function
        .size           $__internal_20_$__cuda_sm20_div_s64,(.L_x_580 - $__internal_20_$__cuda_sm20_div_s64)
$__internal_20_$__cuda_sm20_div_s64:
        /* <DEDUP_REMOVED lines=83> */
[----:B------:R-:W-:Y:S06]  /*2a60*/  RET.REL.NODEC R8 `(_ZN17fastertransformer42start_id_embedding_position_lookups_kernelIfLb1ELi1EEEvPT_PiPKS1_S5_NS_18pPromptTuningParamIS1_EEPKiiiiil) ;  /* 0xffffffd408647950 */ /* 0x000fec0003c3ffff */
.L_x_462:
        /* <DEDUP_REMOVED lines=9> */
.L_x_580:


//--------------------- .text._ZN17fastertransformer42start_id_embedding_position_lookups_kernelIfLb1ELi2EEEvPT_PiPKS1_S5_NS_18pPromptTuningParamIS1_EEPKiiiiil --------------------------
	.section	.text._ZN17fastertransformer42start_id_embedding_position_lookups_kernelIfLb1ELi2EEEvPT_PiPKS1_S5_NS_18pPromptTuningParamIS1_EEPKiiiiil,"ax",@progbits
	.align	128
        .global         _ZN17fastertransformer42start_id_embedding_position_lookups_kernelIfLb1ELi2EEEvPT_PiPKS1_S5_NS_18pPromptTuningParamIS1_EEPKiiiiil
        .type           _ZN17fastertransformer42start_id_embedding_position_lookups_kernelIfLb1ELi2EEEvPT_PiPKS1_S5_NS_18pPromptTuningParamIS1_EEPKiiiiil,@function
        .size           _ZN17fastertransformer42start_id_embedding_position_lookups_kernelIfLb1ELi2EEEvPT_PiPKS1_S5_NS_18pPromptTuningParamIS1_EEPKiiiiil,(.L_x_581 - _ZN17fastertransformer42start_id_embedding_position_lookups_kernelIfLb1ELi2EEEvPT_PiPKS1_S5_NS_18pPromptTuningParamIS1_EEPKiiiiil)
        .other          _ZN17fastertransformer42start_id_embedding_position_lookups_kernelIfLb1ELi2EEEvPT_PiPKS1_S5_NS_18pPromptTuningParamIS1_EEPKiiiiil,@"STO_CUDA_ENTRY STV_DEFAULT"
_ZN17fastertransformer42start_id_embedding_position_lookups_kernelIfLb1ELi2EEEvPT_PiPKS1_S5_NS_18pPromptTuningParamIS1_EEPKiiiiil:
.text._ZN17fastertransformer42start_id_embedding_position_lookups_kernelIfLb1ELi2EEEvPT_PiPKS1_S5_NS_18pPromptTuningParamIS1_EEPKiiiiil:
        /* <DEDUP_REMOVED lines=36> */
.L_x_471:
        /* <DEDUP_REMOVED lines=10> */
.L_x_467:
        /* <DEDUP_REMOVED lines=13> */
.L_x_466:
[----:B------:R-:W-:Y:S05]  /*03b0*/  BSYNC.RECONVERGENT B0 ;  /* 0x0000000000007941 */ /* 0x000fea0003800200 */
.L_x_465:
        /* <DEDUP_REMOVED lines=30> */
.L_x_469:
[----:B------:R-:W-:-:S07]  /*05a0*/  MOV R4, 0x5c0 ;  /* 0x000005c000047802 */ /* 0x000fce0000000f00 */
[----:B---3--:R-:W-:Y:S05]  /*05b0*/  CALL.REL.NOINC `($__internal_21_$__cuda_sm20_div_s64) ;  /* 0x00000020000c7944 */ /* 0x008fea0003c00000 */
        /* <DEDUP_REMOVED lines=11> */
.L_x_470:
[----:B------:R-:W-:Y:S05]  /*0670*/  BSYNC.RECONVERGENT B0 ;  /* 0x0000000000007941 */ /* 0x000fea0003800200 */
.L_x_468:
        /* <DEDUP_REMOVED lines=47> */
[----:B------:R-:W3:Y:S01]  /*0970*/  @!P0 LDG.E R18, desc[UR12][R18.64] ;  /* 0x0000000c12128981 */ /* 0x000ee2000c1e1900 */
        /* <DEDUP_REMOVED lines=9> */
[----:B------:R-:W3:Y:S01]  /*0a10*/  @P0 LDG.E R18, desc[UR12][R10.64] ;  /* 0x0000000c0a120981 */ /* 0x000ee2000c1e1900 */
[C---:B0-----:R-:W-:Y:S01]  /*0a20*/  LEA R6, P0, R2.reuse, UR4, 0x2 ;  /* 0x0000000402067c11 */ /* 0x041fe2000f8010ff */
[----:B------:R-:W-:Y:S01]  /*0a30*/  IMAD.U32 R9, RZ, RZ, UR9 ;  /* 0x00000009ff097e24 */ /* 0x000fe2000f8e00ff */
[----:B------:R-:W-:Y:S02]  /*0a40*/  IADD3 R0, PT, PT, R5, R0, RZ ;  /* 0x0000000005007210 */ /* 0x000fe40007ffe0ff */
[----:B------:R-:W-:Y:S02]  /*0a50*/  LEA.HI.X R7, R2, UR5, R3, 0x2, P0 ;  /* 0x0000000502077c11 */ /* 0x000fe400080f1403 */
[----:B------:R-:W-:Y:S02]  /*0a60*/  ISETP.LT.U32.AND P0, PT, R0, UR6, PT ;  /* 0x0000000600007c0c */ /* 0x000fe4000bf01070 */
[----:B------:R-:W-:-:S04]  /*0a70*/  SHF.R.S32.HI R2, RZ, 0x1f, R0 ;  /* 0x0000001fff027819 */ /* 0x000fc80000011400 */
[----:B------:R-:W-:Y:S01]  /*0a80*/  ISETP.GT.AND.EX P0, PT, R9, R2, PT, P0 ;  /* 0x000000020900720c */ /* 0x000fe20003f04300 */
[----:B---3--:R-:W-:-:S05]  /*0a90*/  FADD.FTZ R3, RZ, R18 ;  /* 0x00000012ff037221 */ /* 0x008fca0000010000 */
[----:B------:R0:W-:Y:S07]  /*0aa0*/  STG.E desc[UR12][R6.64], R3 ;  /* 0x0000000306007986 */ /* 0x0001ee000c10190c */
[----:B------:R-:W-:Y:S05]  /*0ab0*/  @!P0 EXIT ;  /* 0x000000000000894d */ /* 0x000fea0003800000 */
[----:B0-----:R-:W-:Y:S01]  /*0ac0*/  IMAD.MOV.U32 R3, RZ, RZ, R2 ;  /* 0x000000ffff037224 */ /* 0x001fe200078e0002 */
[----:B------:R-:W-:Y:S01]  /*0ad0*/  MOV R2, R0 ;  /* 0x0000000000027202 */ /* 0x000fe20000000f00 */
[----:B------:R-:W-:Y:S06]  /*0ae0*/  BRA `(.L_x_471) ;  /* 0xfffffff400d47947 */ /* 0x000fec000383ffff */
.L_x_464:
[----:B------:R-:W-:-:S12]  /*0af0*/  UIADD3 UR10, UPT, UPT, -UR5, URZ, URZ ;  /* 0x000000ff050a7290 */ /* 0x000fd8000fffe1ff */
.L_x_478:
[----:B0-----:R-:W0:Y:S01]  /*0b00*/  LDC R13, c[0x0][0x3d0] ;  /* 0x0000f400ff0d7b82 */ /* 0x001e220000000800 */
[----:B------:R-:W-:Y:S01]  /*0b10*/  BSSY.RECONVERGENT B0, `(.L_x_472) ;  /* 0x0000016000007945 */ /* 0x000fe20003800200 */
[----:B0-----:R-:W-:-:S04]  /*0b20*/  ISETP.GT.AND P0, PT, R13, RZ, PT ;  /* 0x000000ff0d00720c */ /* 0x001fc80003f04270 */
[----:B------:R-:W-:-:S13]  /*0b30*/  ISETP.LT.AND P0, PT, R0, UR8, P0 ;  /* 0x0000000800007c0c */ /* 0x000fda0008701270 */
[----:B------:R-:W-:Y:S05]  /*0b40*/  @!P0 BRA `(.L_x_473) ;  /* 0x0000000000488947 */ /* 0x000fea0003800000 */
[----:B------:R-:W0:Y:S01]  /*0b50*/  LDC.64 R10, c[0x0][0x3c0] ;  /* 0x0000f000ff0a7b82 */ /* 0x000e220000000a00 */
[----:B------:R-:W-:Y:S01]  /*0b60*/  IMAD R13, R0, R13, RZ ;  /* 0x0000000d000d7224 */ /* 0x000fe200078e02ff */
[----:B------:R-:W1:Y:S01]  /*0b70*/  LDCU UR5, c[0x0][0x3a8] ;  /* 0x00007500ff0577ac */ /* 0x000e620008000800 */
[----:B------:R-:W-:Y:S01]  /*0b80*/  IMAD.MOV.U32 R15, RZ, RZ, RZ ;  /* 0x000000ffff0f7224 */ /* 0x000fe200078e00ff */
[----:B------:R-:W-:-:S06]  /*0b90*/  UMOV UR4, UR10 ;  /* 0x0000000a00047c82 */ /* 0x000fcc0008000000 */
.L_x_474:
        /* <DEDUP_REMOVED lines=8> */
[C---:B0-----:R-:W-:Y:S01]  /*0c20*/  @!P0 IMAD R17, R15.reuse, R17, R0 ;  /* 0x000000110f118224 */ /* 0x041fe200078e0200 */
[----:B------:R-:W-:-:S03]  /*0c30*/  @!P0 IADD3 R15, PT, PT, R15, 0x1, RZ ;  /* 0x000000010f0f8810 */ /* 0x000fc60007ffe0ff */
[----:B-1----:R-:W-:-:S05]  /*0c40*/  @!P0 IMAD.WIDE R8, R17, 0x4, R8 ;  /* 0x0000000411088825 */ /* 0x002fca00078e0208 */
[----:B------:R2:W-:Y:S01]  /*0c50*/  @!P0 STG.E desc[UR12][R8.64], R7 ;  /* 0x0000000708008986 */ /* 0x0005e2000c10190c */
[----:B------:R-:W-:Y:S05]  /*0c60*/  BRA.U UP0, `(.L_x_474) ;  /* 0xfffffffd00cc7547 */ /* 0x000fea000b83ffff */
.L_x_473:
[----:B------:R-:W-:Y:S05]  /*0c70*/  BSYNC.RECONVERGENT B0 ;  /* 0x0000000000007941 */ /* 0x000fea0003800200 */
.L_x_472:
[----:B------:R-:W0:Y:S01]  /*0c80*/  LDCU UR4, c[0x0][0x3dc] ;  /* 0x00007b80ff0477ac */ /* 0x000e220008000800 */
[----:B------:R-:W-:Y:S01]  /*0c90*/  BSSY.RECONVERGENT B0, `(.L_x_475) ;  /* 0x0000029000007945 */ /* 0x000fe20003800200 */
[----:B0-----:R-:W-:-:S05]  /*0ca0*/  IMAD.U32 R4, RZ, RZ, UR4 ;  /* 0x00000004ff047e24 */ /* 0x001fca000f8e00ff */
        /* <DEDUP_REMOVED lines=8> */
[----:B0-----:R-:W-:-:S06]  /*0d30*/  IADD3 R8, PT, PT, R11, 0xffffffe, RZ ;  /* 0x0ffffffe0b087810 */ /* 0x001fcc0007ffe0ff */
[----:B------:R0:W1:Y:S02]  /*0d40*/  F2I.FTZ.U32.TRUNC.NTZ R9, R8 ;  /* 0x0000000800097305 */ /* 0x000064000021f000 */
[----:B0-----:R-:W-:Y:S02]  /*0d50*/  IMAD.MOV.U32 R8, RZ, RZ, RZ ;  /* 0x000000ffff087224 */ /* 0x001fe400078e00ff */
[----:B-1----:R-:W-:-:S04]  /*0d60*/  IMAD R6, R9, R7, RZ ;  /* 0x0000000709067224 */ /* 0x002fc800078e02ff */
[----:B------:R-:W-:-:S04]  /*0d70*/  IMAD.MOV R13, RZ, RZ, -R6 ;  /* 0x000000ffff0d7224 */ /* 0x000fc800078e0a06 */
        /* <DEDUP_REMOVED lines=14> */
.L_x_476:
[----:B------:R-:W-:-:S07]  /*0e60*/  MOV R4, 0xe80 ;  /* 0x00000e8000047802 */ /* 0x000fce0000000f00 */
[----:B--2---:R-:W-:Y:S05]  /*0e70*/  CALL.REL.NOINC `($__internal_21_$__cuda_sm20_div_s64) ;  /* 0x0000001400dc7944 */ /* 0x004fea0003c00000 */
[----:B------:R-:W0:Y:S01]  /*0e80*/  LDCU.64 UR4, c[0x0][0x3d8] ;  /* 0x00007b00ff0477ac */ /* 0x000e220008000a00 */
[----:B------:R-:W-:-:S04]  /*0e90*/  IADD3 R11, P0, PT, RZ, -R6, RZ ;  /* 0x80000006ff0b7210 */ /* 0x000fc80007f1e0ff */
[----:B------:R-:W-:Y:S01]  /*0ea0*/  IADD3.X R8, PT, PT, RZ, ~R7, RZ, P0, !PT ;  /* 0x80000007ff087210 */ /* 0x000fe200007fe4ff */
[----:B0-----:R-:W-:Y:S02]  /*0eb0*/  IMAD.U32 R7, RZ, RZ, UR4 ;  /* 0x00000004ff077e24 */ /* 0x001fe4000f8e00ff */
[----:B------:R-:W-:Y:S02]  /*0ec0*/  IMAD.U32 R4, RZ, RZ, UR5 ;  /* 0x00000005ff047e24 */ /* 0x000fe4000f8e00ff */
[-C--:B------:R-:W-:Y:S02]  /*0ed0*/  IMAD R10, R8, R7.reuse, RZ ;  /* 0x00000007080a7224 */ /* 0x080fe400078e02ff */
[----:B------:R-:W-:-:S04]  /*0ee0*/  IMAD.WIDE.U32 R8, R11, R7, R2 ;  /* 0x000000070b087225 */ /* 0x000fc800078e0002 */
[----:B------:R-:W-:Y:S01]  /*0ef0*/  IMAD R11, R11, R4, R10 ;  /* 0x000000040b0b7224 */ /* 0x000fe200078e020a */
[----:B------:R-:W-:-:S03]  /*0f00*/  MOV R10, R6 ;  /* 0x00000006000a7202 */ /* 0x000fc60000000f00 */
[----:B------:R-:W-:-:S07]  /*0f10*/  IMAD.IADD R9, R11, 0x1, R9 ;  /* 0x000000010b097824 */ /* 0x000fce00078e0209 */
.L_x_477:
[----:B------:R-:W-:Y:S05]  /*0f20*/  BSYNC.RECONVERGENT B0 ;  /* 0x0000000000007941 */ /* 0x000fea0003800200 */
.L_x_475:
[----:B------:R-:W0:Y:S01]  /*0f30*/  LDC R15, c[0x0][0x3cc] ;  /* 0x0000f300ff0f7b82 */ /* 0x000e220000000800 */
[----:B------:R-:W-:Y:S01]  /*0f40*/  IMAD.MOV.U32 R12, RZ, RZ, RZ ;  /* 0x000000ffff0c7224 */ /* 0x000fe200078e00ff */
        /* <DEDUP_REMOVED lines=32> */
[----:B------:R-:W-:-:S05]  /*1150*/  @!P0 SHF.R.S32.HI R12, RZ, 0x1f, R14 ;  /* 0x0000001fff0c8819 */ /* 0x000fca000001140e */
[-C--:B------:R-:W-:Y:S02]  /*1160*/  @!P0 IMAD R15, R12, R7.reuse, RZ ;  /* 0x000000070c0f8224 */ /* 0x080fe400078e02ff */
[----:B------:R-:W-:-:S04]  /*1170*/  @!P0 IMAD.WIDE.U32 R12, R14, R7, R8 ;  /* 0x000000070e0c8225 */ /* 0x000fc800078e0008 */
[----:B------:R-:W-:Y:S01]  /*1180*/  @!P0 IMAD R15, R14, R4, R15 ;  /* 0x000000040e0f8224 */ /* 0x000fe200078e020f */
[----:B-1----:R-:W-:-:S03]  /*1190*/  @!P0 LEA R14, P1, R12, R10, 0x2 ;  /* 0x0000000a0c0e8211 */ /* 0x002fc600078210ff */
[----:B------:R-:W-:Y:S02]  /*11a0*/  @!P0 IMAD.IADD R10, R13, 0x1, R15 ;  /* 0x000000010d0a8824 */ /* 0x000fe400078e020f */
[----:B------:R-:W1:Y:S03]  /*11b0*/  @P0 LDC R13, c[0x0][0x3ac] ;  /* 0x0000eb00ff0d0b82 */ /* 0x000e660000000800 */
[----:B------:R-:W-:-:S05]  /*11c0*/  @!P0 LEA.HI.X R15, R12, R11, R10, 0x2, P1 ;  /* 0x0000000b0c0f8211 */ /* 0x000fca00008f140a */
[----:B------:R-:W2:Y:S01]  /*11d0*/  @!P0 LDG.E R14, desc[UR12][R14.64] ;  /* 0x0000000c0e0e8981 */ /* 0x000ea2000c1e1900 */
        /* <DEDUP_REMOVED lines=23> */
.L_x_463:
[----:B------:R-:W0:Y:S02]  /*1350*/  LDCU.64 UR4, c[0x0][0x3c0] ;  /* 0x00007800ff0477ac */ /* 0x000e240008000a00 */
[----:B0-----:R-:W-:-:S04]  /*1360*/  UISETP.NE.U32.AND UP0, UPT, UR4, URZ, UPT ;  /* 0x000000ff0400728c */ /* 0x001fc8000bf05070 */
[----:B------:R-:W-:-:S09]  /*1370*/  UISETP.NE.AND.EX UP0, UPT, UR5, URZ, UPT, UP0 ;  /* 0x000000ff0500728c */ /* 0x000fd2000bf05300 */
[----:B------:R-:W-:Y:S05]  /*1380*/  BRA.U !UP0, `(.L_x_479) ;  /* 0x0000000908547547 */ /* 0x000fea000b800000 */
.L_x_486:
[----:B0-----:R-:W0:Y:S01]  /*1390*/  LDC R4, c[0x0][0x3d0] ;  /* 0x0000f400ff047b82 */ /* 0x001e220000000800 */
[----:B------:R-:W-:Y:S01]  /*13a0*/  BSSY.RECONVERGENT B0, `(.L_x_480) ;  /* 0x0000016000007945 */ /* 0x000fe20003800200 */
[----:B0-----:R-:W-:-:S04]  /*13b0*/  ISETP.GE.AND P0, PT, R4, 0x1, PT ;  /* 0x000000010400780c */ /* 0x001fc80003f06270 */
[----:B------:R-:W-:-:S13]  /*13c0*/  ISETP.GE.OR P0, PT, R0, UR8, !P0 ;  /* 0x0000000800007c0c */ /* 0x000fda000c706670 */
[----:B------:R-:W-:Y:S05]  /*13d0*/  @P0 BRA `(.L_x_481) ;  /* 0x0000000000480947 */ /* 0x000fea0003800000 */
[----:B------:R-:W0:Y:S01]  /*13e0*/  LDC R17, c[0x0][0x3d0] ;  /* 0x0000f400ff117b82 */ /* 0x000e220000000800 */
[----:B------:R-:W-:Y:S01]  /*13f0*/  HFMA2 R13, -RZ, RZ, 0, 0 ;  /* 0x00000000ff0d7431 */ /* 0x000fe200000001ff */
[----:B------:R-:W1:Y:S01]  /*1400*/  LDCU UR5, c[0x0][0x3a8] ;  /* 0x00007500ff0577ac */ /* 0x000e620008000800 */
[----:B------:R-:W-:-:S05]  /*1410*/  UMOV UR4, URZ ;  /* 0x000000ff00047c82 */ /* 0x000fca0008000000 */
[----:B------:R-:W2:Y:S02]  /*1420*/  LDC.64 R10, c[0x0][0x3c0] ;  /* 0x0000f000ff0a7b82 */ /* 0x000ea40000000a00 */
.L_x_482:
        /* <DEDUP_REMOVED lines=13> */
.L_x_481:
[----:B------:R-:W-:Y:S05]  /*1500*/  BSYNC.RECONVERGENT B0 ;  /* 0x0000000000007941 */ /* 0x000fea0003800200 */
.L_x_480:
        /* <DEDUP_REMOVED lines=30> */
.L_x_484:
[----:B------:R-:W-:-:S07]  /*16f0*/  MOV R4, 0x1710 ;  /* 0x0000171000047802 */ /* 0x000fce0000000f00 */
[----:B---3--:R-:W-:Y:S05]  /*1700*/  CALL.REL.NOINC `($__internal_21_$__cuda_sm20_div_s64) ;  /* 0x0000000c00b87944 */ /* 0x008fea0003c00000 */
[----:B------:R-:W0:Y:S01]  /*1710*/  LDCU.64 UR4, c[0x0][0x3d8] ;  /* 0x00007b00ff0477ac */ /* 0x000e220008000a00 */
[----:B------:R-:W-:Y:S01]  /*1720*/  IADD3 R13, P0, PT, RZ, -R6, RZ ;  /* 0x80000006ff0d7210 */ /* 0x000fe20007f1e0ff */
[----:B------:R-:W-:-:S04]  /*1730*/  IMAD.MOV.U32 R16, RZ, RZ, R6 ;  /* 0x000000ffff107224 */ /* 0x000fc800078e0006 */
[----:B------:R-:W-:Y:S02]  /*1740*/  IMAD.X R8, RZ, RZ, ~R7, P0 ;  /* 0x000000ffff087224 */ /* 0x000fe400000e0e07 */
[----:B0-----:R-:W-:Y:S01]  /*1750*/  IMAD.U32 R9, RZ, RZ, UR4 ;  /* 0x00000004ff097e24 */ /* 0x001fe2000f8e00ff */
[----:B------:R-:W-:-:S03]  /*1760*/  MOV R4, UR5 ;  /* 0x0000000500047c02 */ /* 0x000fc60008000f00 */
[-C--:B------:R-:W-:Y:S02]  /*1770*/  IMAD R8, R8, R9.reuse, RZ ;  /* 0x0000000908087224 */ /* 0x080fe400078e02ff */
[----:B------:R-:W-:-:S04]  /*1780*/  IMAD.WIDE.U32 R10, R13, R9, R2 ;  /* 0x000000090d0a7225 */ /* 0x000fc800078e0002 */
[----:B------:R-:W-:Y:S02]  /*1790*/  IMAD R7, R13, R4, R8 ;  /* 0x000000040d077224 */ /* 0x000fe400078e0208 */
[----:B------:R-:W-:-:S03]  /*17a0*/  IMAD.MOV.U32 R6, RZ, RZ, R10 ;  /* 0x000000ffff067224 */ /* 0x000fc600078e000a */
[----:B------:R-:W-:-:S07]  /*17b0*/  IADD3 R7, PT, PT, R7, R11, RZ ;  /* 0x0000000b07077210 */ /* 0x000fce0007ffe0ff */
.L_x_485:
[----:B------:R-:W-:Y:S05]  /*17c0*/  BSYNC.RECONVERGENT B0 ;  /* 0x0000000000007941 */ /* 0x000fea0003800200 */
.L_x_483:
[----:B------:R-:W0:Y:S01]  /*17d0*/  LDC R13, c[0x0][0x3cc] ;  /* 0x0000f300ff0d7b82 */ /* 0x000e220000000800 */
[----:B------:R-:W-:Y:S01]  /*17e0*/  HFMA2 R10, -RZ, RZ, 0, 0 ;  /* 0x00000000ff0a7431 */ /* 0x000fe200000001ff */
[----:B------:R-:W1:Y:S01]  /*17f0*/  LDCU UR4, c[0x0][0x3d0] ;  /* 0x00007a00ff0477ac */ /* 0x000e620008000800 */
[----:B0-----:R-:W-:-:S04]  /*1800*/  IABS R15, R13 ;  /* 0x0000000d000f7213 */ /* 0x001fc80000000000 */
[----:B------:R-:W0:Y:S08]  /*1810*/  I2F.RP R12, R15 ;  /* 0x0000000f000c7306 */ /* 0x000e300000209400 */
[----:B0-----:R-:W0:Y:S02]  /*1820*/  MUFU.RCP R12, R12 ;  /* 0x0000000c000c7308 */ /* 0x001e240000001000 */
[----:B0-----:R-:W-:-:S06]  /*1830*/  VIADD R14, R12, 0xffffffe ;  /* 0x0ffffffe0c0e7836 */ /* 0x001fcc0000000000 */
[----:B------:R-:W0:Y:S02]  /*1840*/  F2I.FTZ.U32.TRUNC.NTZ R11, R14 ;  /* 0x0000000e000b7305 */ /* 0x000e24000021f000 */
[----:B0-----:R-:W-:-:S04]  /*1850*/  IMAD.MOV R8, RZ, RZ, -R11 ;  /* 0x000000ffff087224 */ /* 0x001fc800078e0a0b */
[----:B------:R-:W-:Y:S01]  /*1860*/  IMAD R17, R8, R15, RZ ;  /* 0x0000000f08117224 */ /* 0x000fe200078e02ff */
[----:B------:R-:W-:-:S03]  /*1870*/  IABS R8, R16 ;  /* 0x0000001000087213 */ /* 0x000fc60000000000 */
        /* <DEDUP_REMOVED lines=11> */
[----:B------:R-:W-:Y:S02]  /*1930*/  ISETP.GE.AND P2, PT, R10, RZ, PT ;  /* 0x000000ff0a00720c */ /* 0x000fe40003f46270 */
[----:B------:R-:W0:Y:S05]  /*1940*/  LDC.64 R10, c[0x0][0x3c0] ;  /* 0x0000f000ff0a7b82 */ /* 0x000e2a0000000a00 */
[----:B------:R-:W-:-:S05]  /*1950*/  @P0 VIADD R8, R8, 0x1 ;  /* 0x0000000108080836 */ /* 0x000fca0000000000 */
[----:B------:R-:W-:-:S05]  /*1960*/  MOV R15, R8 ;  /* 0x00000008000f7202 */ /* 0x000fca0000000f00 */
[----:B------:R-:W-:Y:S01]  /*1970*/  @!P2 IMAD.MOV R15, RZ, RZ, -R15 ;  /* 0x000000ffff0fa224 */ /* 0x000fe200078e0a0f */
[----:B------:R-:W-:-:S05]  /*1980*/  @!P1 LOP3.LUT R15, RZ, R13, RZ, 0x33, !PT ;  /* 0x0000000dff0f9212 */ /* 0x000fca00078e33ff */
[----:B------:R-:W-:-:S04]  /*1990*/  IMAD.MOV R8, RZ, RZ, -R15 ;  /* 0x000000ffff087224 */ /* 0x000fc800078e0a0f */
[----:B------:R-:W-:-:S04]  /*19a0*/  IMAD R16, R13, R8, R16 ;  /* 0x000000080d107224 */ /* 0x000fc800078e0210 */
[----:B-1----:R-:W-:Y:S01]  /*19b0*/  IMAD R13, R15, UR4, R16 ;  /* 0x000000040f0d7c24 */ /* 0x002fe2000f8e0210 */
[----:B------:R-:W1:Y:S03]  /*19c0*/  LDCU UR4, c[0x0][0x3a8] ;  /* 0x00007500ff0477ac */ /* 0x000e660008000800 */
[----:B0-----:R-:W-:-:S05]  /*19d0*/  IMAD.WIDE R12, R13, 0x4, R10 ;  /* 0x000000040d0c7825 */ /* 0x001fca00078e020a */
[----:B------:R-:W1:Y:S02]  /*19e0*/  LDG.E R17, desc[UR12][R12.64] ;  /* 0x0000000c0c117981 */ /* 0x000e64000c1e1900 */
[----:B-1----:R-:W-:Y:S01]  /*19f0*/  IADD3 R19, PT, PT, R17, -UR4, RZ ;  /* 0x8000000411137c10 */ /* 0x002fe2000fffe0ff */
[----:B------:R-:W0:Y:S03]  /*1a00*/  LDCU.64 UR4, c[0x0][0x398] ;  /* 0x00007300ff0477ac */ /* 0x000e260008000a00 */
        /* <DEDUP_REMOVED lines=9> */
[----:B------:R-:W-:-:S04]  /*1aa0*/  @P0 IMAD R19, R19, R4, R8 ;  /* 0x0000000413130224 */ /* 0x000fc800078e0208 */
[----:B------:R-:W-:Y:S02]  /*1ab0*/  @P0 IMAD.IADD R8, R15, 0x1, R19 ;  /* 0x000000010f080824 */ /* 0x000fe400078e0213 */
[----:B------:R-:W1:Y:S03]  /*1ac0*/  LDC R15, c[0x0][0x3c8] ;  /* 0x0000f200ff0f7b82 */ /* 0x000e660000000800 */
[----:B------:R-:W-:-:S05]  /*1ad0*/  @P0 LEA.HI.X R13, R14, R11, R8, 0x2, P1 ;  /* 0x0000000b0e0d0211 */ /* 0x000fca00008f1408 */
[----:B------:R-:W2:Y:S01]  /*1ae0*/  @P0 LDG.E R8, desc[UR12][R12.64] ;  /* 0x0000000c0c080981 */ /* 0x000ea2000c1e1900 */
[----:B------:R-:W3:Y:S01]  /*1af0*/  @!P0 LDC.64 R10, c[0x0][0x390] ;  /* 0x0000e400ff0a8b82 */ /* 0x000ee20000000a00 */
[----:B------:R-:W-:-:S05]  /*1b00*/  @!P0 SHF.R.S32.HI R14, RZ, 0x1f, R17 ;  /* 0x0000001fff0e8819 */ /* 0x000fca0000011411 */
[-C--:B------:R-:W-:Y:S02]  /*1b10*/  @!P0 IMAD R14, R14, R9.reuse, RZ ;  /* 0x000000090e0e8224 */ /* 0x080fe400078e02ff */
[----:B------:R-:W-:-:S04]  /*1b20*/  @!P0 IMAD.WIDE.U32 R12, R17, R9, R6 ;  /* 0x00000009110c8225 */ /* 0x000fc800078e0006 */
[----:B------:R-:W-:Y:S01]  /*1b30*/  @!P0 IMAD R19, R17, R4, R14 ;  /* 0x0000000411138224 */ /* 0x000fe200078e020e */
[----:B-1----:R-:W-:-:S04]  /*1b40*/  IADD3 R15, PT, PT, R16, -0x1, R15 ;  /* 0xffffffff100f7810 */ /* 0x002fc80007ffe00f */
[----:B------:R-:W-:Y:S01]  /*1b50*/  SHF.R.S32.HI R16, RZ, 0x1f, R15 ;  /* 0x0000001fff107819 */ /* 0x000fe2000001140f */
[----:B------:R-:W-:-:S04]  /*1b60*/  IMAD.WIDE.U32 R6, R15, R9, R6 ;  /* 0x000000090f067225 */ /* 0x000fc800078e0006 */
[----:B------:R-:W-:Y:S01]  /*1b70*/  IMAD R16, R16, R9, RZ ;  /* 0x0000000910107224 */ /* 0x000fe200078e02ff */
[----:B0-----:R-:W-:Y:S02]  /*1b80*/  LEA R14, P2, R6, UR4, 0x2 ;  /* 0x00000004060e7c11 */ /* 0x001fe4000f8410ff */
[----:B---3--:R-:W-:Y:S01]  /*1b90*/  @!P0 LEA R10, P1, R12, R10, 0x2 ;  /* 0x0000000a0c0a8211 */ /* 0x008fe200078210ff */
[----:B------:R-:W-:Y:S02]  /*1ba0*/  IMAD R21, R15, R4, R16 ;  /* 0x000000040f157224 */ /* 0x000fe400078e0210 */
[----:B------:R-:W-:-:S03]  /*1bb0*/  @!P0 IMAD.IADD R4, R13, 0x1, R19 ;  /* 0x000000010d048824 */ /* 0x000fc600078e0213 */
[----:B------:R-:W-:Y:S02]  /*1bc0*/  IADD3 R7, PT, PT, R7, R21, RZ ;  /* 0x0000001507077210 */ /* 0x000fe40007ffe0ff */
[----:B------:R-:W-:Y:S02]  /*1bd0*/  @!P0 LEA.HI.X R11, R12, R11, R4, 0x2, P1 ;  /* 0x0000000b0c0b8211 */ /* 0x000fe400008f1404 */
[----:B------:R-:W-:Y:S01]  /*1be0*/  LEA.HI.X R15, R6, UR5, R7, 0x2, P2 ;  /* 0x00000005060f7c11 */ /* 0x000fe200090f1407 */
[----:B------:R-:W0:Y:S05]  /*1bf0*/  LDCU.64 UR4, c[0x0][0x380] ;  /* 0x00007000ff0477ac */ /* 0x000e2a0008000a00 */
[----:B------:R-:W2:Y:S04]  /*1c00*/  LDG.E R15, desc[UR12][R14.64] ;  /* 0x0000000c0e0f7981 */ /* 0x000ea8000c1e1900 */
[----:B------:R-:W2:Y:S01]  /*1c10*/  @!P0 LDG.E R8, desc[UR12][R10.64] ;  /* 0x0000000c0a088981 */ /* 0x000ea2000c1e1900 */
[----:B0-----:R-:W-:-:S04]  /*1c20*/  LEA R6, P0, R2, UR4, 0x2 ;  /* 0x0000000402067c11 */ /* 0x001fc8000f8010ff */
        /* <DEDUP_REMOVED lines=11> */
.L_x_479:
        /* <DEDUP_REMOVED lines=10> */
.L_x_489:
        /* <DEDUP_REMOVED lines=13> */
.L_x_488:
[----:B------:R-:W-:Y:S05]  /*1e50*/  BSYNC.RECONVERGENT B0 ;  /* 0x0000000000007941 */ /* 0x000fea0003800200 */
.L_x_487:
        /* <DEDUP_REMOVED lines=30> */
.L_x_491:
[----:B------:R-:W-:-:S07]  /*2040*/  MOV R4, 0x2060 ;  /* 0x0000206000047802 */ /* 0x000fce0000000f00 */
[----:B---3--:R-:W-:Y:S05]  /*2050*/  CALL.REL.NOINC `($__internal_21_$__cuda_sm20_div_s64) ;  /* 0x0000000400647944 */ /* 0x008fea0003c00000 */
        /* <DEDUP_REMOVED lines=11> */
.L_x_492:
[----:B------:R-:W-:Y:S05]  /*2110*/  BSYNC.RECONVERGENT B0 ;  /* 0x0000000000007941 */ /* 0x000fea0003800200 */
.L_x_490:
        /* <DEDUP_REMOVED lines=43> */
[----:B------:R3:W4:Y:S01]  /*23d0*/  @!P0 LDG.E R10, desc[UR12][R12.64] ;  /* 0x0000000c0c0a8981 */ /* 0x000722000c1e1900 */
        /* <DEDUP_REMOVED lines=19> */
[----:B------:R-:W4:Y:S04]  /*2510*/  LDG.E R15, desc[UR12][R14.64] ;  /* 0x0000000c0e0f7981 */ /* 0x000f28000c1e1900 */
[----:B------:R-:W4:Y:S01]  /*2520*/  @P0 LDG.E R10, desc[UR12][R8.64] ;  /* 0x0000000c080a0981 */ /* 0x000f22000c1e1900 */
        /* <DEDUP_REMOVED lines=8> */
[----:B----4-:R-:W-:-:S05]  /*25b0*/  FADD.FTZ R11, R15, R10 ;  /* 0x0000000a0f0b7221 */ /* 0x010fca0000010000 */
[----:B------:R0:W-:Y:S05]  /*25c0*/  STG.E desc[UR12][R6.64], R11 ;  /* 0x0000000b06007986 */ /* 0x0001ea000c10190c */
[----:B------:R-:W-:Y:S05]  /*25d0*/  @P0 BRA `(.L_x_479) ;  /* 0xfffffff400c00947 */ /* 0x000fea000383ffff */
[----:B------:R-:W-:Y:S05]  /*25e0*/  EXIT ;  /* 0x000000000000794d */ /* 0x000fea0003800000 */
        .weak           $__internal_21_$__cuda_sm20_div_s64
        .type           $__internal_21_$__cuda_sm20_div_s64,@function
        .size           $__internal_21_$__cuda_sm20_div_s64,(.L_x_581 - $__internal_21_$__cuda_sm20_div_s64)
$__internal_21_$__cuda_sm20_div_s64:
        /* <DEDUP_REMOVED lines=83> */
[----:B------:R-:W-:Y:S06]  /*2b20*/  RET.REL.NODEC R8 `(_ZN17fastertransformer42start_id_embedding_position_lookups_kernelIfLb1ELi2EEEvPT_PiPKS1_S5_NS_18pPromptTuningParamIS1_EEPKiiiiil) ;  /* 0xffffffd408347950 */ /* 0x000fec0003c3ffff */
.L_x_493:
        /* <DEDUP_REMOVED lines=13> */
.L_x_581:


//--------------------- .text._ZN17fastertransformer19mask_padding_tokensILb0EEEvPbPKiS3_mmmm --------------------------
	.section	.text._ZN17fastertransformer19mask_padding_tokensILb0EEEvPbPKiS3_mmmm,"ax",@progbits
	.align	128
        .global         _ZN17fastertransformer19mask_padding_tokensILb0EEEvPbPKiS3_mmmm
        .type           _ZN17fastertransformer19mask_padding_tokensILb0EEEvPbPKiS3_mmmm,@function
        .size           _ZN17fastertransformer19mask_padding_tokensILb0EEEvPbPKiS3_mmmm,(.L_x_583 - _ZN17fastertransformer19mask_padding_tokensILb0EEEvPbPKiS3_mmmm)
        .other          _ZN17fastertransformer19mask_padding_tokensILb0EEEvPbPKiS3_mmmm,@"STO_CUDA_ENTRY STV_DEFAULT"
_ZN17fastertransformer19mask_padding_tokensILb0EEEvPbPKiS3_mmmm:
.text._ZN17fastertransformer19mask_padding_tokensILb0EEEvPbPKiS3_mmmm:
[----:B------:R-:W-:Y:S01]  /*0000*/  LDC R1, c[0x0][0x37c] ;  /* 0x0000df00ff017b82 */ /* 0x000fe20000000800 */
[----:B------:R-:W0:Y:S07]  /*0010*/  LDCU UR4, c[0x0][0x3b4] ;  /* 0x00007680ff0477ac */ /* 0x000e2e0008000800 */
[----:B------:R-:W1:Y:S01]  /*0020*/  S2UR UR10, SR_CTAID.X ;  /* 0x00000000000a79c3 */ /* 0x000e620000002500 */
[----:B------:R-:W2:Y:S01]  /*0030*/  LDCU.64 UR8, c[0x0][0x358] ;  /* 0x00006b00ff0877ac */ /* 0x000ea20008000a00 */
[----:B0-----:R-:W-:-:S09]  /*0040*/  UISETP.NE.U32.AND UP0, UPT, UR4, URZ, UPT ;  /* 0x000000ff0400728c */ /* 0x001fd2000bf05070 */
[----:B--2---:R-:W-:Y:S05]  /*0050*/  BRA.U UP0, `(.L_x_494) ;  /* 0x0000000100547547 */ /* 0x004fea000b800000 */
[----:B------:R-:W0:Y:S02]  /*0060*/  LDC R4, c[0x0][0x3b0] ;  /* 0x0000ec00ff047b82 */ /* 0x000e240000000800 */
[----:B0-----:R-:W0:Y:S01]  /*0070*/  I2F.U32.RP R0, R4 ;  /* 0x0000000400007306 */ /* 0x001e220000209000 */
[----:B------:R-:W-:-:S07]  /*0080*/  ISETP.NE.U32.AND P2, PT, R4, RZ, PT ;  /* 0x000000ff0400720c */ /* 0x000fce0003f45070 */
[----:B0-----:R-:W0:Y:S02]  /*0090*/  MUFU.RCP R0, R0 ;  /* 0x0000000000007308 */ /* 0x001e240000001000 */
[----:B0-----:R-:W-:-:S06]  /*00a0*/  VIADD R2, R0, 0xffffffe ;  /* 0x0ffffffe00027836 */ /* 0x001fcc0000000000 */
[----:B------:R0:W2:Y:S02]  /*00b0*/  F2I.FTZ.U32.TRUNC.NTZ R3, R2 ;  /* 0x0000000200037305 */ /* 0x0000a4000021f000 */
[----:B0-----:R-:W-:Y:S02]  /*00c0*/  HFMA2 R2, -RZ, RZ, 0, 0 ;  /* 0x00000000ff027431 */ /* 0x001fe400000001ff */
[----:B--2---:R-:W-:-:S04]  /*00d0*/  IMAD.MOV R5, RZ, RZ, -R3 ;  /* 0x000000ffff057224 */ /* 0x004fc800078e0a03 */
[----:B------:R-:W-:-:S04]  /*00e0*/  IMAD R5, R5, R4, RZ ;  /* 0x0000000405057224 */ /* 0x000fc800078e02ff */
[----:B------:R-:W-:-:S06]  /*00f0*/  IMAD.HI.U32 R3, R3, R5, R2 ;  /* 0x0000000503037227 */ /* 0x000fcc00078e0002 */
[----:B-1----:R-:W-:-:S04]  /*0100*/  IMAD.HI.U32 R2, R3, UR10, RZ ;  /* 0x0000000a03027c27 */ /* 0x002fc8000f8e00ff */
[----:B------:R-:W-:-:S04]  /*0110*/  IMAD.MOV R3, RZ, RZ, -R2 ;  /* 0x000000ffff037224 */ /* 0x000fc800078e0a02 */
[----:B------:R-:W-:-:S05]  /*0120*/  IMAD R3, R4, R3, UR10 ;  /* 0x0000000a04037e24 */ /* 0x000fca000f8e0203 */
[----:B------:R-:W-:-:S13]  /*0130*/  ISETP.GE.U32.AND P0, PT, R3, R4, PT ;  /* 0x000000040300720c */ /* 0x000fda0003f06070 */
[----:B------:R-:W-:Y:S01]  /*0140*/  @P0 IMAD.IADD R3, R3, 0x1, -R4 ;  /* 0x0000000103030824 */ /* 0x000fe200078e0a04 */
[----:B------:R-:W-:-:S04]  /*0150*/  @P0 IADD3 R2, PT, PT, R2, 0x1, RZ ;  /* 0x0000000102020810 */ /* 0x000fc80007ffe0ff */
[----:B------:R-:W-:Y:S01]  /*0160*/  ISETP.GE.U32.AND P1, PT, R3, R4, PT ;  /* 0x000000040300720c */ /* 0x000fe20003f26070 */
[----:B------:R-:W-:-:S12]  /*0170*/  IMAD.MOV.U32 R3, RZ, RZ, RZ ;  /* 0x000000ffff037224 */ /* 0x000fd800078e00ff */
[----:B------:R-:W-:Y:S01]  /*0180*/  @P1 VIADD R2, R2, 0x1 ;  /* 0x0000000102021836 */ /* 0x000fe20000000000 */
[----:B------:R-:W-:Y:S01]  /*0190*/  @!P2 LOP3.LUT R2, RZ, R4, RZ, 0x33, !PT ;  /* 0x00000004ff02a212 */ /* 0x000fe200078e33ff */
[----:B------:R-:W-:Y:S06]  /*01a0*/  BRA `(.L_x_495) ;  /* 0x0000000000107947 */ /* 0x000fec0003800000 */
.L_x_494:
[----:B------:R-:W-:-:S07]  /*01b0*/  MOV R0, 0x1d0 ;  /* 0x000001d000007802 */ /* 0x000fce0000000f00 */
[----:B-1----:R-:W-:Y:S05]  /*01c0*/  CALL.REL.NOINC `($__internal_22_$__cuda_sm20_div_u64) ;  /* 0x0000000400047944 */ /* 0x002fea0003c00000 */
[----:B------:R-:W-:Y:S01]  /*01d0*/  MOV R2, R4 ;  /* 0x0000000400027202 */ /* 0x000fe20000000f00 */
[----:B------:R-:W-:-:S07]  /*01e0*/  IMAD.MOV.U32 R3, RZ, RZ, R5 ;  /* 0x000000ffff037224 */ /* 0x000fce00078e0005 */
.L_x_495:
[----:B------:R-:W0:Y:S01]  /*01f0*/  LDC.64 R4, c[0x0][0x388] ;  /* 0x0000e200ff047b82 */ /* 0x000e220000000a00 */
[----:B------:R-:W1:Y:S01]  /*0200*/  LDCU.128 UR4, c[0x0][0x3a0] ;  /* 0x00007400ff0477ac */ /* 0x000e620008000c00 */
[----:B0-----:R-:W-:-:S04]  /*0210*/  LEA R4, P0, R2, R4, 0x2 ;  /* 0x0000000402047211 */ /* 0x001fc800078010ff */
[----:B------:R-:W-:-:S05]  /*0220*/  LEA.HI.X R5, R2, R5, R3, 0x2, P0 ;  /* 0x0000000502057211 */ /* 0x000fca00000f1403 */
[----:B------:R-:W2:Y:S01]  /*0230*/  LDG.E R4, desc[UR8][R4.64] ;  /* 0x0000000804047981 */ /* 0x000ea2000c1e1900 */
[----:B-1----:R-:W-:Y:S01]  /*0240*/  UIADD3 UR4, UP0, UPT, UR6, UR4, URZ ;  /* 0x0000000406047290 */ /* 0x002fe2000ff1e0ff */
[----:B------:R-:W2:Y:S03]  /*0250*/  S2R R3, SR_TID.X ;  /* 0x0000000000037919 */ /* 0x000ea60000002100 */
[----:B------:R-:W-:Y:S01]  /*0260*/  UIADD3.X UR5, UPT, UPT, UR7, UR5, URZ, UP0, !UPT ;  /* 0x0000000507057290 */ /* 0x000fe200087fe4ff */
[----:B--2---:R-:W-:-:S05]  /*0270*/  IADD3 R0, PT, PT, R4, UR6, R3 ;  /* 0x0000000604007c10 */ /* 0x004fca000fffe003 */
[----:B------:R-:W-:Y:S01]  /*0280*/  IMAD.U32 R3, RZ, RZ, UR5 ;  /* 0x00000005ff037e24 */ /* 0x000fe2000f8e00ff */
[----:B------:R-:W-:Y:S02]  /*0290*/  ISETP.LT.U32.AND P0, PT, R0, UR4, PT ;  /* 0x0000000400007c0c */ /* 0x000fe4000bf01070 */
[----:B------:R-:W-:-:S04]  /*02a0*/  SHF.R.S32.HI R6, RZ, 0x1f, R0 ;  /* 0x0000001fff067819 */ /* 0x000fc80000011400 */
[----:B------:R-:W-:-:S13]  /*02b0*/  ISETP.GT.U32.AND.EX P0, PT, R3, R6, PT, P0 ;  /* 0x000000060300720c */ /* 0x000fda0003f04100 */
[----:B------:R-:W-:Y:S05]  /*02c0*/  @!P0 EXIT ;  /* 0x000000000000894d */ /* 0x000fea0003800000 */
[----:B------:R-:W0:Y:S01]  /*02d0*/  LDC.64 R2, c[0x0][0x398] ;  /* 0x0000e600ff027b82 */ /* 0x000e220000000a00 */
[----:B------:R-:W-:Y:S01]  /*02e0*/  MOV R7, R6 ;  /* 0x0000000600077202 */ /* 0x000fe20000000f00 */
[----:B------:R-:W-:Y:S01]  /*02f0*/  IMAD.MOV.U32 R8, RZ, RZ, R0 ;  /* 0x000000ffff087224 */ /* 0x000fe200078e0000 */
[----:B------:R-:W1:Y:S01]  /*0300*/  LDCU UR6, c[0x0][0x360] ;  /* 0x00006c00ff0677ac */ /* 0x000e620008000800 */
[----:B------:R-:W2:Y:S01]  /*0310*/  LDCU UR7, c[0x0][0x39c] ;  /* 0x00007380ff0777ac */ /* 0x000ea20008000800 */
[----:B------:R-:W3:Y:S01]  /*0320*/  LDCU UR11, c[0x0][0x398] ;  /* 0x00007300ff0b77ac */ /* 0x000ee20008000800 */
[----:B------:R-:W4:Y:S03]  /*0330*/  LDCU.64 UR12, c[0x0][0x380] ;  /* 0x00007000ff0c77ac */ /* 0x000f260008000a00 */
.L_x_499:
[----:B--2---:R-:W-:Y:S01]  /*0340*/  LOP3.LUT R4, R7, UR7, RZ, 0xfc, !PT ;  /* 0x0000000707047c12 */ /* 0x004fe2000f8efcff */
[----:B------:R-:W-:Y:S03]  /*0350*/  BSSY.RECONVERGENT B0, `(.L_x_496) ;  /* 0x000001a000007945 */ /* 0x000fe60003800200 */
[----:B------:R-:W-:-:S13]  /*0360*/  ISETP.NE.U32.AND P0, PT, R4, RZ, PT ;  /* 0x000000ff0400720c */ /* 0x000fda0003f05070 */
[----:B------:R-:W-:Y:S05]  /*0370*/  @P0 BRA `(.L_x_497) ;  /* 0x0000000000500947 */ /* 0x000fea0003800000 */
[----:B---3--:R-:W2:Y:S01]  /*0380*/  I2F.U32.RP R6, UR11 ;  /* 0x0000000b00067d06 */ /* 0x008ea20008209000 */
[----:B------:R-:W-:-:S07]  /*0390*/  ISETP.NE.U32.AND P1, PT, RZ, UR11, PT ;  /* 0x0000000bff007c0c */ /* 0x000fce000bf25070 */
[----:B--2---:R-:W2:Y:S02]  /*03a0*/  MUFU.RCP R6, R6 ;  /* 0x0000000600067308 */ /* 0x004ea40000001000 */
[----:B--2---:R-:W-:-:S06]  /*03b0*/  VIADD R4, R6, 0xffffffe ;  /* 0x0ffffffe06047836 */ /* 0x004fcc0000000000 */
[----:B------:R2:W3:Y:S02]  /*03c0*/  F2I.FTZ.U32.TRUNC.NTZ R5, R4 ;  /* 0x0000000400057305 */ /* 0x0004e4000021f000 */
[----:B--2---:R-:W-:Y:S01]  /*03d0*/  IMAD.MOV.U32 R4, RZ, RZ, RZ ;  /* 0x000000ffff047224 */ /* 0x004fe200078e00ff */
[----:B---3--:R-:W-:-:S05]  /*03e0*/  IADD3 R7, PT, PT, RZ, -R5, RZ ;  /* 0x80000005ff077210 */ /* 0x008fca0007ffe0ff */
[----:B------:R-:W-:-:S04]  /*03f0*/  IMAD R7, R7, UR11, RZ ;  /* 0x0000000b07077c24 */ /* 0x000fc8000f8e02ff */
[----:B------:R-:W-:-:S06]  /*0400*/  IMAD.HI.U32 R5, R5, R7, R4 ;  /* 0x0000000705057227 */ /* 0x000fcc00078e0004 */
[----:B------:R-:W-:-:S04]  /*0410*/  IMAD.HI.U32 R5, R5, R8, RZ ;  /* 0x0000000805057227 */ /* 0x000fc800078e00ff */
[----:B------:R-:W-:-:S04]  /*0420*/  IMAD.MOV R5, RZ, RZ, -R5 ;  /* 0x000000ffff057224 */ /* 0x000fc800078e0a05 */
[----:B------:R-:W-:Y:S02]  /*0430*/  IMAD R7, R5, UR11, R8 ;  /* 0x0000000b05077c24 */ /* 0x000fe4000f8e0208 */
[----:B------:R-:W-:-:S03]  /*0440*/  HFMA2 R5, -RZ, RZ, 0, 0 ;  /* 0x00000000ff057431 */ /* 0x000fc600000001ff */
[----:B------:R-:W-:-:S13]  /*0450*/  ISETP.GE.U32.AND P0, PT, R7, UR11, PT ;  /* 0x0000000b07007c0c */ /* 0x000fda000bf06070 */
[----:B------:R-:W-:-:S04]  /*0460*/  @P0 IADD3 R7, PT, PT, R7, -UR11, RZ ;  /* 0x8000000b07070c10 */ /* 0x000fc8000fffe0ff */
[----:B------:R-:W-:-:S13]  /*0470*/  ISETP.GE.U32.AND P0, PT, R7, UR11, PT ;  /* 0x0000000b07007c0c */ /* 0x000fda000bf06070 */
[----:B------:R-:W-:Y:S01]  /*0480*/  @P0 VIADD R7, R7, -UR11 ;  /* 0x8000000b07070c36 */ /* 0x000fe20008000000 */
[----:B------:R-:W-:-:S05]  /*0490*/  @!P1 LOP3.LUT R7, RZ, UR11, RZ, 0x33, !PT ;  /* 0x0000000bff079c12 */ /* 0x000fca000f8e33ff */
[----:B------:R-:W-:Y:S01]  /*04a0*/  IMAD.MOV.U32 R4, RZ, RZ, R7 ;  /* 0x000000ffff047224 */ /* 0x000fe200078e0007 */
[----:B------:R-:W-:Y:S06]  /*04b0*/  BRA `(.L_x_498) ;  /* 0x00000000000c7947 */ /* 0x000fec0003800000 */
.L_x_497:
[----:B------:R-:W-:Y:S01]  /*04c0*/  IMAD.MOV.U32 R6, RZ, RZ, R8 ;  /* 0x000000ffff067224 */ /* 0x000fe200078e0008 */
[----:B------:R-:W-:-:S07]  /*04d0*/  MOV R8, 0x4f0 ;  /* 0x000004f000087802 */ /* 0x000fce0000000f00 */
[----:B01-34-:R-:W-:Y:S05]  /*04e0*/  CALL.REL.NOINC `($__internal_23_$__cuda_sm20_rem_u64) ;  /* 0x00000004004c7944 */ /* 0x01bfea0003c00000 */
.L_x_498:
[----:B-1--4-:R-:W-:Y:S05]  /*04f0*/  BSYNC.RECONVERGENT B0 ;  /* 0x0000000000007941 */ /* 0x012fea0003800200 */
.L_x_496:
[----:B0-----:R-:W-:Y:S01]  /*0500*/  IMAD.WIDE.U32 R4, R2, UR10, R4 ;  /* 0x0000000a02047c25 */ /* 0x001fe2000f8e0004 */
[----:B------:R-:W-:-:S03]  /*0510*/  IADD3 R8, PT, PT, R0, UR6, RZ ;  /* 0x0000000600087c10 */ /* 0x000fc6000fffe0ff */
[----:B------:R-:W-:Y:S01]  /*0520*/  IMAD R5, R3, UR10, R5 ;  /* 0x0000000a03057c24 */ /* 0x000fe2000f8e0205 */
[----:B------:R-:W-:Y:S01]  /*0530*/  IADD3 R4, P0, PT, R4, UR12, RZ ;  /* 0x0000000c04047c10 */ /* 0x000fe2000ff1e0ff */
[----:B------:R-:W-:Y:S01]  /*0540*/  IMAD.MOV.U32 R6, RZ, RZ, 0x1 ;  /* 0x00000001ff067424 */ /* 0x000fe200078e00ff */
[----:B------:R-:W-:Y:S01]  /*0550*/  SHF.R.S32.HI R7, RZ, 0x1f, R8 ;  /* 0x0000001fff077819 */ /* 0x000fe20000011408 */
[----:B------:R-:W-:Y:S01]  /*0560*/  IMAD.U32 R0, RZ, RZ, UR5 ;  /* 0x00000005ff007e24 */ /* 0x000fe2000f8e00ff */
[----:B------:R-:W-:Y:S02]  /*0570*/  IADD3.X R5, PT, PT, R5, UR13, RZ, P0, !PT ;  /* 0x0000000d05057c10 */ /* 0x000fe400087fe4ff */
[----:B------:R-:W-:-:S03]  /*0580*/  ISETP.LT.U32.AND P0, PT, R8, UR4, PT ;  /* 0x0000000408007c0c */ /* 0x000fc6000bf01070 */
[----:B------:R0:W-:Y:S01]  /*0590*/  STG.E.U8 desc[UR8][R4.64], R6 ;  /* 0x0000000604007986 */ /* 0x0001e2000c101108 */
[----:B------:R-:W-:Y:S01]  /*05a0*/  ISETP.GT.U32.AND.EX P0, PT, R0, R7, PT, P0 ;  /* 0x000000070000720c */ /* 0x000fe20003f04100 */
[----:B------:R-:W-:-:S12]  /*05b0*/  IMAD.MOV.U32 R0, RZ, RZ, R8 ;  /* 0x000000ffff007224 */ /* 0x000fd800078e0008 */
[----:B0-----:R-:W-:Y:S05]  /*05c0*/  @P0 BRA `(.L_x_499) ;  /* 0xfffffffc005c0947 */ /* 0x001fea000383ffff */
[----:B------:R-:W-:Y:S05]  /*05d0*/  EXIT ;  /* 0x000000000000794d */ /* 0x000fea0003800000 */
        .weak           $__internal_22_$__cuda_sm20_div_u64
        .type           $__internal_22_$__cuda_sm20_div_u64,@function
        .size           $__internal_22_$__cuda_sm20_div_u64,($__internal_23_$__cuda_sm20_rem_u64 - $__internal_22_$__cuda_sm20_div_u64)
$__internal_22_$__cuda_sm20_div_u64:
[----:B------:R-:W0:Y:S01]  /*05e0*/  LDCU.64 UR4, c[0x0][0x3b0] ;  /* 0x00007600ff0477ac */ /* 0x000e220008000a00 */
[----:B------:R-:W1:Y:S01]  /*05f0*/  LDC.64 R2, c[0x0][0x3b0] ;  /* 0x0000ec00ff027b82 */ /* 0x000e620000000a00 */
[----:B0-----:R-:W0:Y:S08]  /*0600*/  I2F.U64.RP R8, UR4 ;  /* 0x0000000400087d12 */ /* 0x001e300008309000 */
[----:B0-----:R-:W0:Y:S02]  /*0610*/  MUFU.RCP R8, R8 ;  /* 0x0000000800087308 */ /* 0x001e240000001000 */
[----:B0-----:R-:W-:-:S06]  /*0620*/  IADD3 R4, PT, PT, R8, 0x1ffffffe, RZ ;  /* 0x1ffffffe08047810 */ /* 0x001fcc0007ffe0ff */
[----:B------:R-:W1:Y:S02]  /*0630*/  F2I.U64.TRUNC R4, R4 ;  /* 0x0000000400047311 */ /* 0x000e64000020d800 */
[----:B-1----:R-:W-:-:S04]  /*0640*/  IMAD.WIDE.U32 R6, R4, R2, RZ ;  /* 0x0000000204067225 */ /* 0x002fc800078e00ff */
[----:B------:R-:W-:Y:S01]  /*0650*/  IMAD R7, R4, R3, R7 ;  /* 0x0000000304077224 */ /* 0x000fe200078e0207 */
[----:B------:R-:W-:-:S03]  /*0660*/  IADD3 R9, P0, PT, RZ, -R6, RZ ;  /* 0x80000006ff097210 */ /* 0x000fc60007f1e0ff */
[----:B------:R-:W-:Y:S02]  /*0670*/  IMAD R7, R5, R2, R7 ;  /* 0x0000000205077224 */ /* 0x000fe400078e0207 */
[----:B------:R-:W-:-:S04]  /*0680*/  IMAD.HI.U32 R6, R4, R9, RZ ;  /* 0x0000000904067227 */ /* 0x000fc800078e00ff */
[----:B------:R-:W-:Y:S02]  /*0690*/  IMAD.X R11, RZ, RZ, ~R7, P0 ;  /* 0x000000ffff0b7224 */ /* 0x000fe400000e0e07 */
[----:B------:R-:W-:Y:S02]  /*06a0*/  IMAD.MOV.U32 R7, RZ, RZ, R4 ;  /* 0x000000ffff077224 */ /* 0x000fe400078e0004 */
[-C--:B------:R-:W-:Y:S02]  /*06b0*/  IMAD R13, R5, R11.reuse, RZ ;  /* 0x0000000b050d7224 */ /* 0x080fe400078e02ff */
[----:B------:R-:W-:-:S04]  /*06c0*/  IMAD.WIDE.U32 R6, P0, R4, R11, R6 ;  /* 0x0000000b04067225 */ /* 0x000fc80007800006 */
[----:B------:R-:W-:-:S04]  /*06d0*/  IMAD.HI.U32 R11, R5, R11, RZ ;  /* 0x0000000b050b7227 */ /* 0x000fc800078e00ff */
[----:B------:R-:W-:-:S05]  /*06e0*/  IMAD.HI.U32 R6, P1, R5, R9, R6 ;  /* 0x0000000905067227 */ /* 0x000fca0007820006 */
[----:B------:R-:W-:Y:S02]  /*06f0*/  IADD3 R7, P2, PT, R13, R6, RZ ;  /* 0x000000060d077210 */ /* 0x000fe40007f5e0ff */
[----:B------:R-:W-:-:S03]  /*0700*/  IADD3.X R6, PT, PT, R11, R5, RZ, P0, !PT ;  /* 0x000000050b067210 */ /* 0x000fc600007fe4ff */
[----:B------:R-:W-:Y:S01]  /*0710*/  IMAD.WIDE.U32 R4, R7, R2, RZ ;  /* 0x0000000207047225 */ /* 0x000fe200078e00ff */
[----:B------:R-:W-:-:S03]  /*0720*/  IADD3.X R9, PT, PT, RZ, RZ, R6, P2, P1 ;  /* 0x000000ffff097210 */ /* 0x000fc600017e2406 */
[----:B------:R-:W-:Y:S01]  /*0730*/  IMAD R5, R7, R3, R5 ;  /* 0x0000000307057224 */ /* 0x000fe200078e0205 */
[----:B------:R-:W-:-:S03]  /*0740*/  IADD3 R11, P0, PT, RZ, -R4, RZ ;  /* 0x80000004ff0b7210 */ /* 0x000fc60007f1e0ff */
[----:B------:R-:W-:Y:S02]  /*0750*/  IMAD R5, R9, R2, R5 ;  /* 0x0000000209057224 */ /* 0x000fe400078e0205 */
[----:B------:R-:W-:-:S04]  /*0760*/  IMAD.HI.U32 R6, R7, R11, RZ ;  /* 0x0000000b07067227 */ /* 0x000fc800078e00ff */
[----:B------:R-:W-:Y:S01]  /*0770*/  IMAD.X R4, RZ, RZ, ~R5, P0 ;  /* 0x000000ffff047224 */ /* 0x000fe200000e0e05 */
[----:B------:R-:W-:-:S03]  /*0780*/  MOV R5, RZ ;  /* 0x000000ff00057202 */ /* 0x000fc60000000f00 */
[----:B------:R-:W-:-:S04]  /*0790*/  IMAD.WIDE.U32 R6, P0, R7, R4, R6 ;  /* 0x0000000407067225 */ /* 0x000fc80007800006 */
[C---:B------:R-:W-:Y:S02]  /*07a0*/  IMAD R8, R9.reuse, R4, RZ ;  /* 0x0000000409087224 */ /* 0x040fe400078e02ff */
[----:B------:R-:W-:-:S04]  /*07b0*/  IMAD.HI.U32 R7, P1, R9, R11, R6 ;  /* 0x0000000b09077227 */ /* 0x000fc80007820006 */
[----:B------:R-:W-:Y:S01]  /*07c0*/  IMAD.HI.U32 R6, R9, R4, RZ ;  /* 0x0000000409067227 */ /* 0x000fe200078e00ff */
[----:B------:R-:W-:-:S03]  /*07d0*/  IADD3 R7, P2, PT, R8, R7, RZ ;  /* 0x0000000708077210 */ /* 0x000fc60007f5e0ff */
[----:B------:R-:W-:Y:S02]  /*07e0*/  IMAD.X R9, R6, 0x1, R9, P0 ;  /* 0x0000000106097824 */ /* 0x000fe400000e0609 */
[----:B------:R-:W-:-:S03]  /*07f0*/  IMAD.HI.U32 R4, R7, UR10, RZ ;  /* 0x0000000a07047c27 */ /* 0x000fc6000f8e00ff */
[----:B------:R-:W-:Y:S01]  /*0800*/  IADD3.X R9, PT, PT, RZ, RZ, R9, P2, P1 ;  /* 0x000000ffff097210 */ /* 0x000fe200017e2409 */
[----:B------:R-:W-:-:S04]  /*0810*/  IMAD.WIDE.U32 R4, RZ, R7, R4 ;  /* 0x00000007ff047225 */ /* 0x000fc800078e0004 */
[----:B------:R-:W-:-:S04]  /*0820*/  IMAD.HI.U32 R4, P0, R9, UR10, R4 ;  /* 0x0000000a09047c27 */ /* 0x000fc8000f800004 */
[----:B------:R-:W-:Y:S01]  /*0830*/  IMAD.X R6, RZ, RZ, RZ, P0 ;  /* 0x000000ffff067224 */ /* 0x000fe200000e06ff */
[----:B------:R-:W-:-:S05]  /*0840*/  IADD3 R7, P1, PT, RZ, R4, RZ ;  /* 0x00000004ff077210 */ /* 0x000fca0007f3e0ff */
[----:B------:R-:W-:-:S04]  /*0850*/  IMAD.WIDE.U32 R4, R7, R2, RZ ;  /* 0x0000000207047225 */ /* 0x000fc800078e00ff */
[----:B------:R-:W-:Y:S01]  /*0860*/  IMAD.X R9, RZ, RZ, R6, P1 ;  /* 0x000000ffff097224 */ /* 0x000fe200008e0606 */
[----:B------:R-:W-:Y:S01]  /*0870*/  IADD3 R11, P1, PT, -R4, UR10, RZ ;  /* 0x0000000a040b7c10 */ /* 0x000fe2000ff3e1ff */
[----:B------:R-:W-:-:S03]  /*0880*/  IMAD R5, R7, R3, R5 ;  /* 0x0000000307057224 */ /* 0x000fc600078e0205 */
[-C--:B------:R-:W-:Y:S01]  /*0890*/  ISETP.GE.U32.AND P0, PT, R11, R2.reuse, PT ;  /* 0x000000020b00720c */ /* 0x080fe20003f06070 */
[----:B------:R-:W-:-:S05]  /*08a0*/  IMAD R5, R9, R2, R5 ;  /* 0x0000000209057224 */ /* 0x000fca00078e0205 */
[----:B------:R-:W-:Y:S02]  /*08b0*/  IADD3.X R10, PT, PT, RZ, ~R5, RZ, P1, !PT ;  /* 0x80000005ff0a7210 */ /* 0x000fe40000ffe4ff */
[----:B------:R-:W-:Y:S02]  /*08c0*/  IADD3 R5, P2, PT, R11, -R2, RZ ;  /* 0x800000020b057210 */ /* 0x000fe40007f5e0ff */
[----:B------:R-:W-:Y:S02]  /*08d0*/  IADD3 R4, P1, PT, R7, 0x1, RZ ;  /* 0x0000000107047810 */ /* 0x000fe40007f3e0ff */
[C---:B------:R-:W-:Y:S01]  /*08e0*/  ISETP.GE.U32.AND.EX P0, PT, R10.reuse, R3, PT, P0 ;  /* 0x000000030a00720c */ /* 0x040fe20003f06100 */
[----:B------:R-:W-:Y:S01]  /*08f0*/  IMAD.X R8, R10, 0x1, ~R3, P2 ;  /* 0x000000010a087824 */ /* 0x000fe200010e0e03 */
[----:B------:R-:W-:Y:S02]  /*0900*/  IADD3.X R6, PT, PT, RZ, R9, RZ, P1, !PT ;  /* 0x00000009ff067210 */ /* 0x000fe40000ffe4ff */
[----:B------:R-:W-:-:S02]  /*0910*/  SEL R7, R4, R7, P0 ;  /* 0x0000000704077207 */ /* 0x000fc40000000000 */
[----:B------:R-:W-:Y:S02]  /*0920*/  SEL R5, R5, R11, P0 ;  /* 0x0000000b05057207 */ /* 0x000fe40000000000 */
[----:B------:R-:W-:Y:S02]  /*0930*/  SEL R6, R6, R9, P0 ;  /* 0x0000000906067207 */ /* 0x000fe40000000000 */
[----:B------:R-:W-:Y:S02]  /*0940*/  IADD3 R4, P2, PT, R7, 0x1, RZ ;  /* 0x0000000107047810 */ /* 0x000fe40007f5e0ff */
[----:B------:R-:W-:Y:S02]  /*0950*/  SEL R8, R8, R10, P0 ;  /* 0x0000000a08087207 */ /* 0x000fe40000000000 */
[----:B------:R-:W-:Y:S01]  /*0960*/  ISETP.GE.U32.AND P0, PT, R5, R2, PT ;  /* 0x000000020500720c */ /* 0x000fe20003f06070 */
[----:B------:R-:W-:Y:S01]  /*0970*/  IMAD.X R5, RZ, RZ, R6, P2 ;  /* 0x000000ffff057224 */ /* 0x000fe200010e0606 */
[----:B------:R-:W-:-:S02]  /*0980*/  ISETP.NE.U32.AND P1, PT, R2, RZ, PT ;  /* 0x000000ff0200720c */ /* 0x000fc40003f25070 */
[----:B------:R-:W-:Y:S02]  /*0990*/  ISETP.GE.U32.AND.EX P0, PT, R8, R3, PT, P0 ;  /* 0x000000030800720c */ /* 0x000fe40003f06100 */
[----:B------:R-:W-:Y:S01]  /*09a0*/  ISETP.NE.AND.EX P1, PT, R3, RZ, PT, P1 ;  /* 0x000000ff0300720c */ /* 0x000fe20003f25310 */
[----:B------:R-:W-:Y:S01]  /*09b0*/  IMAD.MOV.U32 R3, RZ, RZ, 0x0 ;  /* 0x00000000ff037424 */ /* 0x000fe200078e00ff */
[----:B------:R-:W-:Y:S02]  /*09c0*/  MOV R2, R0 ;  /* 0x0000000000027202 */ /* 0x000fe40000000f00 */
[----:B------:R-:W-:Y:S02]  /*09d0*/  SEL R4, R4, R7, P0 ;  /* 0x0000000704047207 */ /* 0x000fe40000000000 */
[----:B------:R-:W-:Y:S02]  /*09e0*/  SEL R5, R5, R6, P0 ;  /* 0x0000000605057207 */ /* 0x000fe40000000000 */
[----:B------:R-:W-:-:S02]  /*09f0*/  SEL R4, R4, 0xffffffff, P1 ;  /* 0xffffffff04047807 */ /* 0x000fc40000800000 */
[----:B------:R-:W-:Y:S01]  /*0a00*/  SEL R5, R5, 0xffffffff, P1 ;  /* 0xffffffff05057807 */ /* 0x000fe20000800000 */
[----:B------:R-:W-:Y:S06]  /*0a10*/  RET.REL.NODEC R2 `(_ZN17fastertransformer19mask_padding_tokensILb0EEEvPbPKiS3_mmmm) ;  /* 0xfffffff402787950 */ /* 0x000fec0003c3ffff */
        .weak           $__internal_23_$__cuda_sm20_rem_u64
        .type           $__internal_23_$__cuda_sm20_rem_u64,@function
        .size           $__internal_23_$__cuda_sm20_rem_u64,(.L_x_583 - $__internal_23_$__cuda_sm20_rem_u64)
$__internal_23_$__cuda_sm20_rem_u64:
        /* <DEDUP_REMOVED lines=20> */
[----:B------:R-:W-:-:S04]  /*0b60*/  IMAD.WIDE.U32 R10, R13, R4, RZ ;  /* 0x000000040d0a7225 */ /* 0x000fc800078e00ff */
[----:B------:R-:W-:Y:S01]  /*0b70*/  IMAD R11, R13, R5, R11 ;  /* 0x000000050d0b7224 */ /* 0x000fe200078e020b */
[----:B------:R-:W-:-:S03]  /*0b80*/  IADD3 R15, P0, PT, RZ, -R10, RZ ;  /* 0x8000000aff0f7210 */ /* 0x000fc60007f1e0ff */
[----:B------:R-:W-:Y:S02]  /*0b90*/  IMAD R11, R9, R4, R11 ;  /* 0x00000004090b7224 */ /* 0x000fe400078e020b */
[----:B------:R-:W-:-:S03]  /*0ba0*/  IMAD.HI.U32 R12, R13, R15, RZ ;  /* 0x0000000f0d0c7227 */ /* 0x000fc600078e00ff */
[----:B------:R-:W-:Y:S01]  /*0bb0*/  IADD3.X R10, PT, PT, RZ, ~R11, RZ, P0, !PT ;  /* 0x8000000bff0a7210 */ /* 0x000fe200007fe4ff */
[----:B------:R-:W-:-:S04]  /*0bc0*/  HFMA2 R11, -RZ, RZ, 0, 0 ;  /* 0x00000000ff0b7431 */ /* 0x000fc800000001ff */
[----:B------:R-:W-:-:S04]  /*0bd0*/  IMAD.WIDE.U32 R12, P0, R13, R10, R12 ;  /* 0x0000000a0d0c7225 */ /* 0x000fc8000780000c */
[C---:B------:R-:W-:Y:S02]  /*0be0*/  IMAD R14, R9.reuse, R10, RZ ;  /* 0x0000000a090e7224 */ /* 0x040fe400078e02ff */
[----:B------:R-:W-:-:S04]  /*0bf0*/  IMAD.HI.U32 R13, P1, R9, R15, R12 ;  /* 0x0000000f090d7227 */ /* 0x000fc8000782000c */
        /* <DEDUP_REMOVED lines=18> */
[----:B------:R-:W-:-:S04]  /*0d20*/  IADD3 R9, P1, PT, R11, -R4, RZ ;  /* 0x800000040b097210 */ /* 0x000fc80007f3e0ff */
[CC--:B------:R-:W-:Y:S02]  /*0d30*/  ISETP.GE.U32.AND.EX P0, PT, R6.reuse, R5.reuse, PT, P0 ;  /* 0x000000050600720c */ /* 0x0c0fe40003f06100 */
[----:B------:R-:W-:Y:S02]  /*0d40*/  IADD3.X R10, PT, PT, R6, ~R5, RZ, P1, !PT ;  /* 0x80000005060a7210 */ /* 0x000fe40000ffe4ff */
[----:B------:R-:W-:Y:S02]  /*0d50*/  SEL R9, R9, R11, P0 ;  /* 0x0000000b09097207 */ /* 0x000fe40000000000 */
[----:B------:R-:W-:Y:S02]  /*0d60*/  SEL R10, R10, R6, P0 ;  /* 0x000000060a0a7207 */ /* 0x000fe40000000000 */
[CC--:B------:R-:W-:Y:S02]  /*0d70*/  ISETP.GE.U32.AND P0, PT, R9.reuse, R4.reuse, PT ;  /* 0x000000040900720c */ /* 0x0c0fe40003f06070 */
[----:B------:R-:W-:-:S02]  /*0d80*/  IADD3 R6, P2, PT, R9, -R4, RZ ;  /* 0x8000000409067210 */ /* 0x000fc40007f5e0ff */
[----:B------:R-:W-:Y:S02]  /*0d90*/  ISETP.GE.U32.AND.EX P0, PT, R10, R5, PT, P0 ;  /* 0x000000050a00720c */ /* 0x000fe40003f06100 */
[----:B------:R-:W-:Y:S01]  /*0da0*/  ISETP.NE.U32.AND P1, PT, R4, RZ, PT ;  /* 0x000000ff0400720c */ /* 0x000fe20003f25070 */
[----:B------:R-:W-:Y:S01]  /*0db0*/  IMAD.X R7, R10, 0x1, ~R5, P2 ;  /* 0x000000010a077824 */ /* 0x000fe200010e0e05 */
[----:B------:R-:W-:Y:S02]  /*0dc0*/  SEL R4, R6, R9, P0 ;  /* 0x0000000906047207 */ /* 0x000fe40000000000 */
[----:B------:R-:W-:Y:S02]  /*0dd0*/  MOV R9, 0x0 ;  /* 0x0000000000097802 */ /* 0x000fe40000000f00 */
[----:B------:R-:W-:Y:S02]  /*0de0*/  ISETP.NE.AND.EX P1, PT, R5, RZ, PT, P1 ;  /* 0x000000ff0500720c */ /* 0x000fe40003f25310 */
[----:B------:R-:W-:-:S02]  /*0df0*/  SEL R5, R7, R10, P0 ;  /* 0x0000000a07057207 */ /* 0x000fc40000000000 */
[----:B------:R-:W-:Y:S02]  /*0e00*/  SEL R4, R4, 0xffffffff, P1 ;  /* 0xffffffff04047807 */ /* 0x000fe40000800000 */
[----:B------:R-:W-:Y:S01]  /*0e10*/  SEL R5, R5, 0xffffffff, P1 ;  /* 0xffffffff05057807 */ /* 0x000fe20000800000 */
[----:B------:R-:W-:Y:S06]  /*0e20*/  RET.REL.NODEC R8 `(_ZN17fastertransformer19mask_padding_tokensILb0EEEvPbPKiS3_mmmm) ;  /* 0xfffffff008747950 */ /* 0x000fec0003c3ffff */
.L_x_500:
        /* <DEDUP_REMOVED lines=13> */
.L_x_583:


//--------------------- .text._ZN17fastertransformer19mask_padding_tokensILb1EEEvPbPKiS3_mmmm --------------------------
	.section	.text._ZN17fastertransformer19mask_padding_tokensILb1EEEvPbPKiS3_mmmm,"ax",@progbits
	.align	128
        .global         _ZN17fastertransformer19mask_padding_tokensILb1EEEvPbPKiS3_mmmm
        .type           _ZN17fastertransformer19mask_padding_tokensILb1EEEvPbPKiS3_mmmm,@function
        .size           _ZN17fastertransformer19mask_padding_tokensILb1EEEvPbPKiS3_mmmm,(.L_x_585 - _ZN17fastertransformer19mask_padding_tokensILb1EEEvPbPKiS3_mmmm)
        .other          _ZN17fastertransformer19mask_padding_tokensILb1EEEvPbPKiS3_mmmm,@"STO_CUDA_ENTRY STV_DEFAULT"
_ZN17fastertransformer19mask_padding_tokensILb1EEEvPbPKiS3_mmmm:
.text._ZN17fastertransformer19mask_padding_tokensILb1EEEvPbPKiS3_mmmm:
        /* <DEDUP_REMOVED lines=27> */
.L_x_501:
[----:B------:R-:W-:-:S07]  /*01b0*/  MOV R0, 0x1d0 ;  /* 0x000001d000007802 */ /* 0x000fce0000000f00 */
[----:B-1----:R-:W-:Y:S05]  /*01c0*/  CALL.REL.NOINC `($__internal_24_$__cuda_sm20_div_u64) ;  /* 0x0000000400207944 */ /* 0x002fea0003c00000 */
[----:B------:R-:W-:Y:S01]  /*01d0*/  MOV R2, R4 ;  /* 0x0000000400027202 */ /* 0x000fe20000000f00 */
[----:B------:R-:W-:-:S07]  /*01e0*/  IMAD.MOV.U32 R3, RZ, RZ, R5 ;  /* 0x000000ffff037224 */ /* 0x000fce00078e0005 */
.L_x_502:
[----:B------:R-:W0:Y:S01]  /*01f0*/  LDC.64 R4, c[0x0][0x388] ;  /* 0x0000e200ff047b82 */ /* 0x000e220000000a00 */
[----:B------:R-:W1:Y:S02]  /*0200*/  LDCU.64 UR4, c[0x0][0x390] ;  /* 0x00007200ff0477ac */ /* 0x000e640008000a00 */
[----:B-1----:R-:W-:-:S04]  /*0210*/  ULEA UR4, UP0, UR10, UR4, 0x2 ;  /* 0x000000040a047291 */ /* 0x002fc8000f8010ff */
[----:B------:R-:W-:Y:S01]  /*0220*/  ULEA.HI.X UR5, UR10, UR5, URZ, 0x2, UP0 ;  /* 0x000000050a057291 */ /* 0x000fe200080f14ff */
[----:B0-----:R-:W-:-:S04]  /*0230*/  LEA R4, P0, R2, R4, 0x2 ;  /* 0x0000000402047211 */ /* 0x001fc800078010ff */
[----:B------:R-:W-:Y:S01]  /*0240*/  LEA.HI.X R5, R2, R5, R3, 0x2, P0 ;  /* 0x0000000502057211 */ /* 0x000fe200000f1403 */
[----:B------:R-:W-:Y:S01]  /*0250*/  IMAD.U32 R2, RZ, RZ, UR4 ;  /* 0x00000004ff027e24 */ /* 0x000fe2000f8e00ff */
[----:B------:R-:W-:-:S03]  /*0260*/  MOV R3, UR5 ;  /* 0x0000000500037c02 */ /* 0x000fc60008000f00 */
[----:B------:R-:W2:Y:S01]  /*0270*/  LDG.E R4, desc[UR8][R4.64] ;  /* 0x0000000804047981 */ /* 0x000ea2000c1e1900 */
[----:B------:R-:W0:Y:S03]  /*0280*/  LDCU.128 UR4, c[0x0][0x3a0] ;  /* 0x00007400ff0477ac */ /* 0x000e260008000c00 */
[----:B------:R-:W3:Y:S01]  /*0290*/  LDG.E R2, desc[UR8][R2.64] ;  /* 0x0000000802027981 */ /* 0x000ee2000c1e1900 */
[----:B------:R-:W2:Y:S01]  /*02a0*/  S2R R7, SR_TID.X ;  /* 0x0000000000077919 */ /* 0x000ea20000002100 */
[----:B0-----:R-:W-:-:S04]  /*02b0*/  UIADD3 UR4, UP0, UPT, UR6, UR4, URZ ;  /* 0x0000000406047290 */ /* 0x001fc8000ff1e0ff */
[----:B------:R-:W-:Y:S01]  /*02c0*/  UIADD3.X UR5, UPT, UPT, UR7, UR5, URZ, UP0, !UPT ;  /* 0x0000000507057290 */ /* 0x000fe200087fe4ff */
[----:B--2---:R-:W-:-:S05]  /*02d0*/  IADD3 R7, PT, PT, R4, UR6, R7 ;  /* 0x0000000604077c10 */ /* 0x004fca000fffe007 */
[----:B---3--:R-:W-:Y:S02]  /*02e0*/  IMAD.IADD R0, R2, 0x1, R7 ;  /* 0x0000000102007824 */ /* 0x008fe400078e0207 */
[----:B------:R-:W-:-:S03]  /*02f0*/  IMAD.U32 R7, RZ, RZ, UR5 ;  /* 0x00000005ff077e24 */ /* 0x000fc6000f8e00ff */
        /* <DEDUP_REMOVED lines=11> */
.L_x_506:
        /* <DEDUP_REMOVED lines=24> */
.L_x_504:
[----:B------:R-:W-:Y:S01]  /*0530*/  IMAD.MOV.U32 R6, RZ, RZ, R8 ;  /* 0x000000ffff067224 */ /* 0x000fe200078e0008 */
[----:B------:R-:W-:-:S07]  /*0540*/  MOV R8, 0x560 ;  /* 0x0000056000087802 */ /* 0x000fce0000000f00 */
[----:B01-34-:R-:W-:Y:S05]  /*0550*/  CALL.REL.NOINC `($__internal_25_$__cuda_sm20_rem_u64) ;  /* 0x00000004004c7944 */ /* 0x01bfea0003c00000 */
.L_x_505:
[----:B-1--4-:R-:W-:Y:S05]  /*0560*/  BSYNC.RECONVERGENT B0 ;  /* 0x0000000000007941 */ /* 0x012fea0003800200 */
.L_x_503:
        /* <DEDUP_REMOVED lines=14> */
        .weak           $__internal_24_$__cuda_sm20_div_u64
        .type           $__internal_24_$__cuda_sm20_div_u64,@function
        .size           $__internal_24_$__cuda_sm20_div_u64,($__internal_25_$__cuda_sm20_rem_u64 - $__internal_24_$__cuda_sm20_div_u64)
$__internal_24_$__cuda_sm20_div_u64:
        /* <DEDUP_REMOVED lines=33> */
[----:B------:R-:W-:-:S03]  /*0860*/  IMAD.HI.U32 R4, R7, UR10, RZ ;  /* 0x0000000a07047c27 */ /* 0x000fc6000f8e00ff */
[----:B------:R-:W-:Y:S01]  /*0870*/  IADD3.X R9, PT, PT, RZ, RZ, R9, P2, P1 ;  /* 0x000000ffff097210 */ /* 0x000fe200017e2409 */
[----:B------:R-:W-:-:S04]  /*0880*/  IMAD.WIDE.U32 R4, RZ, R7, R4 ;  /* 0x00000007ff047225 */ /* 0x000fc800078e0004 */
[----:B------:R-:W-:-:S05]  /*0890*/  IMAD.HI.U32 R4, P0, R9, UR10, R4 ;  /* 0x0000000a09047c27 */ /* 0x000fca000f800004 */
[----:B------:R-:W-:Y:S02]  /*08a0*/  IADD3 R7, P1, PT, RZ, R4, RZ ;  /* 0x00000004ff077210 */ /* 0x000fe40007f3e0ff */
[----:B------:R-:W-:-:S03]  /*08b0*/  IADD3.X R6, PT, PT, RZ, RZ, RZ, P0, !PT ;  /* 0x000000ffff067210 */ /* 0x000fc600007fe4ff */
        /* <DEDUP_REMOVED lines=28> */
[----:B------:R-:W-:Y:S06]  /*0a80*/  RET.REL.NODEC R2 `(_ZN17fastertransformer19mask_padding_tokensILb1EEEvPbPKiS3_mmmm) ;  /* 0xfffffff4025c7950 */ /* 0x000fec0003c3ffff */
        .weak           $__internal_25_$__cuda_sm20_rem_u64
        .type           $__internal_25_$__cuda_sm20_rem_u64,@function
        .size           $__internal_25_$__cuda_sm20_rem_u64,(.L_x_585 - $__internal_25_$__cuda_sm20_rem_u64)
$__internal_25_$__cuda_sm20_rem_u64:
        /* <DEDUP_REMOVED lines=64> */
[----:B------:R-:W-:Y:S06]  /*0e90*/  RET.REL.NODEC R8 `(_ZN17fastertransformer19mask_padding_tokensILb1EEEvPbPKiS3_mmmm) ;  /* 0xfffffff008587950 */ /* 0x000fec0003c3ffff */
.L_x_507:
        /* <DEDUP_REMOVED lines=14> */
.L_x_585:


//--------------------- .text._ZN17fastertransformer20update_padding_countILb0EEEvPiPKiS3_mmmm --------------------------
	.section	.text._ZN17fastertransformer20update_padding_countILb0EEEvPiPKiS3_mmmm,"ax",@progbits
	.align	128
        .global         _ZN17fastertransformer20update_padding_countILb0EEEvPiPKiS3_mmmm
        .type           _ZN17fastertransformer20update_padding_countILb0EEEvPiPKiS3_mmmm,@function
        .size           _ZN17fastertransformer20update_padding_countILb0EEEvPiPKiS3_mmmm,(.L_x_586 - _ZN17fastertransformer20update_padding_countILb0EEEvPiPKiS3_mmmm)
        .other          _ZN17fastertransformer20update_padding_countILb0EEEvPiPKiS3_mmmm,@"STO_CUDA_ENTRY STV_DEFAULT"
_ZN17fastertransformer20update_padding_countILb0EEEvPiPKiS3_mmmm:
.text._ZN17fastertransformer20update_padding_countILb0EEEvPiPKiS3_mmmm:
[----:B------:R-:W-:Y:S01]  /*0000*/  LDC R1, c[0x0][0x37c] ;  /* 0x0000df00ff017b82 */ /* 0x000fe20000000800 */
[----:B------:R-:W0:Y:S01]  /*0010*/  S2R R3, SR_TID.X ;  /* 0x0000000000037919 */ /* 0x000e220000002100 */
[----:B------:R-:W1:Y:S06]  /*0020*/  LDCU.64 UR10, c[0x0][0x3b0] ;  /* 0x00007600ff0a77ac */ /* 0x000e6c0008000a00 */
[----:B------:R-:W0:Y:S01]  /*0030*/  S2UR UR7, SR_CTAID.X ;  /* 0x00000000000779c3 */ /* 0x000e220000002500 */
[----:B------:R-:W1:Y:S07]  /*0040*/  LDCU.64 UR8, c[0x0][0x3a8] ;  /* 0x00007500ff0877ac */ /* 0x000e6e0008000a00 */
[----:B------:R-:W0:Y:S01]  /*0050*/  LDC R0, c[0x0][0x360] ;  /* 0x0000d800ff007b82 */ /* 0x000e220000000800 */
[----:B-1----:R-:W-:-:S02]  /*0060*/  UIMAD UR6, UR11, UR8, URZ ;  /* 0x000000080b0672a4 */ /* 0x002fc4000f8e02ff */
[----:B------:R-:W-:Y:S02]  /*0070*/  UIMAD.WIDE.U32 UR4, UR10, UR8, URZ ;  /* 0x000000080a0472a5 */ /* 0x000fe4000f8e00ff */
[----:B------:R-:W-:-:S04]  /*0080*/  UIMAD UR6, UR10, UR9, UR6 ;  /* 0x000000090a0672a4 */ /* 0x000fc8000f8e0206 */
[----:B------:R-:W-:Y:S01]  /*0090*/  UIADD3 UR5, UPT, UPT, UR5, UR6, URZ ;  /* 0x0000000605057290 */ /* 0x000fe2000fffe0ff */
[----:B0-----:R-:W-:-:S05]  /*00a0*/  IMAD R0, R0, UR7, R3 ;  /* 0x0000000700007c24 */ /* 0x001fca000f8e0203 */
[----:B------:R-:W-:Y:S01]  /*00b0*/  IMAD.U32 R2, RZ, RZ, UR5 ;  /* 0x00000005ff027e24 */ /* 0x000fe2000f8e00ff */
[----:B------:R-:W-:Y:S02]  /*00c0*/  ISETP.LT.U32.AND P0, PT, R0, UR4, PT ;  /* 0x0000000400007c0c */ /* 0x000fe4000bf01070 */
[----:B------:R-:W-:-:S04]  /*00d0*/  SHF.R.S32.HI R3, RZ, 0x1f, R0 ;  /* 0x0000001fff037819 */ /* 0x000fc80000011400 */
[----:B------:R-:W-:-:S13]  /*00e0*/  ISETP.GT.U32.AND.EX P0, PT, R2, R3, PT, P0 ;  /* 0x000000030200720c */ /* 0x000fda0003f04100 */
[----:B------:R-:W-:Y:S05]  /*00f0*/  @!P0 EXIT ;  /* 0x000000000000894d */ /* 0x000fea0003800000 */
[----:B------:R-:W-:Y:S01]  /*0100*/  LOP3.LUT R2, R3, UR11, RZ, 0xfc, !PT ;  /* 0x0000000b03027c12 */ /* 0x000fe2000f8efcff */
[----:B------:R-:W0:Y:S01]  /*0110*/  LDCU.64 UR4, c[0x0][0x358] ;  /* 0x00006b00ff0477ac */ /* 0x000e220008000a00 */
[----:B------:R-:W-:Y:S02]  /*0120*/  BSSY.RECONVERGENT B0, `(.L_x_508) ;  /* 0x0000019000007945 */ /* 0x000fe40003800200 */
[----:B------:R-:W-:-:S13]  /*0130*/  ISETP.NE.U32.AND P0, PT, R2, RZ, PT ;  /* 0x000000ff0200720c */ /* 0x000fda0003f05070 */
[----:B------:R-:W-:Y:S05]  /*0140*/  @P0 BRA `(.L_x_509) ;  /* 0x00000000004c0947 */ /* 0x000fea0003800000 */
[----:B------:R-:W1:Y:S01]  /*0150*/  I2F.U32.RP R2, UR10 ;  /* 0x0000000a00027d06 */ /* 0x000e620008209000 */
[----:B------:R-:W-:-:S07]  /*0160*/  ISETP.NE.U32.AND P2, PT, RZ, UR10, PT ;  /* 0x0000000aff007c0c */ /* 0x000fce000bf45070 */
[----:B-1----:R-:W1:Y:S02]  /*0170*/  MUFU.RCP R2, R2 ;  /* 0x0000000200027308 */ /* 0x002e640000001000 */
[----:B-1----:R-:W-:-:S06]  /*0180*/  VIADD R4, R2, 0xffffffe ;  /* 0x0ffffffe02047836 */ /* 0x002fcc0000000000 */
[----:B------:R1:W2:Y:S02]  /*0190*/  F2I.FTZ.U32.TRUNC.NTZ R5, R4 ;  /* 0x0000000400057305 */ /* 0x0002a4000021f000 */
[----:B-1----:R-:W-:Y:S01]  /*01a0*/  IMAD.MOV.U32 R4, RZ, RZ, RZ ;  /* 0x000000ffff047224 */ /* 0x002fe200078e00ff */
[----:B--2---:R-:W-:-:S05]  /*01b0*/  IADD3 R7, PT, PT, RZ, -R5, RZ ;  /* 0x80000005ff077210 */ /* 0x004fca0007ffe0ff */
        /* <DEDUP_REMOVED lines=10> */
[----:B------:R-:W-:Y:S01]  /*0260*/  @!P2 LOP3.LUT R5, RZ, UR10, RZ, 0x33, !PT ;  /* 0x0000000aff05ac12 */ /* 0x000fe2000f8e33ff */
[----:B------:R-:W-:Y:S06]  /*0270*/  BRA `(.L_x_510) ;  /* 0x00000000000c7947 */ /* 0x000fec0003800000 */
.L_x_509:
[----:B------:R-:W-:-:S07]  /*0280*/  MOV R2, 0x2a0 ;  /* 0x000002a000027802 */ /* 0x000fce0000000f00 */
[----:B0-----:R-:W-:Y:S05]  /*0290*/  CALL.REL.NOINC `($__internal_26_$__cuda_sm20_div_u64) ;  /* 0x0000000000387944 */ /* 0x001fea0003c00000 */
[----:B------:R-:W-:-:S07]  /*02a0*/  MOV R5, R6 ;  /* 0x0000000600057202 */ /* 0x000fce0000000f00 */
.L_x_510:
[----:B0-----:R-:W-:Y:S05]  /*02b0*/  BSYNC.RECONVERGENT B0 ;  /* 0x0000000000007941 */ /* 0x001fea0003800200 */
.L_x_508:
[----:B------:R-:W0:Y:S01]  /*02c0*/  LDCU.128 UR12, c[0x0][0x380] ;  /* 0x00007000ff0c77ac */ /* 0x000e220008000c00 */
[----:B------:R-:W-:Y:S01]  /*02d0*/  SHF.R.S64 R4, RZ, 0x1e, R5 ;  /* 0x0000001eff047819 */ /* 0x000fe20000001005 */
[----:B------:R-:W1:Y:S03]  /*02e0*/  LDCU UR6, c[0x0][0x398] ;  /* 0x00007300ff0677ac */ /* 0x000e660008000800 */
[----:B0-----:R-:W-:Y:S02]  /*02f0*/  IADD3 R4, P0, PT, R4, UR14, RZ ;  /* 0x0000000e04047c10 */ /* 0x001fe4000ff1e0ff */
[C---:B------:R-:W-:Y:S02]  /*0300*/  LEA R2, P1, R0.reuse, UR12, 0x2 ;  /* 0x0000000c00027c11 */ /* 0x040fe4000f8210ff */
[----:B------:R-:W-:Y:S02]  /*0310*/  LEA.HI.X.SX32 R5, R5, UR15, 0x2, P0 ;  /* 0x0000000f05057c11 */ /* 0x000fe400080f16ff */
[----:B------:R-:W-:-:S03]  /*0320*/  LEA.HI.X R3, R0, UR13, R3, 0x2, P1 ;  /* 0x0000000d00037c11 */ /* 0x000fc600088f1403 */
[----:B------:R-:W1:Y:S04]  /*0330*/  LDG.E R4, desc[UR4][R4.64] ;  /* 0x0000000404047981 */ /* 0x000e68000c1e1900 */
[----:B------:R-:W1:Y:S02]  /*0340*/  LDG.E R7, desc[UR4][R2.64] ;  /* 0x0000000402077981 */ /* 0x000e64000c1e1900 */
[----:B-1----:R-:W-:-:S05]  /*0350*/  IADD3 R7, PT, PT, R7, UR6, -R4 ;  /* 0x0000000607077c10 */ /* 0x002fca000fffe804 */
[----:B------:R-:W-:Y:S01]  /*0360*/  STG.E desc[UR4][R2.64], R7 ;  /* 0x0000000702007986 */ /* 0x000fe2000c101904 */
[----:B------:R-:W-:Y:S05]  /*0370*/  EXIT ;  /* 0x000000000000794d */ /* 0x000fea0003800000 */
        .weak           $__internal_26_$__cuda_sm20_div_u64
        .type           $__internal_26_$__cuda_sm20_div_u64,@function
        .size           $__internal_26_$__cuda_sm20_div_u64,(.L_x_586 - $__internal_26_$__cuda_sm20_div_u64)
$__internal_26_$__cuda_sm20_div_u64:
        /* <DEDUP_REMOVED lines=16> */
[----:B------:R-:W-:-:S05]  /*0480*/  IMAD.HI.U32 R8, P1, R7, R11, R8 ;  /* 0x0000000b07087227 */ /* 0x000fca0007820008 */
[----:B------:R-:W-:Y:S01]  /*0490*/  IADD3 R9, P2, PT, R15, R8, RZ ;  /* 0x000000080f097210 */ /* 0x000fe20007f5e0ff */
[----:B------:R-:W-:-:S04]  /*04a0*/  IMAD.X R8, R13, 0x1, R7, P0 ;  /* 0x000000010d087824 */ /* 0x000fc800000e0607 */
[----:B------:R-:W-:Y:S01]  /*04b0*/  IMAD.WIDE.U32 R6, R9, R4, RZ ;  /* 0x0000000409067225 */ /* 0x000fe200078e00ff */
[----:B------:R-:W-:-:S03]  /*04c0*/  IADD3.X R11, PT, PT, RZ, RZ, R8, P2, P1 ;  /* 0x000000ffff0b7210 */ /* 0x000fc600017e2408 */
        /* <DEDUP_REMOVED lines=27> */
[----:B------:R-:W-:Y:S01]  /*0680*/  IADD3 R7, P1, PT, R13, -R4, RZ ;  /* 0x800000040d077210 */ /* 0x000fe20007f3e0ff */
[----:B------:R-:W-:-:S03]  /*0690*/  VIADD R6, R9, 0x1 ;  /* 0x0000000109067836 */ /* 0x000fc60000000000 */
[CC--:B------:R-:W-:Y:S02]  /*06a0*/  ISETP.GE.U32.AND.EX P0, PT, R10.reuse, R5.reuse, PT, P0 ;  /* 0x000000050a00720c */ /* 0x0c0fe40003f06100 */
[----:B------:R-:W-:Y:S02]  /*06b0*/  IADD3.X R8, PT, PT, R10, ~R5, RZ, P1, !PT ;  /* 0x800000050a087210 */ /* 0x000fe40000ffe4ff */
[----:B------:R-:W-:Y:S02]  /*06c0*/  SEL R7, R7, R13, P0 ;  /* 0x0000000d07077207 */ /* 0x000fe40000000000 */
[----:B------:R-:W-:Y:S02]  /*06d0*/  SEL R8, R8, R10, P0 ;  /* 0x0000000a08087207 */ /* 0x000fe40000000000 */
[----:B------:R-:W-:Y:S02]  /*06e0*/  SEL R9, R6, R9, P0 ;  /* 0x0000000906097207 */ /* 0x000fe40000000000 */
[----:B------:R-:W-:-:S02]  /*06f0*/  ISETP.GE.U32.AND P0, PT, R7, R4, PT ;  /* 0x000000040700720c */ /* 0x000fc40003f06070 */
[----:B------:R-:W-:Y:S01]  /*0700*/  ISETP.NE.U32.AND P1, PT, R4, RZ, PT ;  /* 0x000000ff0400720c */ /* 0x000fe20003f25070 */
[----:B------:R-:W-:Y:S01]  /*0710*/  IMAD.MOV.U32 R4, RZ, RZ, R2 ;  /* 0x000000ffff047224 */ /* 0x000fe200078e0002 */
[----:B------:R-:W-:Y:S02]  /*0720*/  IADD3 R6, PT, PT, R9, 0x1, RZ ;  /* 0x0000000109067810 */ /* 0x000fe40007ffe0ff */
[----:B------:R-:W-:Y:S02]  /*0730*/  ISETP.GE.U32.AND.EX P0, PT, R8, R5, PT, P0 ;  /* 0x000000050800720c */ /* 0x000fe40003f06100 */
[----:B------:R-:W-:Y:S02]  /*0740*/  ISETP.NE.AND.EX P1, PT, R5, RZ, PT, P1 ;  /* 0x000000ff0500720c */ /* 0x000fe40003f25310 */
[----:B------:R-:W-:Y:S02]  /*0750*/  MOV R5, 0x0 ;  /* 0x0000000000057802 */ /* 0x000fe40000000f00 */
[----:B------:R-:W-:-:S04]  /*0760*/  SEL R6, R6, R9, P0 ;  /* 0x0000000906067207 */ /* 0x000fc80000000000 */
[----:B------:R-:W-:Y:S01]  /*0770*/  SEL R6, R6, 0xffffffff, P1 ;  /* 0xffffffff06067807 */ /* 0x000fe20000800000 */
[----:B------:R-:W-:Y:S06]  /*0780*/  RET.REL.NODEC R4 `(_ZN17fastertransformer20update_padding_countILb0EEEvPiPKiS3_mmmm) ;  /* 0xfffffff8041c7950 */ /* 0x000fec0003c3ffff */
.L_x_511:
        /* <DEDUP_REMOVED lines=15> */
.L_x_586:


//--------------------- .text._ZN17fastertransformer20update_padding_countILb1EEEvPiPKiS3_mmmm --------------------------
	.section	.text._ZN17fastertransformer20update_padding_countILb1EEEvPiPKiS3_mmmm,"ax",@progbits
	.align	128
        .global         _ZN17fastertransformer20update_padding_countILb1EEEvPiPKiS3_mmmm
        .type           _ZN17fastertransformer20update_padding_countILb1EEEvPiPKiS3_mmmm,@function
        .size           _ZN17fastertransformer20update_padding_countILb1EEEvPiPKiS3_mmmm,(.L_x_587 - _ZN17fastertransformer20update_padding_countILb1EEEvPiPKiS3_mmmm)
        .other          _ZN17fastertransformer20update_padding_countILb1EEEvPiPKiS3_mmmm,@"STO_CUDA_ENTRY STV_DEFAULT"
_ZN17fastertransformer20update_padding_countILb1EEEvPiPKiS3_mmmm:
.text._ZN17fastertransformer20update_padding_countILb1EEEvPiPKiS3_mmmm:
        /* <DEDUP_REMOVED lines=40> */
.L_x_513:
[----:B------:R-:W-:-:S07]  /*0280*/  MOV R2, 0x2a0 ;  /* 0x000002a000027802 */ /* 0x000fce0000000f00 */
[----:B0-----:R-:W-:Y:S05]  /*0290*/  CALL.REL.NOINC `($__internal_27_$__cuda_sm20_div_u64) ;  /* 0x00000000005c7944 */ /* 0x001fea0003c00000 */
[----:B------:R-:W-:-:S07]  /*02a0*/  MOV R5, R6 ;  /* 0x0000000600057202 */ /* 0x000fce0000000f00 */
.L_x_514:
[----:B0-----:R-:W-:Y:S05]  /*02b0*/  BSYNC.RECONVERGENT B0 ;  /* 0x0000000000007941 */ /* 0x001fea0003800200 */
.L_x_512:
[----:B------:R-:W0:Y:S01]  /*02c0*/  LDCU.64 UR6, c[0x0][0x390] ;  /* 0x00007200ff0677ac */ /* 0x000e220008000a00 */
[C---:B------:R-:W-:Y:S01]  /*02d0*/  IMAD.SHL.U32 R2, R0.reuse, 0x4, RZ ;  /* 0x0000000400027824 */ /* 0x040fe200078e00ff */
[----:B------:R-:W-:Y:S01]  /*02e0*/  SHF.R.S64 R4, RZ, 0x1e, R5 ;  /* 0x0000001eff047819 */ /* 0x000fe20000001005 */
[----:B------:R-:W1:Y:S01]  /*02f0*/  LDC R9, c[0x0][0x398] ;  /* 0x0000e600ff097b82 */ /* 0x000e620000000800 */
[----:B------:R-:W2:Y:S01]  /*0300*/  LDCU.128 UR12, c[0x0][0x380] ;  /* 0x00007000ff0c77ac */ /* 0x000ea20008000c00 */
[----:B------:R-:W-:Y:S02]  /*0310*/  SHF.L.U64.HI R0, R0, 0x2, R3 ;  /* 0x0000000200007819 */ /* 0x000fe40000010203 */
[----:B0-----:R-:W-:Y:S01]  /*0320*/  IADD3 R6, P1, PT, R2, UR6, RZ ;  /* 0x0000000602067c10 */ /* 0x001fe2000ff3e0ff */
[----:B------:R-:W1:Y:S01]  /*0330*/  LDCU UR6, c[0x0][0x3a0] ;  /* 0x00007400ff0677ac */ /* 0x000e620008000800 */
[----:B--2---:R-:W-:Y:S02]  /*0340*/  IADD3 R4, P0, PT, R4, UR14, RZ ;  /* 0x0000000e04047c10 */ /* 0x004fe4000ff1e0ff */
[----:B------:R-:W-:-:S02]  /*0350*/  IADD3.X R7, PT, PT, R0, UR7, RZ, P1, !PT ;  /* 0x0000000700077c10 */ /* 0x000fc40008ffe4ff */
[----:B------:R-:W-:Y:S02]  /*0360*/  LEA.HI.X.SX32 R5, R5, UR15, 0x2, P0 ;  /* 0x0000000f05057c11 */ /* 0x000fe400080f16ff */
[----:B------:R-:W-:Y:S02]  /*0370*/  IADD3 R2, P0, PT, R2, UR12, RZ ;  /* 0x0000000c02027c10 */ /* 0x000fe4000ff1e0ff */
[----:B------:R-:W2:Y:S04]  /*0380*/  LDG.E R7, desc[UR4][R6.64] ;  /* 0x0000000406077981 */ /* 0x000ea8000c1e1900 */
[----:B------:R-:W2:Y:S01]  /*0390*/  LDG.E R4, desc[UR4][R4.64] ;  /* 0x0000000404047981 */ /* 0x000ea2000c1e1900 */
[----:B------:R-:W-:-:S05]  /*03a0*/  IADD3.X R3, PT, PT, R0, UR13, RZ, P0, !PT ;  /* 0x0000000d00037c10 */ /* 0x000fca00087fe4ff */
[----:B------:R-:W3:Y:S01]  /*03b0*/  LDG.E R0, desc[UR4][R2.64] ;  /* 0x0000000402007981 */ /* 0x000ee2000c1e1900 */
[----:B--2---:R-:W-:-:S05]  /*03c0*/  IMAD.IADD R8, R4, 0x1, R7 ;  /* 0x0000000104087824 */ /* 0x004fca00078e0207 */
[----:B-1----:R-:W-:-:S04]  /*03d0*/  IADD3 R9, PT, PT, -R8, UR6, R9 ;  /* 0x0000000608097c10 */ /* 0x002fc8000fffe109 */
[----:B---3--:R-:W-:-:S05]  /*03e0*/  IADD3 R9, PT, PT, R0, R9, RZ ;  /* 0x0000000900097210 */ /* 0x008fca0007ffe0ff */
[----:B------:R-:W-:Y:S01]  /*03f0*/  STG.E desc[UR4][R2.64], R9 ;  /* 0x0000000902007986 */ /* 0x000fe2000c101904 */
[----:B------:R-:W-:Y:S05]  /*0400*/  EXIT ;  /* 0x000000000000794d */ /* 0x000fea0003800000 */
        .weak           $__internal_27_$__cuda_sm20_div_u64
        .type           $__internal_27_$__cuda_sm20_div_u64,@function
        .size           $__internal_27_$__cuda_sm20_div_u64,(.L_x_587 - $__internal_27_$__cuda_sm20_div_u64)
$__internal_27_$__cuda_sm20_div_u64:
        /* <DEDUP_REMOVED lines=58> */
[----:B------:R-:W-:Y:S02]  /*07b0*/  ISETP.GE.U32.AND.EX P0, PT, R8, R5, PT, P0 ;  /* 0x000000050800720c */ /* 0x000fe40003f06100 */
[----:B------:R-:W-:Y:S01]  /*07c0*/  ISETP.NE.AND.EX P1, PT, R5, RZ, PT, P1 ;  /* 0x000000ff0500720c */ /* 0x000fe20003f25310 */
[----:B------:R-:W-:Y:S01]  /*07d0*/  HFMA2 R5, -RZ, RZ, 0, 0 ;  /* 0x00000000ff057431 */ /* 0x000fe200000001ff */
[----:B------:R-:W-:-:S04]  /*07e0*/  IADD3 R6, PT, PT, R9, 0x1, RZ ;  /* 0x0000000109067810 */ /* 0x000fc80007ffe0ff */
[----:B------:R-:W-:-:S04]  /*07f0*/  SEL R6, R6, R9, P0 ;  /* 0x0000000906067207 */ /* 0x000fc80000000000 */
[----:B------:R-:W-:Y:S01]  /*0800*/  SEL R6, R6, 0xffffffff, P1 ;  /* 0xffffffff06067807 */ /* 0x000fe20000800000 */
[----:B------:R-:W-:Y:S06]  /*0810*/  RET.REL.NODEC R4 `(_ZN17fastertransformer20update_padding_countILb1EEEvPiPKiS3_mmmm) ;  /* 0xfffffff404f87950 */ /* 0x000fec0003c3ffff */
.L_x_515:
        /* <DEDUP_REMOVED lines=14> */
.L_x_587:


//--------------------- .text._ZN17fastertransformer17find_context_dupsILi256EEEvPiPKimm --------------------------
	.section	.text._ZN17fastertransformer17find_context_dupsILi256EEEvPiPKimm,"ax",@progbits
	.align	128
        .global         _ZN17fastertransformer17find_context_dupsILi256EEEvPiPKimm
        .type           _ZN17fastertransformer17find_context_dupsILi256EEEvPiPKimm,@function
        .size           _ZN17fastertransformer17find_context_dupsILi256EEEvPiPKimm,(.L_x_625 - _ZN17fastertransformer17find_context_dupsILi256EEEvPiPKimm)
        .other          _ZN17fastertransformer17find_context_dupsILi256EEEvPiPKimm,@"STO_CUDA_ENTRY STV_DEFAULT"
_ZN17fastertransformer17find_context_dupsILi256EEEvPiPKimm:
.text._ZN17fastertransformer17find_context_dupsILi256EEEvPiPKimm:
[----:B------:R-:W-:Y:S01]  /*0000*/  LDC R1, c[0x0][0x37c] ;  /* 0x0000df00ff017b82 */ /* 0x000fe20000000800 */
[----:B------:R-:W0:Y:S01]  /*0010*/  S2R R0, SR_TID.X ;  /* 0x0000000000007919 */ /* 0x000e220000002100 */
[----:B------:R-:W1:Y:S06]  /*0020*/  LDCU UR4, c[0x0][0x398] ;  /* 0x00007300ff0477ac */ /* 0x000e6c0008000800 */
[----:B------:R-:W2:Y:S01]  /*0030*/  S2UR UR6, SR_CTAID.X ;  /* 0x00000000000679c3 */ /* 0x000ea20000002500 */
[----:B------:R-:W3:Y:S01]  /*0040*/  LDCU.64 UR8, c[0x0][0x358] ;  /* 0x00006b00ff0877ac */ /* 0x000ee20008000a00 */
[----:B------:R-:W4:Y:S01]  /*0050*/  LDCU.64 UR10, c[0x0][0x388] ;  /* 0x00007100ff0a77ac */ /* 0x000f220008000a00 */
[----:B-1----:R-:W-:-:S04]  /*0060*/  UIADD3 UR4, UPT, UPT, UR4, 0xff, URZ ;  /* 0x000000ff04047890 */ /* 0x002fc8000fffe0ff */
[----:B------:R-:W-:Y:S02]  /*0070*/  ULOP3.LUT UR4, UR4, 0xffffff00, URZ, 0xc0, !UPT ;  /* 0xffffff0004047892 */ /* 0x000fe4000f8ec0ff */
[----:B--2---:R-:W-:-:S04]  /*0080*/  ULEA UR5, UR6, 0x1, 0x3 ;  /* 0x0000000106057891 */ /* 0x004fc8000f8e18ff */
[----:B0-----:R-:W-:Y:S02]  /*0090*/  ISETP.GE.AND P0, PT, R0, UR4, PT ;  /* 0x0000000400007c0c */ /* 0x001fe4000bf06270 */
[----:B------:R-:W-:-:S06]  /*00a0*/  I2FP.F32.U32 R2, UR5 ;  /* 0x0000000500027c45 */ /* 0x000fcc0008201000 */
[----:B------:R-:W0:Y:S05]  /*00b0*/  MUFU.SQRT R2, R2 ;  /* 0x0000000200027308 */ /* 0x000e2a0000002000 */
[----:B------:R-:W1:Y:S01]  /*00c0*/  @P0 S2R R4, SR_CgaCtaId ;  /* 0x0000000000040919 */ /* 0x000e620000008800 */
[----:B------:R-:W-:-:S04]  /*00d0*/  @P0 MOV R3, 0x400 ;  /* 0x0000040000030802 */ /* 0x000fc80000000f00 */
[----:B-1----:R-:W-:Y:S01]  /*00e0*/  @P0 LEA R6, R4, R3, 0x18 ;  /* 0x0000000304060211 */ /* 0x002fe200078ec0ff */
[----:B0-----:R-:W-:-:S04]  /*00f0*/  FADD.FTZ R3, R2, -1 ;  /* 0xbf80000002037421 */ /* 0x001fc80000010000 */
[----:B------:R0:W1:Y:S01]  /*0100*/  @P0 LDS.U8 R5, [R6+0x2c] ;  /* 0x00002c0006050984 */ /* 0x0000620000000000 */
[----:B------:R-:W-:-:S04]  /*0110*/  FMUL.FTZ R3, R3, 0.5 ;  /* 0x3f00000003037820 */ /* 0x000fc80000410000 */
[----:B------:R-:W2:Y:S02]  /*0120*/  F2I.FTZ.FLOOR.NTZ R8, R3 ;  /* 0x0000000300087305 */ /* 0x000ea40000217100 */
[----:B--2---:R-:W-:-:S05]  /*0130*/  IMAD R4, R8, R8, R8 ;  /* 0x0000000808047224 */ /* 0x004fca00078e0208 */
[----:B------:R-:W-:-:S04]  /*0140*/  LEA.HI R4, R4, R4, RZ, 0x1 ;  /* 0x0000000404047211 */ /* 0x000fc800078f08ff */
[----:B------:R-:W-:-:S04]  /*0150*/  SHF.R.S32.HI R4, RZ, 0x1, R4 ;  /* 0x00000001ff047819 */ /* 0x000fc80000011404 */
[----:B------:R-:W-:Y:S01]  /*0160*/  IADD3 R9, PT, PT, -R4, UR6, RZ ;  /* 0x0000000604097c10 */ /* 0x000fe2000fffe1ff */
[----:B0--34-:R-:W-:Y:S06]  /*0170*/  @P0 BRA `(.L_x_516) ;  /* 0x0000000400080947 */ /* 0x019fec0003800000 */
[----:B------:R-:W0:Y:S01]  /*0180*/  S2R R10, SR_CgaCtaId ;  /* 0x00000000000a7919 */ /* 0x000e220000008800 */
[----:B------:R-:W2:Y:S01]  /*0190*/  LDC.64 R2, c[0x0][0x398] ;  /* 0x0000e600ff027b82 */ /* 0x000ea20000000a00 */
[----:B------:R-:W-:Y:S01]  /*01a0*/  MOV R11, 0x400 ;  /* 0x00000400000b7802 */ /* 0x000fe20000000f00 */
[--C-:B------:R-:W-:Y:S01]  /*01b0*/  IMAD.MOV.U32 R14, RZ, RZ, R0.reuse ;  /* 0x000000ffff0e7224 */ /* 0x100fe200078e0000 */
[----:B------:R-:W3:Y:S01]  /*01c0*/  S2R R6, SR_CgaCtaId ;  /* 0x0000000000067919 */ /* 0x000ee20000008800 */
[----:B-1----:R-:W-:Y:S02]  /*01d0*/  MOV R5, 0x400 ;  /* 0x0000040000057802 */ /* 0x002fe40000000f00 */
[----:B------:R-:W-:Y:S01]  /*01e0*/  SHF.R.U32.HI R4, RZ, 0x3, R0 ;  /* 0x00000003ff047819 */ /* 0x000fe20000011600 */
[----:B------:R-:W1:Y:S01]  /*01f0*/  S2R R7, SR_LANEID ;  /* 0x0000000000077919 */ /* 0x000e620000000000 */
[----:B------:R-:W-:Y:S02]  /*0200*/  SHF.R.S32.HI R13, RZ, 0x1f, R9 ;  /* 0x0000001fff0d7819 */ /* 0x000fe40000011409 */
[----:B------:R-:W-:-:S02]  /*0210*/  LOP3.LUT R4, R4, 0x7c, RZ, 0xc0, !PT ;  /* 0x0000007c04047812 */ /* 0x000fc400078ec0ff */
[----:B0-----:R-:W-:Y:S01]  /*0220*/  LEA R11, R10, R11, 0x18 ;  /* 0x0000000b0a0b7211 */ /* 0x001fe200078ec0ff */
[----:B------:R-:W-:Y:S01]  /*0230*/  VIADD R10, R8, 0x1 ;  /* 0x00000001080a7836 */ /* 0x000fe20000000000 */
[----:B---3--:R-:W-:-:S04]  /*0240*/  LEA R5, R6, R5, 0x18 ;  /* 0x0000000506057211 */ /* 0x008fc800078ec0ff */
[----:B------:R-:W-:Y:S02]  /*0250*/  SHF.R.S32.HI R15, RZ, 0x1f, R10 ;  /* 0x0000001fff0f7819 */ /* 0x000fe4000001140a */
[----:B-1----:R-:W-:Y:S01]  /*0260*/  ISETP.NE.AND P1, PT, R7, RZ, PT ;  /* 0x000000ff0700720c */ /* 0x002fe20003f25270 */
[----:B------:R-:W-:-:S12]  /*0270*/  IMAD.IADD R12, R4, 0x1, R5 ;  /* 0x00000001040c7824 */ /* 0x000fd800078e0205 */
.L_x_520:
[----:B--2---:R-:W-:Y:S01]  /*0280*/  ISETP.GE.U32.AND P0, PT, R14, R2, PT ;  /* 0x000000020e00720c */ /* 0x004fe20003f06070 */
[----:B-1----:R-:W-:-:S03]  /*0290*/  IMAD.MOV.U32 R4, RZ, RZ, 0x1 ;  /* 0x00000001ff047424 */ /* 0x002fc600078e00ff */
[----:B------:R-:W-:-:S13]  /*02a0*/  ISETP.GE.U32.AND.EX P0, PT, RZ, R3, PT, P0 ;  /* 0x00000003ff00720c */ /* 0x000fda0003f06100 */
[----:B0-----:R-:W-:Y:S05]  /*02b0*/  @P0 BRA `(.L_x_517) ;  /* 0x0000000000480947 */ /* 0x001fea0003800000 */
[----:B------:R-:W-:Y:S02]  /*02c0*/  IMAD.MOV.U32 R6, RZ, RZ, R14 ;  /* 0x000000ffff067224 */ /* 0x000fe400078e000e */
[----:B------:R-:W-:Y:S02]  /*02d0*/  IMAD.MOV.U32 R7, RZ, RZ, RZ ;  /* 0x000000ffff077224 */ /* 0x000fe400078e00ff */
[-C--:B------:R-:W-:Y:S02]  /*02e0*/  IMAD R18, R13, R2.reuse, RZ ;  /* 0x000000020d127224 */ /* 0x080fe400078e02ff */
[-C--:B------:R-:W-:Y:S02]  /*02f0*/  IMAD R19, R15, R2.reuse, RZ ;  /* 0x000000020f137224 */ /* 0x080fe400078e02ff */
[----:B------:R-:W-:-:S04]  /*0300*/  IMAD.WIDE.U32 R4, R9, R2, R6 ;  /* 0x0000000209047225 */ /* 0x000fc800078e0006 */
[----:B------:R-:W-:-:S04]  /*0310*/  IMAD.WIDE.U32 R16, R10, R2, R6 ;  /* 0x000000020a107225 */ /* 0x000fc800078e0006 */
[-C--:B------:R-:W-:Y:S01]  /*0320*/  IMAD R7, R9, R3.reuse, R18 ;  /* 0x0000000309077224 */ /* 0x080fe200078e0212 */
[----:B------:R-:W-:Y:S01]  /*0330*/  LEA R18, P0, R4, UR10, 0x2 ;  /* 0x0000000a04127c11 */ /* 0x000fe2000f8010ff */
[----:B------:R-:W-:Y:S01]  /*0340*/  IMAD R19, R10, R3, R19 ;  /* 0x000000030a137224 */ /* 0x000fe200078e0213 */
[----:B------:R-:W-:Y:S01]  /*0350*/  LEA R6, P2, R16, UR10, 0x2 ;  /* 0x0000000a10067c11 */ /* 0x000fe2000f8410ff */
[----:B------:R-:W-:Y:S02]  /*0360*/  IMAD.IADD R7, R5, 0x1, R7 ;  /* 0x0000000105077824 */ /* 0x000fe400078e0207 */
[----:B------:R-:W-:-:S03]  /*0370*/  IMAD.IADD R5, R17, 0x1, R19 ;  /* 0x0000000111057824 */ /* 0x000fc600078e0213 */
[----:B------:R-:W-:Y:S02]  /*0380*/  LEA.HI.X R19, R4, UR11, R7, 0x2, P0 ;  /* 0x0000000b04137c11 */ /* 0x000fe400080f1407 */
[----:B------:R-:W-:-:S03]  /*0390*/  LEA.HI.X R7, R16, UR11, R5, 0x2, P2 ;  /* 0x0000000b10077c11 */ /* 0x000fc600090f1405 */
[----:B------:R-:W2:Y:S04]  /*03a0*/  LDG.E R18, desc[UR8][R18.64] ;  /* 0x0000000812127981 */ /* 0x000ea8000c1e1900 */
[----:B------:R-:W2:Y:S02]  /*03b0*/  LDG.E R7, desc[UR8][R6.64] ;  /* 0x0000000806077981 */ /* 0x000ea4000c1e1900 */
[----:B--2---:R-:W-:-:S04]  /*03c0*/  ISETP.NE.AND P0, PT, R18, R7, PT ;  /* 0x000000071200720c */ /* 0x004fc80003f05270 */
[----:B------:R-:W-:-:S09]  /*03d0*/  SEL R4, RZ, 0x1, P0 ;  /* 0x00000001ff047807 */ /* 0x000fd20000000000 */
.L_x_517:
[----:B------:R-:W-:Y:S05]  /*03e0*/  WARPSYNC.ALL ;  /* 0x0000000000007948 */ /* 0x000fea0003800000 */
[----:B------:R-:W0:Y:S01]  /*03f0*/  REDUX.SUM.S32 UR5, R4 ;  /* 0x00000000040573c4 */ /* 0x000e22000000c200 */
[----:B------:R-:W-:Y:S01]  /*0400*/  ISETP.NE.AND P0, PT, R0, RZ, PT ;  /* 0x000000ff0000720c */ /* 0x000fe20003f05270 */
[----:B------:R-:W-:Y:S01]  /*0410*/  BSSY.RECONVERGENT B0, `(.L_x_518) ;  /* 0x0000012000007945 */ /* 0x000fe20003800200 */
[----:B0-----:R-:W-:-:S05]  /*0420*/  IMAD.U32 R19, RZ, RZ, UR5 ;  /* 0x00000005ff137e24 */ /* 0x001fca000f8e00ff */
[----:B------:R0:W-:Y:S01]  /*0430*/  @!P1 STS [R12+0x8], R19 ;  /* 0x000008130c009388 */ /* 0x0001e20000000800 */
[----:B------:R-:W-:Y:S06]  /*0440*/  BAR.SYNC.DEFER_BLOCKING 0x0 ;  /* 0x0000000000007b1d */ /* 0x000fec0000010000 */
[----:B------:R-:W-:Y:S05]  /*0450*/  @P0 BRA `(.L_x_519) ;  /* 0x0000000000340947 */ /* 0x000fea0003800000 */
[----:B------:R-:W1:Y:S01]  /*0460*/  S2UR UR6, SR_CgaCtaId ;  /* 0x00000000000679c3 */ /* 0x000e620000008800 */
[----:B------:R-:W-:Y:S02]  /*0470*/  UMOV UR5, 0x400 ;  /* 0x0000040000057882 */ /* 0x000fe40000000000 */
[----:B-1----:R-:W-:-:S09]  /*0480*/  ULEA UR5, UR6, UR5, 0x18 ;  /* 0x0000000506057291 */ /* 0x002fd2000f8ec0ff */
[----:B------:R-:W-:Y:S04]  /*0490*/  LDS R18, [UR5+0xc] ;  /* 0x00000c05ff127984 */ /* 0x000fe80008000800 */
[----:B------:R-:W1:Y:S04]  /*04a0*/  LDS.128 R4, [UR5+0x10] ;  /* 0x00001005ff047984 */ /* 0x000e680008000c00 */
[----:B------:R-:W2:Y:S01]  /*04b0*/  LDS.64 R16, [UR5+0x20] ;  /* 0x00002005ff107984 */ /* 0x000ea20008000a00 */
[----:B-1----:R-:W-:-:S04]  /*04c0*/  IADD3 R4, PT, PT, R4, R18, R19 ;  /* 0x0000001204047210 */ /* 0x002fc80007ffe013 */
[----:B------:R-:W-:-:S04]  /*04d0*/  IADD3 R4, PT, PT, R6, R4, R5 ;  /* 0x0000000406047210 */ /* 0x000fc80007ffe005 */
[----:B--2---:R-:W-:-:S05]  /*04e0*/  IADD3 R4, PT, PT, R16, R4, R7 ;  /* 0x0000000410047210 */ /* 0x004fca0007ffe007 */
[----:B------:R-:W-:-:S05]  /*04f0*/  IMAD.IADD R4, R4, 0x1, R17 ;  /* 0x0000000104047824 */ /* 0x000fca00078e0211 */
[----:B------:R-:W-:-:S04]  /*0500*/  ISETP.NE.AND P0, PT, R4, 0x100, PT ;  /* 0x000001000400780c */ /* 0x000fc80003f05270 */
[----:B------:R-:W-:-:S05]  /*0510*/  SEL R4, RZ, 0x1, P0 ;  /* 0x00000001ff047807 */ /* 0x000fca0000000000 */
[----:B------:R1:W-:Y:S04]  /*0520*/  STS.U8 [UR5+0x2c], R4 ;  /* 0x00002c04ff007988 */ /* 0x0003e80008000005 */
.L_x_519:
[----:B------:R-:W-:Y:S05]  /*0530*/  BSYNC.RECONVERGENT B0 ;  /* 0x0000000000007941 */ /* 0x000fea0003800200 */
.L_x_518:
[----:B------:R-:W-:Y:S01]  /*0540*/  BAR.SYNC.DEFER_BLOCKING 0x0 ;  /* 0x0000000000007b1d */ /* 0x000fe20000010000 */
[----:B------:R-:W-:-:S05]  /*0550*/  VIADD R14, R14, 0x100 ;  /* 0x000001000e0e7836 */ /* 0x000fca0000000000 */
[----:B------:R-:W-:Y:S01]  /*0560*/  ISETP.GE.AND P0, PT, R14, UR4, PT ;  /* 0x000000040e007c0c */ /* 0x000fe2000bf06270 */
[----:B------:R-:W2:Y:S02]  /*0570*/  LDS.U8 R5, [R11+0x2c] ;  /* 0x00002c000b057984 */ /* 0x000ea40000000000 */
[----:B--2---:R-:W-:-:S13]  /*0580*/  ISETP.NE.AND P2, PT, R5, RZ, PT ;  /* 0x000000ff0500720c */ /* 0x004fda0003f45270 */
[----:B------:R-:W-:Y:S05]  /*0590*/  @!P0 BRA P2, `(.L_x_520) ;  /* 0xfffffffc00388947 */ /* 0x000fea000103ffff */
.L_x_516:
[----:B-1----:R-:W-:-:S04]  /*05a0*/  PRMT R2, R5, 0x9910, RZ ;  /* 0x0000991005027816 */ /* 0x002fc800000000ff */
[----:B------:R-:W-:-:S04]  /*05b0*/  ISETP.NE.AND P0, PT, R2, RZ, PT ;  /* 0x000000ff0200720c */ /* 0x000fc80003f05270 */
[----:B------:R-:W-:-:S13]  /*05c0*/  ISETP.NE.OR P0, PT, R0, RZ, !P0 ;  /* 0x000000ff0000720c */ /* 0x000fda0004705670 */
[----:B------:R-:W-:Y:S05]  /*05d0*/  @P0 EXIT ;  /* 0x000000000000094d */ /* 0x000fea0003800000 */
[----:B------:R-:W1:Y:S01]  /*05e0*/  S2R R0, SR_LANEID ;  /* 0x0000000000007919 */ /* 0x000e620000000000 */
[----:B------:R-:W2:Y:S01]  /*05f0*/  LDC.64 R2, c[0x0][0x380] ;  /* 0x0000e000ff027b82 */ /* 0x000ea20000000a00 */
[----:B------:R-:W-:Y:S01]  /*0600*/  VOTEU.ANY UR5, UPT, PT ;  /* 0x0000000000057886 */ /* 0x000fe200038e0100 */
[----:B------:R-:W-:Y:S01]  /*0610*/  CREDUX.MIN.S32 UR6, R9 ;  /* 0x00000000090672cc */ /* 0x000fe20000008200 */
[----:B------:R-:W-:Y:S01]  /*0620*/  UFLO.U32 UR5, UR5 ;  /* 0x00000005000572bd */ /* 0x000fe200080e0000 */
[----:B--2---:R-:W-:-:S11]  /*0630*/  IMAD.WIDE R8, R8, 0x4, R2 ;  /* 0x0000000408087825 */ /* 0x004fd600078e0202 */
[----:B------:R-:W-:Y:S01]  /*0640*/  IMAD.U32 R3, RZ, RZ, UR6 ;  /* 0x00000006ff037e24 */ /* 0x000fe2000f8e00ff */
[----:B-1----:R-:W-:-:S13]  /*0650*/  ISETP.EQ.U32.AND P0, PT, R0, UR5, PT ;  /* 0x0000000500007c0c */ /* 0x002fda000bf02070 */
[----:B------:R-:W-:Y:S01]  /*0660*/  @P0 REDG.E.MIN.S32.STRONG.GPU desc[UR8][R8.64+0x4], R3 ;  /* 0x000004030800098e */ /* 0x000fe2000c92e308 */
[----:B------:R-:W-:Y:S05]  /*0670*/  EXIT ;  /* 0x000000000000794d */ /* 0x000fea0003800000 */
.L_x_521:
        /* <DEDUP_REMOVED lines=16> */
.L_x_625:


//--------------------- .text._ZN17fastertransformer17find_context_dupsILi128EEEvPiPKimm --------------------------
	.section	.text._ZN17fastertransformer17find_context_dupsILi128EEEvPiPKimm,"ax",@progbits
	.align	128
        .global         _ZN17fastertransformer17find_context_dupsILi128EEEvPiPKimm
        .type           _ZN17fastertransformer17find_context_dupsILi128EEEvPiPKimm,@function
        .size           _ZN17fastertransformer17find_context_dupsILi128EEEvPiPKimm,(.L_x_626 - _ZN17fastertransformer17find_context_dupsILi128EEEvPiPKimm)
        .other          _ZN17fastertransformer17find_context_dupsILi128EEEvPiPKimm,@"STO_CUDA_ENTRY STV_DEFAULT"
_ZN17fastertransformer17find_context_dupsILi128EEEvPiPKimm:
.text._ZN17fastertransformer17find_context_dupsILi128EEEvPiPKimm:
        /* <DEDUP_REMOVED lines=24> */
[----:B------:R-:W0:Y:S01]  /*0180*/  S2R R11, SR_LANEID ;  /* 0x00000000000b7919 */ /* 0x000e220000000000 */
[----:B------:R-:W2:Y:S01]  /*0190*/  LDC.64 R2, c[0x0][0x398] ;  /* 0x0000e600ff027b82 */ /* 0x000ea20000000a00 */
[----:B-1----:R-:W-:Y:S01]  /*01a0*/  MOV R5, 0x400 ;  /* 0x0000040000057802 */ /* 0x002fe20000000f00 */
[--C-:B------:R-:W-:Y:S01]  /*01b0*/  IMAD.MOV.U32 R14, RZ, RZ, R0.reuse ;  /* 0x000000ffff0e7224 */ /* 0x100fe200078e0000 */
[----:B------:R-:W1:Y:S01]  /*01c0*/  S2R R8, SR_CgaCtaId ;  /* 0x0000000000087919 */ /* 0x000e620000008800 */
[----:B------:R-:W-:Y:S02]  /*01d0*/  SHF.R.U32.HI R4, RZ, 0x3, R0 ;  /* 0x00000003ff047819 */ /* 0x000fe40000011600 */
[----:B------:R-:W-:Y:S01]  /*01e0*/  MOV R10, 0x400 ;  /* 0x00000400000a7802 */ /* 0x000fe20000000f00 */
[----:B------:R-:W3:Y:S01]  /*01f0*/  S2R R9, SR_CgaCtaId ;  /* 0x0000000000097919 */ /* 0x000ee20000008800 */
[----:B------:R-:W-:Y:S02]  /*0200*/  LOP3.LUT R4, R4, 0x7c, RZ, 0xc0, !PT ;  /* 0x0000007c04047812 */ /* 0x000fe400078ec0ff */
[----:B------:R-:W-:-:S02]  /*0210*/  SHF.R.S32.HI R13, RZ, 0x1f, R7 ;  /* 0x0000001fff0d7819 */ /* 0x000fc40000011407 */
[----:B0-----:R-:W-:Y:S01]  /*0220*/  ISETP.NE.AND P1, PT, R11, RZ, PT ;  /* 0x000000ff0b00720c */ /* 0x001fe20003f25270 */
[----:B------:R-:W-:Y:S01]  /*0230*/  VIADD R11, R6, 0x1 ;  /* 0x00000001060b7836 */ /* 0x000fe20000000000 */
[----:B-1----:R-:W-:-:S04]  /*0240*/  LEA R5, R8, R5, 0x18 ;  /* 0x0000000508057211 */ /* 0x002fc800078ec0ff */
[----:B------:R-:W-:Y:S02]  /*0250*/  SHF.R.S32.HI R15, RZ, 0x1f, R11 ;  /* 0x0000001fff0f7819 */ /* 0x000fe4000001140b */
[----:B---3--:R-:W-:Y:S01]  /*0260*/  LEA R10, R9, R10, 0x18 ;  /* 0x0000000a090a7211 */ /* 0x008fe200078ec0ff */
[----:B------:R-:W-:-:S07]  /*0270*/  IMAD.IADD R12, R4, 0x1, R5 ;  /* 0x00000001040c7824 */ /* 0x000fce00078e0205 */
.L_x_526:
[----:B--2---:R-:W-:Y:S01]  /*0280*/  ISETP.GE.U32.AND P0, PT, R14, R2, PT ;  /* 0x000000020e00720c */ /* 0x004fe20003f06070 */
[----:B-1----:R-:W-:-:S03]  /*0290*/  IMAD.MOV.U32 R4, RZ, RZ, 0x1 ;  /* 0x00000001ff047424 */ /* 0x002fc600078e00ff */
[----:B------:R-:W-:-:S13]  /*02a0*/  ISETP.GE.U32.AND.EX P0, PT, RZ, R3, PT, P0 ;  /* 0x00000003ff00720c */ /* 0x000fda0003f06100 */
[----:B------:R-:W-:Y:S05]  /*02b0*/  @P0 BRA `(.L_x_523) ;  /* 0x0000000000480947 */ /* 0x000fea0003800000 */
        /* <DEDUP_REMOVED lines=18> */
.L_x_523:
        /* <DEDUP_REMOVED lines=11> */
[----:B------:R-:W1:Y:S04]  /*0490*/  LDS.64 R8, [UR5+0x8] ;  /* 0x00000805ff087984 */ /* 0x000e680008000a00 */
[----:B------:R-:W2:Y:S01]  /*04a0*/  LDS R17, [UR5+0x10] ;  /* 0x00001005ff117984 */ /* 0x000ea20008000800 */
[----:B-1----:R-:W-:-:S05]  /*04b0*/  IADD3 R8, PT, PT, R9, R8, R5 ;  /* 0x0000000809087210 */ /* 0x002fca0007ffe005 */
[----:B--2---:R-:W-:-:S05]  /*04c0*/  IMAD.IADD R8, R8, 0x1, R17 ;  /* 0x0000000108087824 */ /* 0x004fca00078e0211 */
[----:B------:R-:W-:-:S04]  /*04d0*/  ISETP.NE.AND P0, PT, R8, 0x80, PT ;  /* 0x000000800800780c */ /* 0x000fc80003f05270 */
[----:B------:R-:W-:-:S05]  /*04e0*/  SEL R4, RZ, 0x1, P0 ;  /* 0x00000001ff047807 */ /* 0x000fca0000000000 */
[----:B------:R1:W-:Y:S04]  /*04f0*/  STS.U8 [UR5+0x18], R4 ;  /* 0x00001804ff007988 */ /* 0x0003e80008000005 */
.L_x_525:
[----:B------:R-:W-:Y:S05]  /*0500*/  BSYNC.RECONVERGENT B0 ;  /* 0x0000000000007941 */ /* 0x000fea0003800200 */
.L_x_524:
[----:B------:R-:W-:Y:S01]  /*0510*/  BAR.SYNC.DEFER_BLOCKING 0x0 ;  /* 0x0000000000007b1d */ /* 0x000fe20000010000 */
[----:B------:R-:W-:-:S05]  /*0520*/  VIADD R14, R14, 0x80 ;  /* 0x000000800e0e7836 */ /* 0x000fca0000000000 */
[----:B------:R-:W-:Y:S01]  /*0530*/  ISETP.GE.AND P0, PT, R14, UR4, PT ;  /* 0x000000040e007c0c */ /* 0x000fe2000bf06270 */
[----:B0-----:R-:W0:Y:S02]  /*0540*/  LDS.U8 R5, [R10+0x18] ;  /* 0x000018000a057984 */ /* 0x001e240000000000 */
[----:B0-----:R-:W-:-:S13]  /*0550*/  ISETP.NE.AND P2, PT, R5, RZ, PT ;  /* 0x000000ff0500720c */ /* 0x001fda0003f45270 */
[----:B------:R-:W-:Y:S05]  /*0560*/  @!P0 BRA P2, `(.L_x_526) ;  /* 0xfffffffc00448947 */ /* 0x000fea000103ffff */
.L_x_522:
[----:B-1----:R-:W-:-:S04]  /*0570*/  PRMT R2, R5, 0x9910, RZ ;  /* 0x0000991005027816 */ /* 0x002fc800000000ff */
[----:B------:R-:W-:-:S04]  /*0580*/  ISETP.NE.AND P0, PT, R2, RZ, PT ;  /* 0x000000ff0200720c */ /* 0x000fc80003f05270 */
[----:B------:R-:W-:-:S13]  /*0590*/  ISETP.NE.OR P0, PT, R0, RZ, !P0 ;  /* 0x000000ff0000720c */ /* 0x000fda0004705670 */
[----:B------:R-:W-:Y:S05]  /*05a0*/  @P0 EXIT ;  /* 0x000000000000094d */ /* 0x000fea0003800000 */
[----:B------:R-:W0:Y:S01]  /*05b0*/  S2R R0, SR_LANEID ;  /* 0x0000000000007919 */ /* 0x000e220000000000 */
[----:B------:R-:W1:Y:S01]  /*05c0*/  LDC.64 R2, c[0x0][0x380] ;  /* 0x0000e000ff027b82 */ /* 0x000e620000000a00 */
[----:B------:R-:W-:Y:S01]  /*05d0*/  VOTEU.ANY UR5, UPT, PT ;  /* 0x0000000000057886 */ /* 0x000fe200038e0100 */
[----:B------:R-:W-:Y:S01]  /*05e0*/  CREDUX.MIN.S32 UR6, R7 ;  /* 0x00000000070672cc */ /* 0x000fe20000008200 */
[----:B------:R-:W-:Y:S01]  /*05f0*/  UFLO.U32 UR5, UR5 ;  /* 0x00000005000572bd */ /* 0x000fe200080e0000 */
[----:B-1----:R-:W-:-:S11]  /*0600*/  IMAD.WIDE R6, R6, 0x4, R2 ;  /* 0x0000000406067825 */ /* 0x002fd600078e0202 */
[----:B------:R-:W-:Y:S01]  /*0610*/  IMAD.U32 R3, RZ, RZ, UR6 ;  /* 0x00000006ff037e24 */ /* 0x000fe2000f8e00ff */
[----:B0-----:R-:W-:-:S13]  /*0620*/  ISETP.EQ.U32.AND P0, PT, R0, UR5, PT ;  /* 0x0000000500007c0c */ /* 0x001fda000bf02070 */
[----:B------:R-:W-:Y:S01]  /*0630*/  @P0 REDG.E.MIN.S32.STRONG.GPU desc[UR8][R6.64+0x4], R3 ;  /* 0x000004030600098e */ /* 0x000fe2000c92e308 */
[----:B------:R-:W-:Y:S05]  /*0640*/  EXIT ;  /* 0x000000000000794d */ /* 0x000fea0003800000 */
.L_x_527:
        /* <DEDUP_REMOVED lines=11> */
.L_x_626:


//--------------------- .text._ZN17fastertransformer20init_shared_contextsEPim --------------------------
	.section	.text._ZN17fastertransformer20init_shared_contextsEPim,"ax",@progbits
	.align	128
        .global         _ZN17fastertransformer20init_shared_contextsEPim
        .type           _ZN17fastertransformer20init_shared_contextsEPim,@function
        .size           _ZN17fastertransformer20init_shared_contextsEPim,(.L_x_627 - _ZN17fastertransformer20init_shared_contextsEPim)
        .other          _ZN17fastertransformer20init_shared_contextsEPim,@"STO_CUDA_ENTRY STV_DEFAULT"
_ZN17fastertransformer20init_shared_contextsEPim:
.text._ZN17fastertransformer20init_shared_contextsEPim:
[----:B------:R-:W-:Y:S01]  /*0000*/  LDC R1, c[0x0][0x37c] ;  /* 0x0000df00ff017b82 */ /* 0x000fe20000000800 */
[----:B------:R-:W0:Y:S07]  /*0010*/  S2R R0, SR_TID.X ;  /* 0x0000000000007919 */ /* 0x000e2e0000002100 */
[----:B------:R-:W0:Y:S01]  /*0020*/  S2UR UR4, SR_CTAID.X ;  /* 0x00000000000479c3 */ /* 0x000e220000002500 */
[----:B------:R-:W1:Y:S07]  /*0030*/  LDCU.64 UR6, c[0x0][0x388] ;  /* 0x00007100ff0677ac */ /* 0x000e6e0008000a00 */
[----:B------:R-:W0:Y:S02]  /*0040*/  LDC R5, c[0x0][0x360] ;  /* 0x0000d800ff057b82 */ /* 0x000e240000000800 */
[----:B0-----:R-:W-:-:S05]  /*0050*/  IMAD R5, R5, UR4, R0 ;  /* 0x0000000405057c24 */ /* 0x001fca000f8e0200 */
[----:B-1----:R-:W-:Y:S02]  /*0060*/  ISETP.GE.U32.AND P0, PT, R5, UR6, PT ;  /* 0x0000000605007c0c */ /* 0x002fe4000bf06070 */
[----:B------:R-:W-:-:S04]  /*0070*/  SHF.R.S32.HI R0, RZ, 0x1f, R5 ;  /* 0x0000001fff007819 */ /* 0x000fc80000011405 */
[----:B------:R-:W-:-:S13]  /*0080*/  ISETP.GE.U32.AND.EX P0, PT, R0, UR7, PT, P0 ;  /* 0x0000000700007c0c */ /* 0x000fda000bf06100 */
[----:B------:R-:W-:Y:S05]  /*0090*/  @P0 EXIT ;  /* 0x000000000000094d */ /* 0x000fea0003800000 */
[----:B------:R-:W0:Y:S01]  /*00a0*/  LDCU.64 UR6, c[0x0][0x380] ;  /* 0x00007000ff0677ac */ /* 0x000e220008000a00 */
[----:B------:R-:W1:Y:S01]  /*00b0*/  LDCU.64 UR4, c[0x0][0x358] ;  /* 0x00006b00ff0477ac */ /* 0x000e620008000a00 */
[----:B0-----:R-:W-:-:S04]  /*00c0*/  LEA R2, P0, R5, UR6, 0x2 ;  /* 0x0000000605027c11 */ /* 0x001fc8000f8010ff */
[----:B------:R-:W-:-:S05]  /*00d0*/  LEA.HI.X R3, R5, UR7, R0, 0x2, P0 ;  /* 0x0000000705037c11 */ /* 0x000fca00080f1400 */
[----:B-1----:R-:W-:Y:S01]  /*00e0*/  STG.E desc[UR4][R2.64], R5 ;  /* 0x0000000502007986 */ /* 0x002fe2000c101904 */
[----:B------:R-:W-:Y:S05]  /*00f0*/  EXIT ;  /* 0x000000000000794d */ /* 0x000fea0003800000 */
.L_x_528:
        /* <DEDUP_REMOVED lines=16> */
.L_x_627:


//--------------------- .text._ZN17fastertransformer21generate_dups_indicesEPiS0_S0_PKimmm --------------------------
	.section	.text._ZN17fastertransformer21generate_dups_indicesEPiS0_S0_PKimmm,"ax",@progbits
	.align	128
        .global         _ZN17fastertransformer21generate_dups_indicesEPiS0_S0_PKimmm
        .type           _ZN17fastertransformer21generate_dups_indicesEPiS0_S0_PKimmm,@function
        .size           _ZN17fastertransformer21generate_dups_indicesEPiS0_S0_PKimmm,(.L_x_588 - _ZN17fastertransformer21generate_dups_indicesEPiS0_S0_PKimmm)
        .other          _ZN17fastertransformer21generate_dups_indicesEPiS0_S0_PKimmm,@"STO_CUDA_ENTRY STV_DEFAULT"
_ZN17fastertransformer21generate_dups_indicesEPiS0_S0_PKimmm:
.text._ZN17fastertransformer21generate_dups_indicesEPiS0_S0_PKimmm:
[----:B------:R-:W-:Y:S08]  /*0000*/  LDC R1, c[0x0][0x37c] ;  /* 0x0000df00ff017b82 */ /* 0x000ff00000000800 */
[----:B------:R-:W0:Y:S01]  /*0010*/  LDC.64 R2, c[0x0][0x3a0] ;  /* 0x0000e800ff027b82 */ /* 0x000e220000000a00 */
[----:B------:R-:W0:Y:S02]  /*0020*/  LDCU UR6, c[0x0][0x360] ;  /* 0x00006c00ff0677ac */ /* 0x000e240008000800 */
[----:B0-----:R-:W-:-:S04]  /*0030*/  IADD3 R0, P0, PT, R2, UR6, RZ ;  /* 0x0000000602007c10 */ /* 0x001fc8000ff1e0ff */
[----:B------:R-:W-:-:S04]  /*0040*/  IADD3 R0, P1, PT, R0, -0x1, RZ ;  /* 0xffffffff00007810 */ /* 0x000fc80007f3e0ff */
[----:B------:R-:W-:-:S04]  /*0050*/  IADD3.X R3, PT, PT, RZ, -0x1, R3, P1, P0 ;  /* 0xffffffffff037810 */ /* 0x000fc80000fe0403 */
[----:B------:R-:W-:-:S13]  /*0060*/  ISETP.NE.U32.AND P0, PT, R3, RZ, PT ;  /* 0x000000ff0300720c */ /* 0x000fda0003f05070 */
[----:B------:R-:W-:Y:S05]  /*0070*/  @P0 BRA `(.L_x_529) ;  /* 0x00000000004c0947 */ /* 0x000fea0003800000 */
[----:B------:R-:W0:Y:S01]  /*0080*/  I2F.U32.RP R4, UR6 ;  /* 0x0000000600047d06 */ /* 0x000e220008209000 */
[----:B------:R-:W-:-:S07]  /*0090*/  ISETP.NE.U32.AND P2, PT, RZ, UR6, PT ;  /* 0x00000006ff007c0c */ /* 0x000fce000bf45070 */
[----:B0-----:R-:W0:Y:S02]  /*00a0*/  MUFU.RCP R4, R4 ;  /* 0x0000000400047308 */ /* 0x001e240000001000 */
[----:B0-----:R-:W-:-:S06]  /*00b0*/  VIADD R2, R4, 0xffffffe ;  /* 0x0ffffffe04027836 */ /* 0x001fcc0000000000 */
[----:B------:R0:W1:Y:S02]  /*00c0*/  F2I.FTZ.U32.TRUNC.NTZ R3, R2 ;  /* 0x0000000200037305 */ /* 0x000064000021f000 */
[----:B0-----:R-:W-:Y:S02]  /*00d0*/  IMAD.MOV.U32 R2, RZ, RZ, RZ ;  /* 0x000000ffff027224 */ /* 0x001fe400078e00ff */
[----:B-1----:R-:W-:-:S04]  /*00e0*/  IMAD.MOV R5, RZ, RZ, -R3 ;  /* 0x000000ffff057224 */ /* 0x002fc800078e0a03 */
[----:B------:R-:W-:-:S04]  /*00f0*/  IMAD R5, R5, UR6, RZ ;  /* 0x0000000605057c24 */ /* 0x000fc8000f8e02ff */
[----:B------:R-:W-:-:S06]  /*0100*/  IMAD.HI.U32 R3, R3, R5, R2 ;  /* 0x0000000503037227 */ /* 0x000fcc00078e0002 */
[----:B------:R-:W-:-:S04]  /*0110*/  IMAD.HI.U32 R3, R3, R0, RZ ;  /* 0x0000000003037227 */ /* 0x000fc800078e00ff */
[----:B------:R-:W-:-:S04]  /*0120*/  IMAD.MOV R5, RZ, RZ, -R3 ;  /* 0x000000ffff057224 */ /* 0x000fc800078e0a03 */
[----:B------:R-:W-:-:S05]  /*0130*/  IMAD R0, R5, UR6, R0 ;  /* 0x0000000605007c24 */ /* 0x000fca000f8e0200 */
[----:B------:R-:W-:-:S13]  /*0140*/  ISETP.GE.U32.AND P0, PT, R0, UR6, PT ;  /* 0x0000000600007c0c */ /* 0x000fda000bf06070 */
[----:B------:R-:W-:Y:S02]  /*0150*/  @P0 VIADD R0, R0, -UR6 ;  /* 0x8000000600000c36 */ /* 0x000fe40008000000 */
[----:B------:R-:W-:-:S03]  /*0160*/  @P0 VIADD R3, R3, 0x1 ;  /* 0x0000000103030836 */ /* 0x000fc60000000000 */
[----:B------:R-:W-:-:S13]  /*0170*/  ISETP.GE.U32.AND P1, PT, R0, UR6, PT ;  /* 0x0000000600007c0c */ /* 0x000fda000bf26070 */
[----:B------:R-:W-:Y:S01]  /*0180*/  @P1 VIADD R3, R3, 0x1 ;  /* 0x0000000103031836 */ /* 0x000fe20000000000 */
[----:B------:R-:W-:Y:S01]  /*0190*/  @!P2 LOP3.LUT R3, RZ, UR6, RZ, 0x33, !PT ;  /* 0x00000006ff03ac12 */ /* 0x000fe2000f8e33ff */
[----:B------:R-:W-:Y:S06]  /*01a0*/  BRA `(.L_x_530) ;  /* 0x00000000000c7947 */ /* 0x000fec0003800000 */
.L_x_529:
[----:B------:R-:W-:-:S07]  /*01b0*/  MOV R2, 0x1d0 ;  /* 0x000001d000027802 */ /* 0x000fce0000000f00 */
[----:B------:R-:W-:Y:S05]  /*01c0*/  CALL.REL.NOINC `($__internal_28_$__cuda_sm20_div_u64) ;  /* 0x00000014008c7944 */ /* 0x000fea0003c00000 */
[----:B------:R-:W-:-:S07]  /*01d0*/  IMAD.MOV.U32 R3, RZ, RZ, R0 ;  /* 0x000000ffff037224 */ /* 0x000fce00078e0000 */
.L_x_530:
[----:B------:R-:W0:Y:S01]  /*01e0*/  S2R R0, SR_TID.X ;  /* 0x0000000000007919 */ /* 0x000e220000002100 */
[----:B------:R-:W-:Y:S01]  /*01f0*/  IMAD R3, R3, UR6, RZ ;  /* 0x0000000603037c24 */ /* 0x000fe2000f8e02ff */
[----:B------:R-:W1:Y:S04]  /*0200*/  LDCU.64 UR10, c[0x0][0x358] ;  /* 0x00006b00ff0a77ac */ /* 0x000e680008000a00 */
[----:B0-----:R-:W-:-:S13]  /*0210*/  ISETP.GE.AND P0, PT, R0, R3, PT ;  /* 0x000000030000720c */ /* 0x001fda0003f06270 */
[----:B-1----:R-:W-:Y:S05]  /*0220*/  @P0 BRA `(.L_x_531) ;  /* 0x0000001000c00947 */ /* 0x002fea0003800000 */
[----:B------:R-:W0:Y:S01]  /*0230*/  LDC.64 R6, c[0x0][0x3a8] ;  /* 0x0000ea00ff067b82 */ /* 0x000e220000000a00 */
[----:B------:R-:W-:Y:S02]  /*0240*/  IMAD.MOV.U32 R13, RZ, RZ, R0 ;  /* 0x000000ffff0d7224 */ /* 0x000fe400078e0000 */
[C---:B0-----:R-:W-:Y:S01]  /*0250*/  VIADD R12, R6.reuse, 0x7 ;  /* 0x00000007060c7836 */ /* 0x041fe20000000000 */
[C---:B------:R-:W-:Y:S01]  /*0260*/  IADD3 R8, P3, PT, R6.reuse, -0x2, RZ ;  /* 0xfffffffe06087810 */ /* 0x040fe20007f7e0ff */
[----:B------:R-:W-:-:S03]  /*0270*/  VIADD R2, R6, 0xf ;  /* 0x0000000f06027836 */ /* 0x000fc60000000000 */
[----:B------:R-:W-:Y:S02]  /*0280*/  LOP3.LUT R4, R12, 0x7, RZ, 0xc0, !PT ;  /* 0x000000070c047812 */ /* 0x000fe400078ec0ff */
[----:B------:R-:W-:Y:S02]  /*0290*/  LOP3.LUT R5, R2, 0xf, RZ, 0xc0, !PT ;  /* 0x0000000f02057812 */ /* 0x000fe400078ec0ff */
[----:B------:R-:W-:Y:S02]  /*02a0*/  IADD3 R4, P5, PT, R4, -0x1, RZ ;  /* 0xffffffff04047810 */ /* 0x000fe40007fbe0ff */
[----:B------:R-:W-:Y:S02]  /*02b0*/  IADD3 R5, P4, PT, R5, -0x1, RZ ;  /* 0xffffffff05057810 */ /* 0x000fe40007f9e0ff */
[----:B------:R-:W-:Y:S02]  /*02c0*/  ISETP.GE.U32.AND P1, PT, R8, 0xf, PT ;  /* 0x0000000f0800780c */ /* 0x000fe40003f26070 */
[----:B------:R-:W-:Y:S01]  /*02d0*/  ISETP.GE.U32.AND P0, PT, R4, 0x3, PT ;  /* 0x000000030400780c */ /* 0x000fe20003f06070 */
[----:B------:R-:W-:Y:S01]  /*02e0*/  IMAD.X R4, RZ, RZ, -0x1, P5 ;  /* 0xffffffffff047424 */ /* 0x000fe200028e06ff */
[----:B------:R-:W-:Y:S01]  /*02f0*/  ISETP.GE.U32.AND P2, PT, R5, 0x7, PT ;  /* 0x000000070500780c */ /* 0x000fe20003f46070 */
[----:B------:R-:W-:Y:S01]  /*0300*/  IMAD.X R5, RZ, RZ, -0x1, P4 ;  /* 0xffffffffff057424 */ /* 0x000fe200020e06ff */
[----:B------:R-:W-:-:S02]  /*0310*/  IADD3.X R8, PT, PT, R7, -0x1, RZ, P3, !PT ;  /* 0xffffffff07087810 */ /* 0x000fc40001ffe4ff */
[----:B------:R-:W-:Y:S02]  /*0320*/  LOP3.LUT R12, R12, 0x3, RZ, 0xc0, !PT ;  /* 0x000000030c0c7812 */ /* 0x000fe400078ec0ff */
[----:B------:R-:W-:Y:S02]  /*0330*/  ISETP.GE.U32.AND.EX P3, PT, R8, RZ, PT, P1 ;  /* 0x000000ff0800720c */ /* 0x000fe40003f66110 */
[----:B------:R-:W-:Y:S02]  /*0340*/  ISETP.GE.U32.AND.EX P1, PT, R4, RZ, PT, P0 ;  /* 0x000000ff0400720c */ /* 0x000fe40003f26100 */
[----:B------:R-:W-:Y:S02]  /*0350*/  ISETP.GE.U32.AND.EX P2, PT, R5, RZ, PT, P2 ;  /* 0x000000ff0500720c */ /* 0x000fe40003f46120 */
[C---:B------:R-:W-:Y:S02]  /*0360*/  IADD3 R4, P0, PT, R6.reuse, -0x1, RZ ;  /* 0xffffffff06047810 */ /* 0x040fe40007f1e0ff */
[C---:B------:R-:W-:Y:S01]  /*0370*/  SHF.L.U64.HI R5, R6.reuse, 0x2, R7 ;  /* 0x0000000206057819 */ /* 0x040fe20000010207 */
[----:B------:R-:W-:Y:S01]  /*0380*/  IMAD.SHL.U32 R6, R6, 0x4, RZ ;  /* 0x0000000406067824 */ /* 0x000fe200078e00ff */
[----:B------:R-:W-:-:S02]  /*0390*/  P2R R14, PR, RZ, 0x8 ;  /* 0x00000008ff0e7803 */ /* 0x000fc40000000000 */
[----:B------:R-:W-:Y:S02]  /*03a0*/  P2R R20, PR, RZ, 0x4 ;  /* 0x00000004ff147803 */ /* 0x000fe40000000000 */
[----:B------:R-:W-:Y:S02]  /*03b0*/  P2R R21, PR, RZ, 0x2 ;  /* 0x00000002ff157803 */ /* 0x000fe40000000000 */
[----:B------:R-:W-:-:S07]  /*03c0*/  IADD3.X R7, PT, PT, R7, -0x1, RZ, P0, !PT ;  /* 0xffffffff07077810 */ /* 0x000fce00007fe4ff */
.L_x_543:
[----:B0-----:R-:W0:Y:S01]  /*03d0*/  LDC.64 R16, c[0x0][0x3a0] ;  /* 0x0000e800ff107b82 */ /* 0x001e220000000a00 */
[----:B-1234-:R-:W-:-:S07]  /*03e0*/  SHF.R.S32.HI R8, RZ, 0x1f, R13 ;  /* 0x0000001fff087819 */ /* 0x01efce000001140d */
[----:B------:R-:W1:Y:S01]  /*03f0*/  LDC.64 R18, c[0x0][0x398] ;  /* 0x0000e600ff127b82 */ /* 0x000e620000000a00 */
[----:B0-----:R-:W-:-:S04]  /*0400*/  ISETP.GE.U32.AND P0, PT, R13, R16, PT ;  /* 0x000000100d00720c */ /* 0x001fc80003f06070 */
[----:B------:R-:W-:Y:S01]  /*0410*/  ISETP.GE.U32.AND.EX P1, PT, R8, R17, PT, P0 ;  /* 0x000000110800720c */ /* 0x000fe20003f26100 */
[----:B-1----:R-:W-:-:S12]  /*0420*/  IMAD.WIDE R18, R13, 0x4, R18 ;  /* 0x000000040d127825 */ /* 0x002fd800078e0212 */
[----:B------:R-:W2:Y:S01]  /*0430*/  @!P1 LDG.E R10, desc[UR10][R18.64] ;  /* 0x0000000a120a9981 */ /* 0x000ea2000c1e1900 */
[----:B------:R-:W-:Y:S01]  /*0440*/  UMOV UR4, 0xffffffff ;  /* 0xffffffff00047882 */ /* 0x000fe20000000000 */
[----:B------:R-:W-:Y:S01]  /*0450*/  IMAD.MOV.U32 R22, RZ, RZ, RZ ;  /* 0x000000ffff167224 */ /* 0x000fe200078e00ff */
[----:B------:R-:W0:Y:S02]  /*0460*/  S2R R8, SR_LANEID ;  /* 0x0000000000087919 */ /* 0x000e240000000000 */
[----:B0-----:R-:W-:Y:S02]  /*0470*/  ISETP.NE.AND P3, PT, R8, 0x1f, PT ;  /* 0x0000001f0800780c */ /* 0x001fe40003f65270 */
[----:B--2---:R-:W-:Y:S02]  /*0480*/  @!P1 ISETP.NE.AND P2, PT, R10, R13, PT ;  /* 0x0000000d0a00920c */ /* 0x004fe40003f45270 */
[----:B------:R-:W-:Y:S02]  /*0490*/  SHF.R.U32.HI R10, RZ, 0x5, R0 ;  /* 0x00000005ff0a7819 */ /* 0x000fe40000011600 */
[----:B------:R-:W-:Y:S01]  /*04a0*/  @!P1 SEL R22, RZ, 0x1, P2 ;  /* 0x00000001ff169807 */ /* 0x000fe20001000000 */
[----:B------:R-:W-:Y:S08]  /*04b0*/  BRA.DIV UR4, `(.L_x_532) ;  /* 0x0000001204407947 */ /* 0x000ff0000b800000 */
[----:B------:R-:W0:Y:S02]  /*04c0*/  SHFL.UP P2, R9, R22, 0x1, RZ ;  /* 0x0420000016097989 */ /* 0x000e2400000400ff */
[----:B0-----:R-:W-:-:S05]  /*04d0*/  @P2 IMAD.IADD R9, R9, 0x1, R22 ;  /* 0x0000000109092824 */ /* 0x001fca00078e0216 */
[----:B------:R-:W0:Y:S02]  /*04e0*/  SHFL.UP P2, R16, R9, 0x2, RZ ;  /* 0x0440000009107989 */ /* 0x000e2400000400ff */
[----:B0-----:R-:W-:-:S05]  /*04f0*/  @P2 IMAD.IADD R16, R9, 0x1, R16 ;  /* 0x0000000109102824 */ /* 0x001fca00078e0210 */
[----:B------:R-:W0:Y:S02]  /*0500*/  SHFL.UP P2, R11, R16, 0x4, RZ ;  /* 0x04800000100b7989 */ /* 0x000e2400000400ff */
[----:B0-----:R-:W-:-:S05]  /*0510*/  @P2 IMAD.IADD R11, R16, 0x1, R11 ;  /* 0x00000001100b2824 */ /* 0x001fca00078e020b */
[----:B------:R-:W0:Y:S02]  /*0520*/  SHFL.UP P2, R24, R11, 0x8, RZ ;  /* 0x050000000b187989 */ /* 0x000e2400000400ff */
[----:B0-----:R-:W-:-:S05]  /*0530*/  @P2 IMAD.IADD R24, R11, 0x1, R24 ;  /* 0x000000010b182824 */ /* 0x001fca00078e0218 */
[----:B------:R0:W1:Y:S02]  /*0540*/  SHFL.UP P2, R25, R24, 0x10, RZ ;  /* 0x0600000018197989 */ /* 0x00006400000400ff */
.L_x_549:
[----:B------:R-:W2:Y:S01]  /*0550*/  S2R R16, SR_CgaCtaId ;  /* 0x0000000000107919 */ /* 0x000ea20000008800 */
[----:B------:R-:W-:Y:S01]  /*0560*/  MOV R23, 0x400 ;  /* 0x0000040000177802 */ /* 0x000fe20000000f00 */
[----:B-1----:R-:W-:Y:S01]  /*0570*/  @P2 IMAD.IADD R25, R24, 0x1, R25 ;  /* 0x0000000118192824 */ /* 0x002fe200078e0219 */
[----:B------:R-:W-:Y:S05]  /*0580*/  WARPSYNC.ALL ;  /* 0x0000000000007948 */ /* 0x000fea0003800000 */
[----:B------:R-:W-:Y:S02]  /*0590*/  ISETP.NE.AND P2, PT, R8, RZ, PT ;  /* 0x000000ff0800720c */ /* 0x000fe40003f45270 */
[----:B------:R-:W-:-:S02]  /*05a0*/  ISETP.NE.AND P4, PT, R10, 0x2, PT ;  /* 0x000000020a00780c */ /* 0x000fc40003f85270 */
[----:B------:R-:W-:Y:S02]  /*05b0*/  ISETP.NE.AND P5, PT, R10, 0x1, PT ;  /* 0x000000010a00780c */ /* 0x000fe40003fa5270 */
[----:B------:R-:W-:Y:S02]  /*05c0*/  ISETP.GE.U32.AND P6, PT, R0, 0x20, PT ;  /* 0x000000200000780c */ /* 0x000fe40003fc6070 */
[----:B--2---:R-:W-:-:S05]  /*05d0*/  LEA R23, R16, R23, 0x18 ;  /* 0x0000001710177211 */ /* 0x004fca00078ec0ff */
[----:B------:R-:W-:-:S05]  /*05e0*/  @!P3 IMAD R16, R10, 0x4, R23 ;  /* 0x000000040a10b824 */ /* 0x000fca00078e0217 */
[----:B------:R1:W-:Y:S01]  /*05f0*/  @!P3 STS [R16], R25 ;  /* 0x000000191000b388 */ /* 0x0003e20000000800 */
[----:B------:R-:W-:Y:S01]  /*0600*/  ISETP.NE.AND P3, PT, R10, 0x3, PT ;  /* 0x000000030a00780c */ /* 0x000fe20003f65270 */
[----:B------:R-:W-:Y:S01]  /*0610*/  BAR.SYNC.DEFER_BLOCKING 0x0 ;  /* 0x0000000000007b1d */ /* 0x000fe20000010000 */
[----:B0-----:R-:W-:Y:S01]  /*0620*/  IMAD.IADD R24, R25, 0x1, -R22 ;  /* 0x0000000119187824 */ /* 0x001fe200078e0a16 */
[----:B-1----:R-:W-:-:S04]  /*0630*/  SHF.R.S32.HI R25, RZ, 0x1f, R13 ;  /* 0x0000001fff197819 */ /* 0x002fc8000001140d */
[----:B------:R-:W0:Y:S01]  /*0640*/  LDCU.64 UR8, c[0x0][0x380] ;  /* 0x00007000ff0877ac */ /* 0x000e220008000a00 */
[----:B------:R-:W-:Y:S01]  /*0650*/  SEL R24, R24, RZ, P2 ;  /* 0x000000ff18187207 */ /* 0x000fe20001000000 */
[----:B------:R-:W-:Y:S01]  /*0660*/  BSSY.RECONVERGENT B0, `(.L_x_533) ;  /* 0x000001b000007945 */ /* 0x000fe20003800200 */
[----:B------:R-:W-:-:S04]  /*0670*/  ISETP.NE.AND P2, PT, R22, RZ, PT ;  /* 0x000000ff1600720c */ /* 0x000fc80003f45270 */
[----:B------:R-:W-:Y:S01]  /*0680*/  ISETP.GE.U32.OR.EX P0, PT, R25, R17, !P2, P0 ;  /* 0x000000111900720c */ /* 0x000fe20005706500 */
[----:B------:R-:W1:Y:S02]  /*0690*/  LDS.128 R8, [R23] ;  /* 0x0000000017087984 */ /* 0x000e640000000c00 */
[C---:B-1----:R-:W-:Y:S01]  /*06a0*/  SEL R15, R8.reuse, R15, !P5 ;  /* 0x0000000f080f7207 */ /* 0x042fe20006800000 */
[----:B------:R-:W-:Y:S02]  /*06b0*/  IMAD.IADD R11, R8, 0x1, R9 ;  /* 0x00000001080b7824 */ /* 0x000fe400078e0209 */
[----:B------:R-:W1:Y:S03]  /*06c0*/  LDC.64 R8, c[0x0][0x3a8] ;  /* 0x0000ea00ff087b82 */ /* 0x000e660000000a00 */
[----:B------:R-:W-:Y:S01]  /*06d0*/  SEL R15, R11, R15, !P4 ;  /* 0x0000000f0b0f7207 */ /* 0x000fe20006000000 */
[----:B------:R-:W-:-:S02]  /*06e0*/  @!P3 IMAD.IADD R15, R10, 0x1, R11 ;  /* 0x000000010a0fb824 */ /* 0x000fc400078e020b */
[-C--:B-1----:R-:W-:Y:S02]  /*06f0*/  IMAD R16, R25, R8.reuse, RZ ;  /* 0x0000000819107224 */ /* 0x082fe400078e02ff */
[----:B------:R-:W-:-:S04]  /*0700*/  IMAD.WIDE.U32 R10, R13, R8, RZ ;  /* 0x000000080d0a7225 */ /* 0x000fc800078e00ff */
[----:B------:R-:W-:Y:S01]  /*0710*/  IMAD R27, R13, R9, R16 ;  /* 0x000000090d1b7224 */ /* 0x000fe200078e0210 */
[----:B0-----:R-:W-:-:S03]  /*0720*/  LEA R16, P2, R10, UR8, 0x2 ;  /* 0x000000080a107c11 */ /* 0x001fc6000f8410ff */
[----:B------:R-:W-:Y:S01]  /*0730*/  IMAD.IADD R11, R11, 0x1, R27 ;  /* 0x000000010b0b7824 */ /* 0x000fe200078e021b */
[----:B------:R-:W-:-:S04]  /*0740*/  SEL R27, R15, RZ, P6 ;  /* 0x000000ff0f1b7207 */ /* 0x000fc80003000000 */
[----:B------:R-:W-:Y:S01]  /*0750*/  LEA.HI.X R17, R10, UR9, R11, 0x2, P2 ;  /* 0x000000090a117c11 */ /* 0x000fe200090f140b */
[----:B------:R-:W-:Y:S01]  /*0760*/  IMAD.IADD R27, R27, 0x1, R24 ;  /* 0x000000011b1b7824 */ /* 0x000fe200078e0218 */
[----:B------:R-:W-:Y:S06]  /*0770*/  @P0 BRA `(.L_x_534) ;  /* 0x0000000000240947 */ /* 0x000fec0003800000 */
[----:B------:R-:W0:Y:S01]  /*0780*/  LDS R24, [R23+0x20] ;  /* 0x0000200017187984 */ /* 0x000e220000000800 */
[----:B------:R-:W1:Y:S01]  /*0790*/  LDC.64 R10, c[0x0][0x388] ;  /* 0x0000e200ff0a7b82 */ /* 0x000e620000000a00 */
[----:B------:R-:W-:-:S04]  /*07a0*/  ISETP.GE.U32.AND P0, PT, R13, UR6, PT ;  /* 0x000000060d007c0c */ /* 0x000fc8000bf06070 */
[----:B0-----:R-:W-:-:S05]  /*07b0*/  SEL R24, R24, RZ, P0 ;  /* 0x000000ff18187207 */ /* 0x001fca0000000000 */
[----:B------:R-:W-:Y:S02]  /*07c0*/  IMAD.IADD R29, R27, 0x1, R24 ;  /* 0x000000011b1d7824 */ /* 0x000fe400078e0218 */
[----:B------:R-:W-:Y:S02]  /*07d0*/  IMAD R24, R13, R8, RZ ;  /* 0x000000080d187224 */ /* 0x000fe400078e02ff */
[----:B-1----:R-:W-:Y:S01]  /*07e0*/  IMAD.WIDE R10, R29, 0x4, R10 ;  /* 0x000000041d0a7825 */ /* 0x002fe200078e020a */
[----:B------:R0:W-:Y:S04]  /*07f0*/  STG.E desc[UR10][R16.64], R29 ;  /* 0x0000001d10007986 */ /* 0x0001e8000c10190a */
[----:B------:R0:W-:Y:S02]  /*0800*/  STG.E desc[UR10][R10.64], R24 ;  /* 0x000000180a007986 */ /* 0x0001e4000c10190a */
.L_x_534:
[----:B------:R-:W-:Y:S05]  /*0810*/  BSYNC.RECONVERGENT B0 ;  /* 0x0000000000007941 */ /* 0x000fea0003800200 */
.L_x_533:
[----:B------:R-:W-:Y:S01]  /*0820*/  BAR.SYNC.DEFER_BLOCKING 0x0 ;  /* 0x0000000000007b1d */ /* 0x000fe20000010000 */
[----:B------:R-:W-:-:S05]  /*0830*/  UIADD3 UR4, UPT, UPT, UR6, -0x1, URZ ;  /* 0xffffffff06047890 */ /* 0x000fca000fffe0ff */
[----:B------:R-:W-:Y:S01]  /*0840*/  BSSY.RECONVERGENT B0, `(.L_x_535) ;  /* 0x0000018000007945 */ /* 0x000fe20003800200 */
[----:B------:R-:W-:-:S13]  /*0850*/  ISETP.NE.AND P2, PT, R0, UR4, PT ;  /* 0x0000000400007c0c */ /* 0x000fda000bf45270 */
[----:B------:R-:W-:Y:S01]  /*0860*/  @!P2 ISETP.GE.U32.AND P0, PT, R13, UR6, PT ;  /* 0x000000060d00ac0c */ /* 0x000fe2000bf06070 */
[----:B0-----:R-:W0:Y:S03]  /*0870*/  @!P2 LDS R10, [R23+0x20] ;  /* 0x00002000170aa984 */ /* 0x001e260000000800 */
[----:B0-----:R-:W-:Y:S02]  /*0880*/  @!P2 SEL R10, R10, RZ, P0 ;  /* 0x000000ff0a0aa207 */ /* 0x001fe40000000000 */
[----:B------:R-:W-:Y:S02]  /*0890*/  ISETP.LT.U32.AND P0, PT, R8, 0x2, PT ;  /* 0x000000020800780c */ /* 0x000fe40003f01070 */
[----:B------:R-:W-:-:S05]  /*08a0*/  @!P2 IADD3 R10, PT, PT, R10, R27, R22 ;  /* 0x0000001b0a0aa210 */ /* 0x000fca0007ffe016 */
[----:B------:R0:W-:Y:S01]  /*08b0*/  @!P2 STS [R23+0x20], R10 ;  /* 0x0000200a1700a388 */ /* 0x0001e20000000800 */
[----:B------:R-:W-:Y:S01]  /*08c0*/  BAR.SYNC.DEFER_BLOCKING 0x0 ;  /* 0x0000000000007b1d */ /* 0x000fe20000010000 */
[----:B------:R-:W-:Y:S02]  /*08d0*/  ISETP.NE.OR P2, PT, R22, RZ, P1 ;  /* 0x000000ff1600720c */ /* 0x000fe40000f45670 */
[----:B------:R-:W-:-:S11]  /*08e0*/  ISETP.LT.U32.OR.EX P1, PT, R9, RZ, P1, P0 ;  /* 0x000000ff0900720c */ /* 0x000fd60000f21500 */
[----:B0-----:R-:W-:Y:S05]  /*08f0*/  @P2 BRA `(.L_x_536) ;  /* 0x0000000000302947 */ /* 0x001fea0003800000 */
[----:B------:R-:W2:Y:S02]  /*0900*/  LDG.E R18, desc[UR10][R18.64] ;  /* 0x0000000a12127981 */ /* 0x000ea4000c1e1900 */
[----:B--2---:R-:W-:-:S05]  /*0910*/  SHF.R.S32.HI R11, RZ, 0x1f, R18 ;  /* 0x0000001fff0b7819 */ /* 0x004fca0000011412 */
[-C--:B------:R-:W-:Y:S02]  /*0920*/  IMAD R22, R11, R8.reuse, RZ ;  /* 0x000000080b167224 */ /* 0x080fe400078e02ff */
[----:B------:R-:W-:-:S04]  /*0930*/  IMAD.WIDE.U32 R10, R18, R8, RZ ;  /* 0x00000008120a7225 */ /* 0x000fc800078e00ff */
[----:B------:R-:W-:Y:S01]  /*0940*/  IMAD R9, R18, R9, R22 ;  /* 0x0000000912097224 */ /* 0x000fe200078e0216 */
[----:B------:R-:W-:-:S03]  /*0950*/  LEA R8, P0, R10, UR8, 0x2 ;  /* 0x000000080a087c11 */ /* 0x000fc6000f8010ff */
[----:B------:R-:W-:-:S05]  /*0960*/  IMAD.IADD R9, R11, 0x1, R9 ;  /* 0x000000010b097824 */ /* 0x000fca00078e0209 */
[----:B------:R-:W-:-:S05]  /*0970*/  LEA.HI.X R9, R10, UR9, R9, 0x2, P0 ;  /* 0x000000090a097c11 */ /* 0x000fca00080f1409 */
[----:B------:R0:W2:Y:S02]  /*0980*/  LDG.E R11, desc[UR10][R8.64] ;  /* 0x0000000a080b7981 */ /* 0x0000a4000c1e1900 */
[----:B0-----:R-:W-:Y:S02]  /*0990*/  IMAD.MOV.U32 R8, RZ, RZ, R16 ;  /* 0x000000ffff087224 */ /* 0x001fe400078e0010 */
[----:B------:R-:W-:-:S05]  /*09a0*/  IMAD.MOV.U32 R9, RZ, RZ, R17 ;  /* 0x000000ffff097224 */ /* 0x000fca00078e0011 */
[----:B--2---:R0:W-:Y:S02]  /*09b0*/  STG.E desc[UR10][R8.64], R11 ;  /* 0x0000000b08007986 */ /* 0x0041e4000c10190a */
.L_x_536:
[----:B------:R-:W-:Y:S05]  /*09c0*/  BSYNC.RECONVERGENT B0 ;  /* 0x0000000000007941 */ /* 0x000fea0003800200 */
.L_x_535:
[----:B------:R-:W-:Y:S04]  /*09d0*/  BSSY.RECONVERGENT B0, `(.L_x_537) ;  /* 0x00000b2000007945 */ /* 0x000fe80003800200 */
[----:B------:R-:W-:Y:S05]  /*09e0*/  @P1 BRA `(.L_x_538) ;  /* 0x0000000800c01947 */ /* 0x000fea0003800000 */
[----:B------:R-:W-:Y:S01]  /*09f0*/  ISETP.NE.AND P0, PT, R14, RZ, PT ;  /* 0x000000ff0e00720c */ /* 0x000fe20003f05270 */
[----:B------:R-:W-:Y:S01]  /*0a00*/  UMOV UR13, 0x1 ;  /* 0x00000001000d7882 */ /* 0x000fe20000000000 */
[----:B------:R-:W-:Y:S01]  /*0a10*/  UMOV UR4, URZ ;  /* 0x000000ff00047c82 */ /* 0x000fe20008000000 */
[----:B------:R-:W-:-:S10]  /*0a20*/  LOP3.LUT P1, RZ, R4, 0xf, RZ, 0xc0, !PT ;  /* 0x0000000f04ff7812 */ /* 0x000fd4000782c0ff */
[----:B------:R-:W-:Y:S05]  /*0a30*/  @!P0 BRA `(.L_x_539) ;  /* 0x0000000000a88947 */ /* 0x000fea0003800000 */
[----:B------:R-:W-:Y:S01]  /*0a40*/  IMAD.MOV.U32 R10, RZ, RZ, R16 ;  /* 0x000000ffff0a7224 */ /* 0x000fe200078e0010 */
[----:B------:R-:W1:Y:S01]  /*0a50*/  LDCU.64 UR4, c[0x0][0x380] ;  /* 0x00007000ff0477ac */ /* 0x000e620008000a00 */
[----:B0-----:R-:W-:-:S05]  /*0a60*/  IMAD.MOV.U32 R11, RZ, RZ, R17 ;  /* 0x000000ffff0b7224 */ /* 0x001fca00078e0011 */
[----:B------:R0:W5:Y:S01]  /*0a70*/  LDG.E R19, desc[UR10][R10.64] ;  /* 0x0000000a0a137981 */ /* 0x000162000c1e1900 */
[----:B------:R-:W-:Y:S01]  /*0a80*/  IMAD R22, R5, R13, RZ ;  /* 0x0000000d05167224 */ /* 0x000fe200078e02ff */
[----:B------:R-:W-:-:S03]  /*0a90*/  UMOV UR13, 0x1 ;  /* 0x00000001000d7882 */ /* 0x000fc60000000000 */
[-C--:B------:R-:W-:Y:S02]  /*0aa0*/  IMAD R23, R25, R6.reuse, R22 ;  /* 0x0000000619177224 */ /* 0x080fe400078e0216 */
[----:B-1----:R-:W-:Y:S01]  /*0ab0*/  IMAD.WIDE.U32 R8, R13, R6, UR4 ;  /* 0x000000040d087e25 */ /* 0x002fe2000f8e0006 */
[----:B------:R-:W-:Y:S02]  /*0ac0*/  UMOV UR4, URZ ;  /* 0x000000ff00047c82 */ /* 0x000fe40008000000 */
[----:B------:R-:W-:-:S05]  /*0ad0*/  IADD3 R18, P0, PT, R8, 0x20, RZ ;  /* 0x0000002008127810 */ /* 0x000fca0007f1e0ff */
[----:B0-----:R-:W-:-:S08]  /*0ae0*/  IMAD.X R23, R9, 0x1, R23, P0 ;  /* 0x0000000109177824 */ /* 0x001fd000000e0617 */
.L_x_540:
[----:B-1----:R-:W-:Y:S02]  /*0af0*/  IMAD.MOV.U32 R8, RZ, RZ, R18 ;  /* 0x000000ffff087224 */ /* 0x002fe400078e0012 */
[----:B------:R-:W-:Y:S02]  /*0b00*/  IMAD.MOV.U32 R9, RZ, RZ, R23 ;  /* 0x000000ffff097224 */ /* 0x000fe400078e0017 */
[----:B------:R-:W-:Y:S02]  /*0b10*/  IMAD.MOV.U32 R10, RZ, RZ, R16 ;  /* 0x000000ffff0a7224 */ /* 0x000fe400078e0010 */
[----:B------:R-:W-:Y:S01]  /*0b20*/  IMAD.MOV.U32 R11, RZ, RZ, R17 ;  /* 0x000000ffff0b7224 */ /* 0x000fe200078e0011 */
[----:B-----5:R0:W-:Y:S04]  /*0b30*/  STG.E desc[UR10][R8.64+-0x1c], R19 ;  /* 0xffffe41308007986 */ /* 0x0201e8000c10190a */
[----:B0-----:R0:W2:Y:S01]  /*0b40*/  LDG.E R19, desc[UR10][R10.64] ;  /* 0x0000000a0a137981 */ /* 0x0010a2000c1e1900 */
[----:B------:R-:W-:Y:S01]  /*0b50*/  UIADD3 UR13, UP0, UPT, UR13, 0x10, URZ ;  /* 0x000000100d0d7890 */ /* 0x000fe2000ff1e0ff */
[----:B------:R-:W-:-:S03]  /*0b60*/  LOP3.LUT R18, R4, 0xfffffff0, RZ, 0xc0, !PT ;  /* 0xfffffff004127812 */ /* 0x000fc600078ec0ff */
[----:B------:R-:W-:Y:S02]  /*0b70*/  UIADD3.X UR4, UPT, UPT, URZ, UR4, URZ, UP0, !UPT ;  /* 0x00000004ff047290 */ /* 0x000fe400087fe4ff */
[----:B0-----:R-:W-:-:S04]  /*0b80*/  IADD3 R10, P2, PT, -R18, UR13, RZ ;  /* 0x0000000d120a7c10 */ /* 0x001fc8000ff5e1ff */
[----:B------:R-:W-:Y:S02]  /*0b90*/  ISETP.NE.U32.AND P0, PT, R10, 0x1, PT ;  /* 0x000000010a00780c */ /* 0x000fe40003f05070 */
[----:B------:R-:W-:Y:S02]  /*0ba0*/  IADD3.X R10, PT, PT, ~R7, UR4, RZ, P2, !PT ;  /* 0x00000004070a7c10 */ /* 0x000fe400097fe5ff */
[----:B------:R-:W-:Y:S02]  /*0bb0*/  IADD3 R18, P2, PT, R8, 0x40, RZ ;  /* 0x0000004008127810 */ /* 0x000fe40007f5e0ff */
[----:B------:R-:W-:-:S03]  /*0bc0*/  ISETP.NE.AND.EX P0, PT, R10, RZ, PT, P0 ;  /* 0x000000ff0a00720c */ /* 0x000fc60003f05300 */
[----:B------:R-:W-:Y:S01]  /*0bd0*/  IMAD.X R23, RZ, RZ, R9, P2 ;  /* 0x000000ffff177224 */ /* 0x000fe200010e0609 */
[----:B--2---:R1:W-:Y:S04]  /*0be0*/  STG.E desc[UR10][R8.64+-0x18], R19 ;  /* 0xffffe81308007986 */ /* 0x0043e8000c10190a */
[----:B------:R1:W-:Y:S04]  /*0bf0*/  STG.E desc[UR10][R8.64+-0x14], R19 ;  /* 0xffffec1308007986 */ /* 0x0003e8000c10190a */
        /* <DEDUP_REMOVED lines=12> */
[----:B------:R1:W-:Y:S01]  /*0cc0*/  STG.E desc[UR10][R8.64+0x20], R19 ;  /* 0x0000201308007986 */ /* 0x0003e2000c10190a */
[----:B------:R-:W-:Y:S05]  /*0cd0*/  @P0 BRA `(.L_x_540) ;  /* 0xfffffffc00840947 */ /* 0x000fea000383ffff */
.L_x_539:
[----:B------:R-:W-:Y:S05]  /*0ce0*/  @!P1 BRA `(.L_x_538) ;  /* 0x0000000800009947 */ /* 0x000fea0003800000 */
[----:B------:R-:W-:Y:S02]  /*0cf0*/  ISETP.NE.AND P2, PT, R20, RZ, PT ;  /* 0x000000ff1400720c */ /* 0x000fe40003f45270 */
[----:B------:R-:W-:-:S11]  /*0d00*/  LOP3.LUT P0, RZ, R2, 0x7, RZ, 0xc0, !PT ;  /* 0x0000000702ff7812 */ /* 0x000fd6000780c0ff */
[----:B------:R-:W-:Y:S05]  /*0d10*/  @!P2 BRA `(.L_x_541) ;  /* 0x0000000000f0a947 */ /* 0x000fea0003800000 */
[----:B-1----:R-:W2:Y:S01]  /*0d20*/  LDG.E R19, desc[UR10][R16.64] ;  /* 0x0000000a10137981 */ /* 0x002ea2000c1e1900 */
[----:B------:R-:W-:Y:S02]  /*0d30*/  USHF.L.U32 UR9, UR13, 0x2, URZ ;  /* 0x000000020d097899 */ /* 0x000fe400080006ff */
[----:B------:R-:W-:Y:S02]  /*0d40*/  USHF.L.U64.HI UR12, UR13, 0x2, UR4 ;  /* 0x000000020d0c7899 */ /* 0x000fe40008010204 */
[----:B------:R-:W-:Y:S02]  /*0d50*/  UIADD3 UR4, UP0, UPT, UR9, 0x4, URZ ;  /* 0x0000000409047890 */ /* 0x000fe4000ff1e0ff */
[----:B------:R-:W-:Y:S02]  /*0d60*/  IADD3 R10, P1, PT, R16, UR9, RZ ;  /* 0x00000009100a7c10 */ /* 0x000fe4000ff3e0ff */
[----:B------:R-:W-:Y:S02]  /*0d70*/  UIADD3.X UR5, UPT, UPT, URZ, UR12, URZ, UP0, !UPT ;  /* 0x0000000cff057290 */ /* 0x000fe400087fe4ff */
[----:B------:R-:W-:Y:S01]  /*0d80*/  ULOP3.LUT UR4, UR4, 0xfffffffc, URZ, 0xc0, !UPT ;  /* 0xfffffffc04047892 */ /* 0x000fe2000f8ec0ff */
[----:B0-----:R-:W-:Y:S01]  /*0d90*/  IADD3.X R11, PT, PT, R17, UR12, RZ, P1, !PT ;  /* 0x0000000c110b7c10 */ /* 0x001fe20008ffe4ff */
[----:B------:R-:W-:-:S04]  /*0da0*/  ULOP3.LUT UR5, UR5, 0x3, URZ, 0xc0, !UPT ;  /* 0x0000000305057892 */ /* 0x000fc8000f8ec0ff */
[----:B------:R-:W-:-:S04]  /*0db0*/  IADD3 R8, P2, PT, R16, UR4, RZ ;  /* 0x0000000410087c10 */ /* 0x000fc8000ff5e0ff */
[----:B------:R-:W-:Y:S01]  /*0dc0*/  IADD3.X R9, PT, PT, R17, UR5, RZ, P2, !PT ;  /* 0x0000000511097c10 */ /* 0x000fe200097fe4ff */
[----:B--2---:R0:W-:Y:S04]  /*0dd0*/  STG.E desc[UR10][R10.64], R19 ;  /* 0x000000130a007986 */ /* 0x0041e8000c10190a */
[----:B------:R1:W-:Y:S04]  /*0de0*/  STG.E desc[UR10][R8.64], R19 ;  /* 0x0000001308007986 */ /* 0x0003e8000c10190a */
[----:B------:R-:W2:Y:S01]  /*0df0*/  LDG.E R23, desc[UR10][R16.64] ;  /* 0x0000000a10177981 */ /* 0x000ea2000c1e1900 */
[----:B------:R-:W-:-:S02]  /*0e00*/  UIADD3 UR7, UP0, UPT, UR9, 0x8, URZ ;  /* 0x0000000809077890 */ /* 0x000fc4000ff1e0ff */
[----:B------:R-:W-:Y:S02]  /*0e10*/  UIADD3 UR4, UP1, UPT, UR9, 0xc, URZ ;  /* 0x0000000c09047890 */ /* 0x000fe4000ff3e0ff */
[----:B------:R-:W-:Y:S02]  /*0e20*/  UIADD3.X UR8, UPT, UPT, URZ, UR12, URZ, UP0, !UPT ;  /* 0x0000000cff087290 */ /* 0x000fe400087fe4ff */
[----:B------:R-:W-:Y:S02]  /*0e30*/  ULOP3.LUT UR7, UR7, 0xfffffffc, URZ, 0xc0, !UPT ;  /* 0xfffffffc07077892 */ /* 0x000fe4000f8ec0ff */
[----:B------:R-:W-:Y:S02]  /*0e40*/  UIADD3.X UR5, UPT, UPT, URZ, UR12, URZ, UP1, !UPT ;  /* 0x0000000cff057290 */ /* 0x000fe40008ffe4ff */
[----:B------:R-:W-:Y:S02]  /*0e50*/  ULOP3.LUT UR4, UR4, 0xfffffffc, URZ, 0xc0, !UPT ;  /* 0xfffffffc04047892 */ /* 0x000fe4000f8ec0ff */
[----:B------:R-:W-:Y:S01]  /*0e60*/  ULOP3.LUT UR8, UR8, 0x3, URZ, 0xc0, !UPT ;  /* 0x0000000308087892 */ /* 0x000fe2000f8ec0ff */
[----:B0-----:R-:W-:Y:S01]  /*0e70*/  IADD3 R10, P1, PT, R16, UR7, RZ ;  /* 0x00000007100a7c10 */ /* 0x001fe2000ff3e0ff */
[----:B------:R-:W-:-:S02]  /*0e80*/  ULOP3.LUT UR5, UR5, 0x3, URZ, 0xc0, !UPT ;  /* 0x0000000305057892 */ /* 0x000fc4000f8ec0ff */
[----:B-1----:R-:W-:Y:S02]  /*0e90*/  IADD3 R8, P2, PT, R16, UR4, RZ ;  /* 0x0000000410087c10 */ /* 0x002fe4000ff5e0ff */
[C---:B------:R-:W-:Y:S02]  /*0ea0*/  IADD3.X R11, PT, PT, R17.reuse, UR8, RZ, P1, !PT ;  /* 0x00000008110b7c10 */ /* 0x040fe40008ffe4ff */
[----:B------:R-:W-:-:S03]  /*0eb0*/  IADD3.X R9, PT, PT, R17, UR5, RZ, P2, !PT ;  /* 0x0000000511097c10 */ /* 0x000fc600097fe4ff */
[----:B--2---:R0:W-:Y:S04]  /*0ec0*/  STG.E desc[UR10][R10.64], R23 ;  /* 0x000000170a007986 */ /* 0x0041e8000c10190a */
[----:B------:R1:W-:Y:S04]  /*0ed0*/  STG.E desc[UR10][R8.64], R23 ;  /* 0x0000001708007986 */ /* 0x0003e8000c10190a */
[----:B------:R-:W2:Y:S01]  /*0ee0*/  LDG.E R19, desc[UR10][R16.64] ;  /* 0x0000000a10137981 */ /* 0x000ea2000c1e1900 */
[----:B------:R-:W-:Y:S02]  /*0ef0*/  UIADD3 UR7, UP0, UPT, UR9, 0x10, URZ ;  /* 0x0000001009077890 */ /* 0x000fe4000ff1e0ff */
[----:B------:R-:W-:-:S02]  /*0f00*/  UIADD3 UR4, UP1, UPT, UR9, 0x14, URZ ;  /* 0x0000001409047890 */ /* 0x000fc4000ff3e0ff */
        /* <DEDUP_REMOVED lines=22> */
[----:B-1----:R-:W-:Y:S01]  /*1070*/  IADD3 R8, P2, PT, R16, UR4, RZ ;  /* 0x0000000410087c10 */ /* 0x002fe2000ff5e0ff */
[----:B------:R-:W-:Y:S01]  /*1080*/  UIADD3 UR13, UPT, UPT, UR13, 0x8, URZ ;  /* 0x000000080d0d7890 */ /* 0x000fe2000fffe0ff */
[C---:B------:R-:W-:Y:S01]  /*1090*/  IADD3.X R11, PT, PT, R17.reuse, UR8, RZ, P1, !PT ;  /* 0x00000008110b7c10 */ /* 0x040fe20008ffe4ff */
[----:B------:R-:W-:Y:S01]  /*10a0*/  UMOV UR4, URZ ;  /* 0x000000ff00047c82 */ /* 0x000fe20008000000 */
[----:B------:R-:W-:-:S03]  /*10b0*/  IADD3.X R9, PT, PT, R17, UR5, RZ, P2, !PT ;  /* 0x0000000511097c10 */ /* 0x000fc600097fe4ff */
[----:B--2---:R2:W-:Y:S04]  /*10c0*/  STG.E desc[UR10][R10.64], R23 ;  /* 0x000000170a007986 */ /* 0x0045e8000c10190a */
[----:B------:R2:W-:Y:S02]  /*10d0*/  STG.E desc[UR10][R8.64], R23 ;  /* 0x0000001708007986 */ /* 0x0005e4000c10190a */
.L_x_541:
[----:B------:R-:W-:Y:S05]  /*10e0*/  @!P0 BRA `(.L_x_538) ;  /* 0x0000000400008947 */ /* 0x000fea0003800000 */
[----:B------:R-:W-:Y:S02]  /*10f0*/  ISETP.NE.AND P1, PT, R21, RZ, PT ;  /* 0x000000ff1500720c */ /* 0x000fe40003f25270 */
[----:B------:R-:W-:-:S04]  /*1100*/  ISETP.NE.U32.AND P0, PT, R12, RZ, PT ;  /* 0x000000ff0c00720c */ /* 0x000fc80003f05070 */
[----:B------:R-:W-:-:S07]  /*1110*/  ISETP.NE.AND.EX P0, PT, RZ, RZ, PT, P0 ;  /* 0x000000ffff00720c */ /* 0x000fce0003f05300 */
[----:B------:R-:W-:Y:S06]  /*1120*/  @!P1 BRA `(.L_x_542) ;  /* 0x0000000000789947 */ /* 0x000fec0003800000 */
[----:B-1----:R-:W3:Y:S01]  /*1130*/  LDG.E R19, desc[UR10][R16.64] ;  /* 0x0000000a10137981 */ /* 0x002ee2000c1e1900 */
[----:B------:R-:W-:Y:S02]  /*1140*/  USHF.L.U32 UR5, UR13, 0x2, URZ ;  /* 0x000000020d057899 */ /* 0x000fe400080006ff */
[----:B------:R-:W-:Y:S02]  /*1150*/  USHF.L.U64.HI UR4, UR13, 0x2, UR4 ;  /* 0x000000020d047899 */ /* 0x000fe40008010204 */
[----:B------:R-:W-:Y:S02]  /*1160*/  UIADD3 UR7, UP0, UPT, UR5, 0x4, URZ ;  /* 0x0000000405077890 */ /* 0x000fe4000ff1e0ff */
[----:B--2---:R-:W-:Y:S02]  /*1170*/  IADD3 R10, P1, PT, R16, UR5, RZ ;  /* 0x00000005100a7c10 */ /* 0x004fe4000ff3e0ff */
[----:B------:R-:W-:Y:S02]  /*1180*/  UIADD3.X UR8, UPT, UPT, URZ, UR4, URZ, UP0, !UPT ;  /* 0x00000004ff087290 */ /* 0x000fe400087fe4ff */
[----:B------:R-:W-:Y:S01]  /*1190*/  ULOP3.LUT UR7, UR7, 0xfffffffc, URZ, 0xc0, !UPT ;  /* 0xfffffffc07077892 */ /* 0x000fe2000f8ec0ff */
[----:B0-----:R-:W-:Y:S01]  /*11a0*/  IADD3.X R11, PT, PT, R17, UR4, RZ, P1, !PT ;  /* 0x00000004110b7c10 */ /* 0x001fe20008ffe4ff */
[----:B------:R-:W-:-:S04]  /*11b0*/  ULOP3.LUT UR8, UR8, 0x3, URZ, 0xc0, !UPT ;  /* 0x0000000308087892 */ /* 0x000fc8000f8ec0ff */
[----:B------:R-:W-:-:S04]  /*11c0*/  IADD3 R8, P2, PT, R16, UR7, RZ ;  /* 0x0000000710087c10 */ /* 0x000fc8000ff5e0ff */
[----:B------:R-:W-:Y:S01]  /*11d0*/  IADD3.X R9, PT, PT, R17, UR8, RZ, P2, !PT ;  /* 0x0000000811097c10 */ /* 0x000fe200097fe4ff */
[----:B---3--:R0:W-:Y:S04]  /*11e0*/  STG.E desc[UR10][R10.64], R19 ;  /* 0x000000130a007986 */ /* 0x0081e8000c10190a */
        /* <DEDUP_REMOVED lines=13> */
[C---:B------:R-:W-:Y:S02]  /*12c0*/  IADD3.X R11, PT, PT, R17.reuse, UR5, RZ, P1, !PT ;  /* 0x00000005110b7c10 */ /* 0x040fe40008ffe4ff */
[----:B------:R-:W-:Y:S01]  /*12d0*/  IADD3.X R9, PT, PT, R17, UR4, RZ, P2, !PT ;  /* 0x0000000411097c10 */ /* 0x000fe200097fe4ff */
[----:B------:R-:W-:Y:S02]  /*12e0*/  UMOV UR4, URZ ;  /* 0x000000ff00047c82 */ /* 0x000fe40008000000 */
[----:B--2---:R3:W-:Y:S04]  /*12f0*/  STG.E desc[UR10][R10.64], R23 ;  /* 0x000000170a007986 */ /* 0x0047e8000c10190a */
[----:B------:R3:W-:Y:S02]  /*1300*/  STG.E desc[UR10][R8.64], R23 ;  /* 0x0000001708007986 */ /* 0x0007e4000c10190a */
.L_x_542:
[----:B------:R-:W-:Y:S05]  /*1310*/  @!P0 BRA `(.L_x_538) ;  /* 0x0000000000748947 */ /* 0x000fea0003800000 */
[----:B--23--:R-:W-:Y:S02]  /*1320*/  IMAD.MOV.U32 R10, RZ, RZ, R16 ;  /* 0x000000ffff0a7224 */ /* 0x00cfe400078e0010 */
[----:B0-----:R-:W-:-:S05]  /*1330*/  IMAD.MOV.U32 R11, RZ, RZ, R17 ;  /* 0x000000ffff0b7224 */ /* 0x001fca00078e0011 */
[----:B-1----:R-:W2:Y:S01]  /*1340*/  LDG.E R19, desc[UR10][R10.64] ;  /* 0x0000000a0a137981 */ /* 0x002ea2000c1e1900 */
[----:B------:R-:W-:Y:S02]  /*1350*/  USHF.L.U32 UR7, UR13, 0x2, URZ ;  /* 0x000000020d077899 */ /* 0x000fe400080006ff */
[----:B------:R-:W-:-:S04]  /*1360*/  USHF.L.U64.HI UR13, UR13, 0x2, UR4 ;  /* 0x000000020d0d7899 */ /* 0x000fc80008010204 */
[----:B------:R-:W-:-:S04]  /*1370*/  IADD3 R8, P0, PT, R16, UR7, RZ ;  /* 0x0000000710087c10 */ /* 0x000fc8000ff1e0ff */
[----:B------:R-:W-:Y:S02]  /*1380*/  IADD3.X R9, PT, PT, R17, UR13, RZ, P0, !PT ;  /* 0x0000000d11097c10 */ /* 0x000fe400087fe4ff */
[----:B------:R-:W-:-:S04]  /*1390*/  ISETP.NE.U32.AND P0, PT, R12, 0x1, PT ;  /* 0x000000010c00780c */ /* 0x000fc80003f05070 */
[----:B------:R-:W-:Y:S01]  /*13a0*/  ISETP.NE.AND.EX P0, PT, RZ, RZ, PT, P0 ;  /* 0x000000ffff00720c */ /* 0x000fe20003f05300 */
[----:B--2---:R4:W-:-:S12]  /*13b0*/  STG.E desc[UR10][R8.64], R19 ;  /* 0x0000001308007986 */ /* 0x0049d8000c10190a */
[----:B------:R-:W-:Y:S05]  /*13c0*/  @!P0 BRA `(.L_x_538) ;  /* 0x0000000000488947 */ /* 0x000fea0003800000 */
[----:B------:R-:W-:-:S04]  /*13d0*/  UIADD3 UR4, UP0, UPT, UR7, 0x4, URZ ;  /* 0x0000000407047890 */ /* 0x000fc8000ff1e0ff */
[----:B------:R-:W-:Y:S02]  /*13e0*/  UIADD3.X UR5, UPT, UPT, URZ, UR13, URZ, UP0, !UPT ;  /* 0x0000000dff057290 */ /* 0x000fe400087fe4ff */
[----:B------:R-:W-:Y:S02]  /*13f0*/  ULOP3.LUT UR4, UR4, 0xfffffffc, URZ, 0xc0, !UPT ;  /* 0xfffffffc04047892 */ /* 0x000fe4000f8ec0ff */
[----:B------:R-:W-:-:S04]  /*1400*/  ULOP3.LUT UR5, UR5, 0x3, URZ, 0xc0, !UPT ;  /* 0x0000000305057892 */ /* 0x000fc8000f8ec0ff */
[----:B----4-:R-:W-:-:S04]  /*1410*/  IADD3 R8, P0, PT, R16, UR4, RZ ;  /* 0x0000000410087c10 */ /* 0x010fc8000ff1e0ff */
[----:B------:R-:W-:Y:S02]  /*1420*/  IADD3.X R9, PT, PT, R17, UR5, RZ, P0, !PT ;  /* 0x0000000511097c10 */ /* 0x000fe400087fe4ff */
[----:B------:R-:W-:-:S03]  /*1430*/  ISETP.NE.U32.AND P0, PT, R12, 0x2, PT ;  /* 0x000000020c00780c */ /* 0x000fc60003f05070 */
[----:B------:R0:W-:Y:S01]  /*1440*/  STG.E desc[UR10][R8.64], R19 ;  /* 0x0000001308007986 */ /* 0x0001e2000c10190a */
[----:B------:R-:W-:-:S13]  /*1450*/  ISETP.NE.AND.EX P0, PT, RZ, RZ, PT, P0 ;  /* 0x000000ffff00720c */ /* 0x000fda0003f05300 */
[----:B0-----:R-:W-:Y:S05]  /*1460*/  @!P0 BRA `(.L_x_538) ;  /* 0x0000000000208947 */ /* 0x001fea0003800000 */
[----:B------:R-:W2:Y:S01]  /*1470*/  LDG.E R11, desc[UR10][R10.64] ;  /* 0x0000000a0a0b7981 */ /* 0x000ea2000c1e1900 */
[----:B------:R-:W-:-:S04]  /*1480*/  UIADD3 UR4, UP0, UPT, UR7, 0x8, URZ ;  /* 0x0000000807047890 */ /* 0x000fc8000ff1e0ff */
[----:B------:R-:W-:Y:S02]  /*1490*/  UIADD3.X UR5, UPT, UPT, URZ, UR13, URZ, UP0, !UPT ;  /* 0x0000000dff057290 */ /* 0x000fe400087fe4ff */
[----:B------:R-:W-:Y:S02]  /*14a0*/  ULOP3.LUT UR4, UR4, 0xfffffffc, URZ, 0xc0, !UPT ;  /* 0xfffffffc04047892 */ /* 0x000fe4000f8ec0ff */
[----:B------:R-:W-:-:S04]  /*14b0*/  ULOP3.LUT UR5, UR5, 0x3, URZ, 0xc0, !UPT ;  /* 0x0000000305057892 */ /* 0x000fc8000f8ec0ff */
[----:B------:R-:W-:-:S04]  /*14c0*/  IADD3 R8, P0, PT, R16, UR4, RZ ;  /* 0x0000000410087c10 */ /* 0x000fc8000ff1e0ff */
[----:B------:R-:W-:-:S05]  /*14d0*/  IADD3.X R9, PT, PT, R17, UR5, RZ, P0, !PT ;  /* 0x0000000511097c10 */ /* 0x000fca00087fe4ff */
[----:B--2---:R0:W-:Y:S04]  /*14e0*/  STG.E desc[UR10][R8.64], R11 ;  /* 0x0000000b08007986 */ /* 0x0041e8000c10190a */
.L_x_538:
[----:B------:R-:W-:Y:S05]  /*14f0*/  BSYNC.RECONVERGENT B0 ;  /* 0x0000000000007941 */ /* 0x000fea0003800200 */
.L_x_537:
[----:B------:R-:W-:-:S05]  /*1500*/  VIADD R13, R13, UR6 ;  /* 0x000000060d0d7c36 */ /* 0x000fca0008000000 */
[----:B------:R-:W-:-:S13]  /*1510*/  ISETP.GE.AND P0, PT, R13, R3, PT ;  /* 0x000000030d00720c */ /* 0x000fda0003f06270 */
[----:B------:R-:W-:Y:S05]  /*1520*/  @!P0 BRA `(.L_x_543) ;  /* 0xffffffec00a88947 */ /* 0x000fea000383ffff */
.L_x_531:
[----:B------:R-:W-:-:S13]  /*1530*/  ISETP.NE.AND P0, PT, R0, RZ, PT ;  /* 0x000000ff0000720c */ /* 0x000fda0003f05270 */
[----:B------:R-:W-:Y:S05]  /*1540*/  @P0 EXIT ;  /* 0x000000000000094d */ /* 0x000fea0003800000 */
[----:B------:R-:W5:Y:S01]  /*1550*/  S2UR UR5, SR_CgaCtaId ;  /* 0x00000000000579c3 */ /* 0x000f620000008800 */
[----:B------:R-:W-:-:S07]  /*1560*/  UMOV UR4, 0x400 ;  /* 0x0000040000047882 */ /* 0x000fce0000000000 */
[----:B------:R-:W0:Y:S01]  /*1570*/  LDC.64 R2, c[0x0][0x390] ;  /* 0x0000e400ff027b82 */ /* 0x000e220000000a00 */
[----:B-----5:R-:W-:-:S09]  /*1580*/  ULEA UR4, UR5, UR4, 0x18 ;  /* 0x0000000405047291 */ /* 0x020fd2000f8ec0ff */
[----:B------:R-:W0:Y:S04]  /*1590*/  LDS R5, [UR4+0x20] ;  /* 0x00002004ff057984 */ /* 0x000e280008000800 */
[----:B0-----:R-:W-:Y:S01]  /*15a0*/  STG.E desc[UR10][R2.64], R5 ;  /* 0x0000000502007986 */ /* 0x001fe2000c10190a */
[----:B------:R-:W-:Y:S05]  /*15b0*/  EXIT ;  /* 0x000000000000794d */ /* 0x000fea0003800000 */
.L_x_532:
[----:B------:R-:W-:Y:S02]  /*15c0*/  IMAD.MOV.U32 R26, RZ, RZ, R22 ;  /* 0x000000ffff1a7224 */ /* 0x000fe400078e0016 */
[----:B------:R-:W-:Y:S02]  /*15d0*/  IMAD.MOV.U32 R27, RZ, RZ, 0x1 ;  /* 0x00000001ff1b7424 */ /* 0x000fe400078e00ff */
[----:B------:R-:W-:Y:S02]  /*15e0*/  IMAD.MOV.U32 R28, RZ, RZ, RZ ;  /* 0x000000ffff1c7224 */ /* 0x000fe400078e00ff */
[----:B------:R-:W-:-:S07]  /*15f0*/  IMAD.MOV.U32 R23, RZ, RZ, -0x1 ;  /* 0xffffffffff177424 */ /* 0x000fce00078e00ff */
[----:B------:R-:W-:Y:S05]  /*1600*/  WARPSYNC.COLLECTIVE R23, `(.L_x_544) ;  /* 0x0000000017087348 */ /* 0x000fea0003c00000 */
[----:B------:R0:W1:Y:S02]  /*1610*/  SHFL.UP P2, R25, R26, R27, R28 ;  /* 0x0400001b1a197389 */ /* 0x000064000004001c */
[----:B01----:R-:W-:Y:S05]  /*1620*/  ENDCOLLECTIVE ;  /* 0x000000000000791b */ /* 0x003fea0003800000 */
.L_x_544:
[----:B------:R-:W-:Y:S02]  /*1630*/  IMAD.MOV.U32 R27, RZ, RZ, 0x2 ;  /* 0x00000002ff1b7424 */ /* 0x000fe400078e00ff */
[----:B------:R-:W-:-:S04]  /*1640*/  IMAD.MOV.U32 R9, RZ, RZ, R25 ;  /* 0x000000ffff097224 */ /* 0x000fc800078e0019 */
[----:B------:R-:W-:-:S04]  /*1650*/  @P2 IMAD.IADD R9, R9, 0x1, R22 ;  /* 0x0000000109092824 */ /* 0x000fc800078e0216 */
[----:B------:R-:W-:-:S07]  /*1660*/  IMAD.MOV.U32 R26, RZ, RZ, R9 ;  /* 0x000000ffff1a7224 */ /* 0x000fce00078e0009 */
[----:B------:R-:W-:Y:S05]  /*1670*/  WARPSYNC.COLLECTIVE R23, `(.L_x_545) ;  /* 0x0000000017087348 */ /* 0x000fea0003c00000 */
[----:B------:R0:W1:Y:S02]  /*1680*/  SHFL.UP P2, R25, R26, R27, R28 ;  /* 0x0400001b1a197389 */ /* 0x000064000004001c */
[----:B01----:R-:W-:Y:S05]  /*1690*/  ENDCOLLECTIVE ;  /* 0x000000000000791b */ /* 0x003fea0003800000 */
.L_x_545:
[----:B------:R-:W-:Y:S02]  /*16a0*/  IMAD.MOV.U32 R27, RZ, RZ, 0x4 ;  /* 0x00000004ff1b7424 */ /* 0x000fe400078e00ff */
[----:B------:R-:W-:-:S04]  /*16b0*/  IMAD.MOV.U32 R16, RZ, RZ, R25 ;  /* 0x000000ffff107224 */ /* 0x000fc800078e0019 */
[----:B------:R-:W-:-:S04]  /*16c0*/  @P2 IMAD.IADD R16, R9, 0x1, R16 ;  /* 0x0000000109102824 */ /* 0x000fc800078e0210 */
[----:B------:R-:W-:-:S07]  /*16d0*/  IMAD.MOV.U32 R26, RZ, RZ, R16 ;  /* 0x000000ffff1a7224 */ /* 0x000fce00078e0010 */
[----:B------:R-:W-:Y:S05]  /*16e0*/  WARPSYNC.COLLECTIVE R23, `(.L_x_546) ;  /* 0x0000000017087348 */ /* 0x000fea0003c00000 */
[----:B------:R0:W1:Y:S02]  /*16f0*/  SHFL.UP P2, R25, R26, R27, R28 ;  /* 0x0400001b1a197389 */ /* 0x000064000004001c */
[----:B01----:R-:W-:Y:S05]  /*1700*/  ENDCOLLECTIVE ;  /* 0x000000000000791b */ /* 0x003fea0003800000 */
.L_x_546:
[----:B------:R-:W-:Y:S02]  /*1710*/  IMAD.MOV.U32 R27, RZ, RZ, 0x8 ;  /* 0x00000008ff1b7424 */ /* 0x000fe400078e00ff */
[----:B------:R-:W-:-:S04]  /*1720*/  IMAD.MOV.U32 R11, RZ, RZ, R25 ;  /* 0x000000ffff0b7224 */ /* 0x000fc800078e0019 */
[----:B------:R-:W-:-:S04]  /*1730*/  @P2 IMAD.IADD R11, R16, 0x1, R11 ;  /* 0x00000001100b2824 */ /* 0x000fc800078e020b */
[----:B------:R-:W-:-:S07]  /*1740*/  IMAD.MOV.U32 R26, RZ, RZ, R11 ;  /* 0x000000ffff1a7224 */ /* 0x000fce00078e000b */
[----:B------:R-:W-:Y:S05]  /*1750*/  WARPSYNC.COLLECTIVE R23, `(.L_x_547) ;  /* 0x0000000017087348 */ /* 0x000fea0003c00000 */
[----:B------:R0:W1:Y:S02]  /*1760*/  SHFL.UP P2, R25, R26, R27, R28 ;  /* 0x0400001b1a197389 */ /* 0x000064000004001c */
[----:B01----:R-:W-:Y:S05]  /*1770*/  ENDCOLLECTIVE ;  /* 0x000000000000791b */ /* 0x003fea0003800000 */
.L_x_547:
[----:B------:R-:W-:Y:S02]  /*1780*/  IMAD.MOV.U32 R27, RZ, RZ, 0x10 ;  /* 0x00000010ff1b7424 */ /* 0x000fe400078e00ff */
[----:B------:R-:W-:-:S04]  /*1790*/  IMAD.MOV.U32 R24, RZ, RZ, R25 ;  /* 0x000000ffff187224 */ /* 0x000fc800078e0019 */
[----:B------:R-:W-:-:S04]  /*17a0*/  @P2 IMAD.IADD R24, R11, 0x1, R24 ;  /* 0x000000010b182824 */ /* 0x000fc800078e0218 */
[----:B------:R-:W-:-:S07]  /*17b0*/  IMAD.MOV.U32 R26, RZ, RZ, R24 ;  /* 0x000000ffff1a7224 */ /* 0x000fce00078e0018 */
[----:B------:R-:W-:Y:S05]  /*17c0*/  WARPSYNC.COLLECTIVE R23, `(.L_x_548) ;  /* 0x0000000017087348 */ /* 0x000fea0003c00000 */
[----:B------:R0:W1:Y:S02]  /*17d0*/  SHFL.UP P2, R25, R26, R27, R28 ;  /* 0x0400001b1a197389 */ /* 0x000064000004001c */
[----:B01----:R-:W-:Y:S05]  /*17e0*/  ENDCOLLECTIVE ;  /* 0x000000000000791b */ /* 0x003fea0003800000 */
.L_x_548:
[----:B------:R-:W-:Y:S05]  /*17f0*/  BRA `(.L_x_549) ;  /* 0xffffffec00547947 */ /* 0x000fea000383ffff */
        .weak           $__internal_28_$__cuda_sm20_div_u64
        .type           $__internal_28_$__cuda_sm20_div_u64,@function
        .size           $__internal_28_$__cuda_sm20_div_u64,(.L_x_588 - $__internal_28_$__cuda_sm20_div_u64)
$__internal_28_$__cuda_sm20_div_u64:
[----:B------:R-:W-:Y:S01]  /*1800*/  UMOV UR4, UR6 ;  /* 0x0000000600047c82 */ /* 0x000fe20008000000 */
[----:B------:R-:W-:Y:S02]  /*1810*/  UMOV UR5, URZ ;  /* 0x000000ff00057c82 */ /* 0x000fe40008000000 */
[----:B------:R-:W0:Y:S08]  /*1820*/  I2F.U64.RP R8, UR4 ;  /* 0x0000000400087d12 */ /* 0x000e300008309000 */
[----:B0-----:R-:W0:Y:S02]  /*1830*/  MUFU.RCP R8, R8 ;  /* 0x0000000800087308 */ /* 0x001e240000001000 */
[----:B0-----:R-:W-:-:S06]  /*1840*/  VIADD R4, R8, 0x1ffffffe ;  /* 0x1ffffffe08047836 */ /* 0x001fcc0000000000 */
[----:B------:R-:W0:Y:S02]  /*1850*/  F2I.U64.TRUNC R4, R4 ;  /* 0x0000000400047311 */ /* 0x000e24000020d800 */
[----:B0-----:R-:W-:-:S04]  /*1860*/  IMAD.WIDE.U32 R6, R4, UR6, RZ ;  /* 0x0000000604067c25 */ /* 0x001fc8000f8e00ff */
[----:B------:R-:W-:Y:S01]  /*1870*/  IMAD R7, R5, UR6, R7 ;  /* 0x0000000605077c24 */ /* 0x000fe2000f8e0207 */
[----:B------:R-:W-:-:S05]  /*1880*/  IADD3 R9, P0, PT, RZ, -R6, RZ ;  /* 0x80000006ff097210 */ /* 0x000fca0007f1e0ff */
[----:B------:R-:W-:-:S04]  /*1890*/  IMAD.HI.U32 R6, R4, R9, RZ ;  /* 0x0000000904067227 */ /* 0x000fc800078e00ff */
[----:B------:R-:W-:Y:S02]  /*18a0*/  IMAD.X R11, RZ, RZ, ~R7, P0 ;  /* 0x000000ffff0b7224 */ /* 0x000fe400000e0e07 */
[----:B------:R-:W-:Y:S02]  /*18b0*/  IMAD.MOV.U32 R7, RZ, RZ, R4 ;  /* 0x000000ffff077224 */ /* 0x000fe400078e0004 */
[-C--:B------:R-:W-:Y:S02]  /*18c0*/  IMAD R13, R5, R11.reuse, RZ ;  /* 0x0000000b050d7224 */ /* 0x080fe400078e02ff */
[----:B------:R-:W-:-:S04]  /*18d0*/  IMAD.WIDE.U32 R6, P0, R4, R11, R6 ;  /* 0x0000000b04067225 */ /* 0x000fc80007800006 */
[----:B------:R-:W-:-:S04]  /*18e0*/  IMAD.HI.U32 R11, R5, R11, RZ ;  /* 0x0000000b050b7227 */ /* 0x000fc800078e00ff */
[----:B------:R-:W-:-:S05]  /*18f0*/  IMAD.HI.U32 R6, P1, R5, R9, R6 ;  /* 0x0000000905067227 */ /* 0x000fca0007820006 */
[----:B------:R-:W-:Y:S01]  /*1900*/  IADD3 R7, P2, PT, R13, R6, RZ ;  /* 0x000000060d077210 */ /* 0x000fe20007f5e0ff */
[----:B------:R-:W-:-:S04]  /*1910*/  IMAD.X R6, R11, 0x1, R5, P0 ;  /* 0x000000010b067824 */ /* 0x000fc800000e0605 */
[----:B------:R-:W-:Y:S01]  /*1920*/  IMAD.WIDE.U32 R4, R7, UR6, RZ ;  /* 0x0000000607047c25 */ /* 0x000fe2000f8e00ff */
[----:B------:R-:W-:Y:S02]  /*1930*/  IADD3.X R9, PT, PT, RZ, RZ, R6, P2, P1 ;  /* 0x000000ffff097210 */ /* 0x000fe400017e2406 */
[----:B------:R-:W-:-:S03]  /*1940*/  IADD3 R11, P0, PT, RZ, -R4, RZ ;  /* 0x80000004ff0b7210 */ /* 0x000fc60007f1e0ff */
[----:B------:R-:W-:Y:S02]  /*1950*/  IMAD R4, R9, UR6, R5 ;  /* 0x0000000609047c24 */ /* 0x000fe4000f8e0205 */
[----:B------:R-:W-:Y:S02]  /*1960*/  IMAD.MOV.U32 R5, RZ, RZ, RZ ;  /* 0x000000ffff057224 */ /* 0x000fe400078e00ff */
[----:B------:R-:W-:-:S04]  /*1970*/  IMAD.HI.U32 R6, R7, R11, RZ ;  /* 0x0000000b07067227 */ /* 0x000fc800078e00ff */
[----:B------:R-:W-:-:S04]  /*1980*/  IMAD.X R4, RZ, RZ, ~R4, P0 ;  /* 0x000000ffff047224 */ /* 0x000fc800000e0e04 */
        /* <DEDUP_REMOVED lines=13> */
[----:B------:R-:W-:-:S04]  /*1a60*/  IMAD.X R4, RZ, RZ, R9, P0 ;  /* 0x000000ffff047224 */ /* 0x000fc800000e0609 */
[----:B------:R-:W-:Y:S02]  /*1a70*/  IMAD.X R7, RZ, RZ, R4, P1 ;  /* 0x000000ffff077224 */ /* 0x000fe400008e0604 */
[----:B------:R-:W-:-:S04]  /*1a80*/  IMAD.WIDE.U32 R4, R6, UR6, RZ ;  /* 0x0000000606047c25 */ /* 0x000fc8000f8e00ff */
[----:B------:R-:W-:Y:S01]  /*1a90*/  IMAD R8, R7, UR6, R5 ;  /* 0x0000000607087c24 */ /* 0x000fe2000f8e0205 */
[----:B------:R-:W-:-:S04]  /*1aa0*/  IADD3 R5, P0, PT, -R4, R0, RZ ;  /* 0x0000000004057210 */ /* 0x000fc80007f1e1ff */
[----:B------:R-:W-:Y:S01]  /*1ab0*/  IADD3 R0, P1, PT, R5, -UR6, RZ ;  /* 0x8000000605007c10 */ /* 0x000fe2000ff3e0ff */
[----:B------:R-:W-:Y:S01]  /*1ac0*/  IMAD.X R7, R3, 0x1, ~R8, P0 ;  /* 0x0000000103077824 */ /* 0x000fe200000e0e08 */
[----:B------:R-:W-:Y:S01]  /*1ad0*/  ISETP.GE.U32.AND P0, PT, R5, UR6, PT ;  /* 0x0000000605007c0c */ /* 0x000fe2000bf06070 */
[----:B------:R-:W-:-:S03]  /*1ae0*/  VIADD R3, R6, 0x1 ;  /* 0x0000000106037836 */ /* 0x000fc60000000000 */
[C---:B------:R-:W-:Y:S02]  /*1af0*/  ISETP.GE.U32.AND.EX P0, PT, R7.reuse, RZ, PT, P0 ;  /* 0x000000ff0700720c */ /* 0x040fe40003f06100 */
[----:B------:R-:W-:Y:S02]  /*1b00*/  IADD3.X R4, PT, PT, R7, -0x1, RZ, P1, !PT ;  /* 0xffffffff07047810 */ /* 0x000fe40000ffe4ff */
[----:B------:R-:W-:Y:S02]  /*1b10*/  SEL R0, R0, R5, P0 ;  /* 0x0000000500007207 */ /* 0x000fe40000000000 */
[----:B------:R-:W-:Y:S02]  /*1b20*/  SEL R3, R3, R6, P0 ;  /* 0x0000000603037207 */ /* 0x000fe40000000000 */
[----:B------:R-:W-:Y:S02]  /*1b30*/  SEL R4, R4, R7, P0 ;  /* 0x0000000704047207 */ /* 0x000fe40000000000 */
[----:B------:R-:W-:Y:S01]  /*1b40*/  ISETP.GE.U32.AND P0, PT, R0, UR6, PT ;  /* 0x0000000600007c0c */ /* 0x000fe2000bf06070 */
[----:B------:R-:W-:Y:S01]  /*1b50*/  VIADD R0, R3, 0x1 ;  /* 0x0000000103007836 */ /* 0x000fe20000000000 */
[----:B------:R-:W-:-:S02]  /*1b60*/  ISETP.NE.U32.AND P1, PT, RZ, UR6, PT ;  /* 0x00000006ff007c0c */ /* 0x000fc4000bf25070 */
[----:B------:R-:W-:Y:S02]  /*1b70*/  ISETP.GE.U32.AND.EX P0, PT, R4, RZ, PT, P0 ;  /* 0x000000ff0400720c */ /* 0x000fe40003f06100 */
[----:B------:R-:W-:Y:S02]  /*1b80*/  ISETP.NE.AND.EX P1, PT, RZ, RZ, PT, P1 ;  /* 0x000000ffff00720c */ /* 0x000fe40003f25310 */
[----:B------:R-:W-:Y:S01]  /*1b90*/  SEL R0, R0, R3, P0 ;  /* 0x0000000300007207 */ /* 0x000fe20000000000 */
[----:B------:R-:W-:-:S03]  /*1ba0*/  IMAD.MOV.U32 R3, RZ, RZ, 0x0 ;  /* 0x00000000ff037424 */ /* 0x000fc600078e00ff */
[----:B------:R-:W-:Y:S01]  /*1bb0*/  SEL R0, R0, 0xffffffff, P1 ;  /* 0xffffffff00007807 */ /* 0x000fe20000800000 */
[----:B------:R-:W-:Y:S06]  /*1bc0*/  RET.REL.NODEC R2 `(_ZN17fastertransformer21generate_dups_indicesEPiS0_S0_PKimmm) ;  /* 0xffffffe4020c7950 */ /* 0x000fec0003c3ffff */
.L_x_550:
        /* <DEDUP_REMOVED lines=11> */
.L_x_588:


//--------------------- .text._ZN17fastertransformer19tileGptPromptInputsILb0EEEvPiS1_S1_PKiS3_S3_i --------------------------
	.section	.text._ZN17fastertransformer19tileGptPromptInputsILb0EEEvPiS1_S1_PKiS3_S3_i,"ax",@progbits
	.align	128
        .global         _ZN17fastertransformer19tileGptPromptInputsILb0EEEvPiS1_S1_PKiS3_S3_i
        .type           _ZN17fastertransformer19tileGptPromptInputsILb0EEEvPiS1_S1_PKiS3_S3_i,@function
        .size           _ZN17fastertransformer19tileGptPromptInputsILb0EEEvPiS1_S1_PKiS3_S3_i,(.L_x_629 - _ZN17fastertransformer19tileGptPromptInputsILb0EEEvPiS1_S1_PKiS3_S3_i)
        .other          _ZN17fastertransformer19tileGptPromptInputsILb0EEEvPiS1_S1_PKiS3_S3_i,@"STO_CUDA_ENTRY STV_DEFAULT"
_ZN17fastertransformer19tileGptPromptInputsILb0EEEvPiS1_S1_PKiS3_S3_i:
.text._ZN17fastertransformer19tileGptPromptInputsILb0EEEvPiS1_S1_PKiS3_S3_i:
[----:B------:R-:W-:Y:S01]  /*0000*/  LDC R1, c[0x0][0x37c] ;  /* 0x0000df00ff017b82 */ /* 0x000fe20000000800 */
[----:B------:R-:W0:Y:S01]  /*0010*/  S2R R0, SR_TID.X ;  /* 0x0000000000007919 */ /* 0x000e220000002100 */
[----:B------:R-:W1:Y:S01]  /*0020*/  LDCU UR8, c[0x0][0x3b0] ;  /* 0x00007600ff0877ac */ /* 0x000e620008000800 */
[----:B------:R-:W-:Y:S01]  /*0030*/  BSSY.RECONVERGENT B0, `(.L_x_551) ;  /* 0x000000f000007945 */ /* 0x000fe20003800200 */
[----:B------:R-:W2:Y:S01]  /*0040*/  LDCU.64 UR4, c[0x0][0x358] ;  /* 0x00006b00ff0477ac */ /* 0x000ea20008000a00 */
[C---:B0-----:R-:W-:Y:S02]  /*0050*/  ISETP.NE.AND P0, PT, R0.reuse, RZ, PT ;  /* 0x000000ff0000720c */ /* 0x041fe40003f05270 */
[----:B-1----:R-:W-:-:S11]  /*0060*/  ISETP.GE.AND P1, PT, R0, UR8, PT ;  /* 0x0000000800007c0c */ /* 0x002fd6000bf26270 */
[----:B--2---:R-:W-:Y:S05]  /*0070*/  @P0 BRA `(.L_x_552) ;  /* 0x0000000000280947 */ /* 0x004fea0003800000 */
[----:B------:R-:W0:Y:S01]  /*0080*/  S2R R7, SR_CTAID.X ;  /* 0x0000000000077919 */ /* 0x000e220000002500 */
[----:B------:R-:W0:Y:S01]  /*0090*/  LDC.64 R2, c[0x0][0x3a0] ;  /* 0x0000e800ff027b82 */ /* 0x000e220000000a00 */
[----:B------:R-:W1:Y:S07]  /*00a0*/  S2R R6, SR_CTAID.Y ;  /* 0x0000000000067919 */ /* 0x000e6e0000002600 */
[----:B------:R-:W2:Y:S01]  /*00b0*/  LDC.64 R4, c[0x0][0x388] ;  /* 0x0000e200ff047b82 */ /* 0x000ea20000000a00 */
[----:B0-----:R-:W-:-:S06]  /*00c0*/  IMAD.WIDE.U32 R2, R7, 0x4, R2 ;  /* 0x0000000407027825 */ /* 0x001fcc00078e0002 */
[----:B------:R-:W3:Y:S01]  /*00d0*/  LDG.E R3, desc[UR4][R2.64] ;  /* 0x0000000402037981 */ /* 0x000ee2000c1e1900 */
[----:B------:R-:W1:Y:S02]  /*00e0*/  LDCU UR6, c[0x0][0x374] ;  /* 0x00006e80ff0677ac */ /* 0x000e640008000800 */
[----:B-1----:R-:W-:-:S04]  /*00f0*/  IMAD R7, R7, UR6, R6 ;  /* 0x0000000607077c24 */ /* 0x002fc8000f8e0206 */
[----:B--2---:R-:W-:-:S05]  /*0100*/  IMAD.WIDE.U32 R4, R7, 0x4, R4 ;  /* 0x0000000407047825 */ /* 0x004fca00078e0004 */
[----:B---3--:R0:W-:Y:S02]  /*0110*/  STG.E desc[UR4][R4.64], R3 ;  /* 0x0000000304007986 */ /* 0x0081e4000c101904 */
.L_x_552:
[----:B------:R-:W-:Y:S05]  /*0120*/  BSYNC.RECONVERGENT B0 ;  /* 0x0000000000007941 */ /* 0x000fea0003800200 */
.L_x_551:
[----:B------:R-:W-:Y:S05]  /*0130*/  @P1 EXIT ;  /* 0x000000000000194d */ /* 0x000fea0003800000 */
[----:B------:R-:W1:Y:S01]  /*0140*/  S2R R13, SR_CTAID.X ;  /* 0x00000000000d7919 */ /* 0x000e620000002500 */
[----:B------:R-:W2:Y:S01]  /*0150*/  LDC.64 R6, c[0x0][0x398] ;  /* 0x0000e600ff067b82 */ /* 0x000ea20000000a00 */
[----:B------:R-:W1:Y:S01]  /*0160*/  LDCU UR6, c[0x0][0x374] ;  /* 0x00006e80ff0677ac */ /* 0x000e620008000800 */
[----:B------:R-:W1:Y:S01]  /*0170*/  S2R R2, SR_CTAID.Y ;  /* 0x0000000000027919 */ /* 0x000e620000002600 */
[----:B------:R-:W3:Y:S05]  /*0180*/  LDCU UR7, c[0x0][0x360] ;  /* 0x00006c00ff0777ac */ /* 0x000eea0008000800 */
[----:B------:R-:W4:Y:S01]  /*0190*/  LDC.64 R8, c[0x0][0x380] ;  /* 0x0000e000ff087b82 */ /* 0x000f220000000a00 */
[----:B-1-3--:R-:W-:-:S07]  /*01a0*/  IMAD R11, R13, UR6, R2 ;  /* 0x000000060d0b7c24 */ /* 0x00afce000f8e0202 */
.L_x_553:
[----:B01----:R-:W-:-:S04]  /*01b0*/  IMAD R3, R13, UR8, R0 ;  /* 0x000000080d037c24 */ /* 0x003fc8000f8e0200 */
[----:B--2---:R-:W-:-:S06]  /*01c0*/  IMAD.WIDE.U32 R2, R3, 0x4, R6 ;  /* 0x0000000403027825 */ /* 0x004fcc00078e0006 */
[----:B------:R-:W2:Y:S01]  /*01d0*/  LDG.E R3, desc[UR4][R2.64] ;  /* 0x0000000402037981 */ /* 0x000ea2000c1e1900 */
[----:B------:R-:W-:Y:S01]  /*01e0*/  IMAD R5, R11, UR8, R0 ;  /* 0x000000080b057c24 */ /* 0x000fe2000f8e0200 */
[----:B------:R-:W-:-:S03]  /*01f0*/  IADD3 R0, PT, PT, R0, UR7, RZ ;  /* 0x0000000700007c10 */ /* 0x000fc6000fffe0ff */
[----:B----4-:R-:W-:Y:S01]  /*0200*/  IMAD.WIDE.U32 R4, R5, 0x4, R8 ;  /* 0x0000000405047825 */ /* 0x010fe200078e0008 */
[----:B------:R-:W-:-:S04]  /*0210*/  ISETP.GE.AND P0, PT, R0, UR8, PT ;  /* 0x0000000800007c0c */ /* 0x000fc8000bf06270 */
[----:B--2---:R1:W-:Y:S09]  /*0220*/  STG.E desc[UR4][R4.64], R3 ;  /* 0x0000000304007986 */ /* 0x0043f2000c101904 */
[----:B------:R-:W-:Y:S05]  /*0230*/  @!P0 BRA `(.L_x_553) ;  /* 0xfffffffc00dc8947 */ /* 0x000fea000383ffff */
[----:B------:R-:W-:Y:S05]  /*0240*/  EXIT ;  /* 0x000000000000794d */ /* 0x000fea0003800000 */
.L_x_554:
        /* <DEDUP_REMOVED lines=11> */
.L_x_629:


//--------------------- .text._ZN17fastertransformer19tileGptPromptInputsILb1EEEvPiS1_S1_PKiS3_S3_i --------------------------
	.section	.text._ZN17fastertransformer19tileGptPromptInputsILb1EEEvPiS1_S1_PKiS3_S3_i,"ax",@progbits
	.align	128
        .global         _ZN17fastertransformer19tileGptPromptInputsILb1EEEvPiS1_S1_PKiS3_S3_i
        .type           _ZN17fastertransformer19tileGptPromptInputsILb1EEEvPiS1_S1_PKiS3_S3_i,@function
        .size           _ZN17fastertransformer19tileGptPromptInputsILb1EEEvPiS1_S1_PKiS3_S3_i,(.L_x_630 - _ZN17fastertransformer19tileGptPromptInputsILb1EEEvPiS1_S1_PKiS3_S3_i)
        .other          _ZN17fastertransformer19tileGptPromptInputsILb1EEEvPiS1_S1_PKiS3_S3_i,@"STO_CUDA_ENTRY STV_DEFAULT"
_ZN17fastertransformer19tileGptPromptInputsILb1EEEvPiS1_S1_PKiS3_S3_i:
.text._ZN17fastertransformer19tileGptPromptInputsILb1EEEvPiS1_S1_PKiS3_S3_i:
        /* <DEDUP_REMOVED lines=11> */
[----:B------:R-:W2:Y:S08]  /*00b0*/  LDC.64 R4, c[0x0][0x388] ;  /* 0x0000e200ff047b82 */ /* 0x000eb00000000a00 */
[----:B------:R-:W3:Y:S01]  /*00c0*/  LDC.64 R6, c[0x0][0x3a8] ;  /* 0x0000ea00ff067b82 */ /* 0x000ee20000000a00 */
[----:B0-----:R-:W-:-:S05]  /*00d0*/  IMAD.WIDE.U32 R2, R9, 0x4, R2 ;  /* 0x0000000409027825 */ /* 0x001fca00078e0002 */
[----:B------:R-:W4:Y:S01]  /*00e0*/  LDG.E R11, desc[UR4][R2.64] ;  /* 0x00000004020b7981 */ /* 0x000f22000c1e1900 */
[----:B------:R-:W1:Y:S01]  /*00f0*/  LDCU UR6, c[0x0][0x374] ;  /* 0x00006e80ff0677ac */ /* 0x000e620008000800 */
[----:B---3--:R-:W-:-:S04]  /*0100*/  IMAD.WIDE.U32 R6, R9, 0x4, R6 ;  /* 0x0000000409067825 */ /* 0x008fc800078e0006 */
[----:B-1----:R-:W-:Y:S02]  /*0110*/  IMAD R13, R9, UR6, R8 ;  /* 0x00000006090d7c24 */ /* 0x002fe4000f8e0208 */
[----:B------:R-:W0:Y:S02]  /*0120*/  LDC.64 R8, c[0x0][0x390] ;  /* 0x0000e400ff087b82 */ /* 0x000e240000000a00 */
[----:B--2---:R-:W-:-:S05]  /*0130*/  IMAD.WIDE.U32 R4, R13, 0x4, R4 ;  /* 0x000000040d047825 */ /* 0x004fca00078e0004 */
[----:B----4-:R1:W-:Y:S04]  /*0140*/  STG.E desc[UR4][R4.64], R11 ;  /* 0x0000000b04007986 */ /* 0x0103e8000c101904 */
[----:B------:R-:W2:Y:S01]  /*0150*/  LDG.E R7, desc[UR4][R6.64] ;  /* 0x0000000406077981 */ /* 0x000ea2000c1e1900 */
[----:B0-----:R-:W-:-:S05]  /*0160*/  IMAD.WIDE.U32 R2, R13, 0x4, R8 ;  /* 0x000000040d027825 */ /* 0x001fca00078e0008 */
[----:B--2---:R1:W-:Y:S02]  /*0170*/  STG.E desc[UR4][R2.64], R7 ;  /* 0x0000000702007986 */ /* 0x0043e4000c101904 */
.L_x_556:
[----:B------:R-:W-:Y:S05]  /*0180*/  BSYNC.RECONVERGENT B0 ;  /* 0x0000000000007941 */ /* 0x000fea0003800200 */
.L_x_555:
[----:B------:R-:W-:Y:S05]  /*0190*/  @P1 EXIT ;  /* 0x000000000000194d */ /* 0x000fea0003800000 */
[----:B------:R-:W0:Y:S01]  /*01a0*/  S2R R13, SR_CTAID.X ;  /* 0x00000000000d7919 */ /* 0x000e220000002500 */
[----:B-1----:R-:W1:Y:S01]  /*01b0*/  LDC.64 R6, c[0x0][0x398] ;  /* 0x0000e600ff067b82 */ /* 0x002e620000000a00 */
[----:B------:R-:W0:Y:S01]  /*01c0*/  LDCU UR6, c[0x0][0x374] ;  /* 0x00006e80ff0677ac */ /* 0x000e220008000800 */
[----:B------:R-:W0:Y:S01]  /*01d0*/  S2R R2, SR_CTAID.Y ;  /* 0x0000000000027919 */ /* 0x000e220000002600 */
[----:B------:R-:W2:Y:S05]  /*01e0*/  LDCU UR7, c[0x0][0x360] ;  /* 0x00006c00ff0777ac */ /* 0x000eaa0008000800 */
[----:B------:R-:W3:Y:S01]  /*01f0*/  LDC.64 R8, c[0x0][0x380] ;  /* 0x0000e000ff087b82 */ /* 0x000ee20000000a00 */
[----:B0-2---:R-:W-:-:S07]  /*0200*/  IMAD R11, R13, UR6, R2 ;  /* 0x000000060d0b7c24 */ /* 0x005fce000f8e0202 */
.L_x_557:
[----:B0-----:R-:W-:-:S04]  /*0210*/  IMAD R3, R13, UR8, R0 ;  /* 0x000000080d037c24 */ /* 0x001fc8000f8e0200 */
[----:B-1----:R-:W-:-:S06]  /*0220*/  IMAD.WIDE.U32 R2, R3, 0x4, R6 ;  /* 0x0000000403027825 */ /* 0x002fcc00078e0006 */
[----:B------:R-:W2:Y:S01]  /*0230*/  LDG.E R3, desc[UR4][R2.64] ;  /* 0x0000000402037981 */ /* 0x000ea2000c1e1900 */
[----:B------:R-:W-:Y:S01]  /*0240*/  IMAD R5, R11, UR8, R0 ;  /* 0x000000080b057c24 */ /* 0x000fe2000f8e0200 */
[----:B------:R-:W-:-:S03]  /*0250*/  IADD3 R0, PT, PT, R0, UR7, RZ ;  /* 0x0000000700007c10 */ /* 0x000fc6000fffe0ff */
[----:B---3--:R-:W-:Y:S01]  /*0260*/  IMAD.WIDE.U32 R4, R5, 0x4, R8 ;  /* 0x0000000405047825 */ /* 0x008fe200078e0008 */
[----:B------:R-:W-:-:S04]  /*0270*/  ISETP.GE.AND P0, PT, R0, UR8, PT ;  /* 0x0000000800007c0c */ /* 0x000fc8000bf06270 */
[----:B--2---:R0:W-:Y:S09]  /*0280*/  STG.E desc[UR4][R4.64], R3 ;  /* 0x0000000304007986 */ /* 0x0041f2000c101904 */
[----:B------:R-:W-:Y:S05]  /*0290*/  @!P0 BRA `(.L_x_557) ;  /* 0xfffffffc00dc8947 */ /* 0x000fea000383ffff */
[----:B------:R-:W-:Y:S05]  /*02a0*/  EXIT ;  /* 0x000000000000794d */ /* 0x000fea0003800000 */
.L_x_558:
        /* <DEDUP_REMOVED lines=13> */
.L_x_630:


//--------------------- .text._ZN3cub18CUB_300001_SM_10006detail11EmptyKernelIvEEvv --------------------------
	.section	.text._ZN3cub18CUB_300001_SM_10006detail11EmptyKernelIvEEvv,"ax",@progbits
	.align	128
        .global         _ZN3cub18CUB_300001_SM_10006detail11EmptyKernelIvEEvv
        .type           _ZN3cub18CUB_300001_SM_10006detail11EmptyKernelIvEEvv,@function
        .size           _ZN3cub18CUB_300001_SM_10006detail11EmptyKernelIvEEvv,(.L_x_631 - _ZN3cub18CUB_300001_SM_10006detail11EmptyKernelIvEEvv)
        .other          _ZN3cub18CUB_300001_SM_10006detail11EmptyKernelIvEEvv,@"STO_CUDA_ENTRY STV_DEFAULT"
_ZN3cub18CUB_300001_SM_10006detail11EmptyKernelIvEEvv:
.text._ZN3cub18CUB_300001_SM_10006detail11EmptyKernelIvEEvv:
[----:B------:R-:W-:Y:S01]  /*0000*/  LDC R1, c[0x0][0x37c] ;  /* 0x0000df00ff017b82 */ /* 0x000fe20000000800 */
[----:B------:R-:W-:Y:S05]  /*0010*/  EXIT ;  /* 0x000000000000794d */ /* 0x000fea0003800000 */
.L_x_559:
        /* <DEDUP_REMOVED lines=14> */
.L_x_631:


//--------------------- .nv.shared.reserved.0     --------------------------
	.section	.nv.shared.reserved.0,"aw",@nobits
	.weak		__nv_reservedSMEM_offset_0_alias
	.size		__nv_reservedSMEM_offset_0_alias, 0, 64
	.other		__nv_reservedSMEM_offset_0_alias,@"STO_CUDA_RESERVED_SHARED STV_DEFAULT"
__nv_reservedSMEM_offset_0_alias:
	.zero		0
	.zero		64


//--------------------- .nv.global                --------------------------
	.section	.nv.global,"aw",@nobits
.nv.global:
	.type		_ZN45_INTERNAL_a6ca4d3c_14_gpt_kernels_cu_cabe7fe16thrust24THRUST_300001_SM_1000_NS12placeholders2_5E,@object
	.size		_ZN45_INTERNAL_a6ca4d3c_14_gpt_kernels_cu_cabe7fe16thrust24THRUST_300001_SM_1000_NS12placeholders2_5E,(_ZN45_INTERNAL_a6ca4d3c_14_gpt_kernels_cu_cabe7fe14cuda3std3__45__cpo6cbeginE - _ZN45_INTERNAL_a6ca4d3c_14_gpt_kernels_cu_cabe7fe16thrust24THRUST_300001_SM_1000_NS12placeholders2_5E)
_ZN45_INTERNAL_a6ca4d3c_14_gpt_kernels_cu_cabe7fe16thrust24THRUST_300001_SM_1000_NS12placeholders2_5E:
	.zero		1
	.type		_ZN45_INTERNAL_a6ca4d3c_14_gpt_kernels_cu_cabe7fe14cuda3std3__45__cpo6cbeginE,@object
	.size		_ZN45_INTERNAL_a6ca4d3c_14_gpt_kernels_cu_cabe7fe14cuda3std3__45__cpo6cbeginE,(_ZN45_INTERNAL_a6ca4d3c_14_gpt_kernels_cu_cabe7fe14cuda3std6ranges3__45__cpo6cbeginE - _ZN45_INTERNAL_a6ca4d3c_14_gpt_kernels_cu_cabe7fe14cuda3std3__45__cpo6cbeginE)
_ZN45_INTERNAL_a6ca4d3c_14_gpt_kernels_cu_cabe7fe14cuda3std3__45__cpo6cbeginE:
	.zero		1
	.type		_ZN45_INTERNAL_a6ca4d3c_14_gpt_kernels_cu_cabe7fe14cuda3std6ranges3__45__cpo6cbeginE,@object
	.size		_ZN45_INTERNAL_a6ca4d3c_14_gpt_kernels_cu_cabe7fe14cuda3std6ranges3__45__cpo6cbeginE,(_ZN45_INTERNAL_a6ca4d3c_14_gpt_kernels_cu_cabe7fe14cuda3std3__48in_placeE - _ZN45_INTERNAL_a6ca4d3c_14_gpt_kernels_cu_cabe7fe14cuda3std6ranges3__45__cpo6cbeginE)
_ZN45_INTERNAL_a6ca4d3c_14_gpt_kernels_cu_cabe7fe14cuda3std6ranges3__45__cpo6cbeginE:
	.zero		1
	.type		_ZN45_INTERNAL_a6ca4d3c_14_gpt_kernels_cu_cabe7fe14cuda3std3__48in_placeE,@object
	.size		_ZN45_INTERNAL_a6ca4d3c_14_gpt_kernels_cu_cabe7fe14cuda3std3__48in_placeE,(_ZN45_INTERNAL_a6ca4d3c_14_gpt_kernels_cu_cabe7fe14cuda3std6ranges3__45__cpo4sizeE - _ZN45_INTERNAL_a6ca4d3c_14_gpt_kernels_cu_cabe7fe14cuda3std3__48in_placeE)
_ZN45_INTERNAL_a6ca4d3c_14_gpt_kernels_cu_cabe7fe14cuda3std3__48in_placeE:
	.zero		1
	.type		_ZN45_INTERNAL_a6ca4d3c_14_gpt_kernels_cu_cabe7fe14cuda3std6ranges3__45__cpo4sizeE,@object
	.size		_ZN45_INTERNAL_a6ca4d3c_14_gpt_kernels_cu_cabe7fe14cuda3std6ranges3__45__cpo4sizeE,(_ZN45_INTERNAL_a6ca4d3c_14_gpt_kernels_cu_cabe7fe16thrust24THRUST_300001_SM_1000_NS12placeholders2_9E - _ZN45_INTERNAL_a6ca4d3c_14_gpt_kernels_cu_cabe7fe14cuda3std6ranges3__45__cpo4sizeE)
_ZN45_INTERNAL_a6ca4d3c_14_gpt_kernels_cu_cabe7fe14cuda3std6ranges3__45__cpo4sizeE:
	.zero		1
	.type		_ZN45_INTERNAL_a6ca4d3c_14_gpt_kernels_cu_cabe7fe16thrust24THRUST_300001_SM_1000_NS12placeholders2_9E,@object
	.size		_ZN45_INTERNAL_a6ca4d3c_14_gpt_kernels_cu_cabe7fe16thrust24THRUST_300001_SM_1000_NS12placeholders2_9E,(_ZN45_INTERNAL_a6ca4d3c_14_gpt_kernels_cu_cabe7fe14cuda3std3__45__cpo7crbeginE - _ZN45_INTERNAL_a6ca4d3c_14_gpt_kernels_cu_cabe7fe16thrust24THRUST_300001_SM_1000_NS12placeholders2_9E)
_ZN45_INTERNAL_a6ca4d3c_14_gpt_kernels_cu_cabe7fe16thrust24THRUST_300001_SM_1000_NS12placeholders2_9E:
	.zero		1
	.type		_ZN45_INTERNAL_a6ca4d3c_14_gpt_kernels_cu_cabe7fe14cuda3std3__45__cpo7crbeginE,@object
	.size		_ZN45_INTERNAL_a6ca4d3c_14_gpt_kernels_cu_cabe7fe14cuda3std3__45__cpo7crbeginE,(_ZN45_INTERNAL_a6ca4d3c_14_gpt_kernels_cu_cabe7fe14cuda3std6ranges3__45__cpo4nextE - _ZN45_INTERNAL_a6ca4d3c_14_gpt_kernels_cu_cabe7fe14cuda3std3__45__cpo7crbeginE)
_ZN45_INTERNAL_a6ca4d3c_14_gpt_kernels_cu_cabe7fe14cuda3std3__45__cpo7crbeginE:
	.zero		1
	.type		_ZN45_INTERNAL_a6ca4d3c_14_gpt_kernels_cu_cabe7fe14cuda3std6ranges3__45__cpo4nextE,@object
	.size		_ZN45_INTERNAL_a6ca4d3c_14_gpt_kernels_cu_cabe7fe14cuda3std6ranges3__45__cpo4nextE,(_ZN45_INTERNAL_a6ca4d3c_14_gpt_kernels_cu_cabe7fe14cuda3std6ranges3__45__cpo4swapE - _ZN45_INTERNAL_a6ca4d3c_14_gpt_kernels_cu_cabe7fe14cuda3std6ranges3__45__cpo4nextE)
_ZN45_INTERNAL_a6ca4d3c_14_gpt_kernels_cu_cabe7fe14cuda3std6ranges3__45__cpo4nextE:
	.zero		1
	.type		_ZN45_INTERNAL_a6ca4d3c_14_gpt_kernels_cu_cabe7fe14cuda3std6ranges3__45__cpo4swapE,@object
	.size		_ZN45_INTERNAL_a6ca4d3c_14_gpt_kernels_cu_cabe7fe14cuda3std6ranges3__45__cpo4swapE,(_ZN45_INTERNAL_a6ca4d3c_14_gpt_kernels_cu_cabe7fe16thrust24THRUST_300001_SM_1000_NS12placeholders2_1E - _ZN45_INTERNAL_a6ca4d3c_14_gpt_kernels_cu_cabe7fe14cuda3std6ranges3__45__cpo4swapE)
_ZN45_INTERNAL_a6ca4d3c_14_gpt_kernels_cu_cabe7fe14cuda3std6ranges3__45__cpo4swapE:
	.zero		1
	.type		_ZN45_INTERNAL_a6ca4d3c_14_gpt_kernels_cu_cabe7fe16thrust24THRUST_300001_SM_1000_NS12placeholders2_1E,@object
	.size		_ZN45_INTERNAL_a6ca4d3c_14_gpt_kernels_cu_cabe7fe16thrust24THRUST_300001_SM_1000_NS12placeholders2_1E,(_ZN45_INTERNAL_a6ca4d3c_14_gpt_kernels_cu_cabe7fe16thrust24THRUST_300001_SM_1000_NS12placeholders2_3E - _ZN45_INTERNAL_a6ca4d3c_14_gpt_kernels_cu_cabe7fe16thrust24THRUST_300001_SM_1000_NS12placeholders2_1E)
_ZN45_INTERNAL_a6ca4d3c_14_gpt_kernels_cu_cabe7fe16thrust24THRUST_300001_SM_1000_NS12placeholders2_1E:
	.zero		1
	.type		_ZN45_INTERNAL_a6ca4d3c_14_gpt_kernels_cu_cabe7fe16thrust24THRUST_300001_SM_1000_NS12placeholders2_3E,@object
	.size		_ZN45_INTERNAL_a6ca4d3c_14_gpt_kernels_cu_cabe7fe16thrust24THRUST_300001_SM_1000_NS12placeholders2_3E,(_ZN45_INTERNAL_a6ca4d3c_14_gpt_kernels_cu_cabe7fe14cuda3std3__45__cpo5beginE - _ZN45_INTERNAL_a6ca4d3c_14_gpt_kernels_cu_cabe7fe16thrust24THRUST_300001_SM_1000_NS12placeholders2_3E)
_ZN45_INTERNAL_a6ca4d3c_14_gpt_kernels_cu_cabe7fe16thrust24THRUST_300001_SM_1000_NS12placeholders2_3E:
	.zero		1
	.type		_ZN45_INTERNAL_a6ca4d3c_14_gpt_kernels_cu_cabe7fe14cuda3std3__45__cpo5beginE,@object
	.size		_ZN45_INTERNAL_a6ca4d3c_14_gpt_kernels_cu_cabe7fe14cuda3std3__45__cpo5beginE,(_ZN45_INTERNAL_a6ca4d3c_14_gpt_kernels_cu_cabe7fe14cuda3std6ranges3__45__cpo5beginE - _ZN45_INTERNAL_a6ca4d3c_14_gpt_kernels_cu_cabe7fe14cuda3std3__45__cpo5beginE)
_ZN45_INTERNAL_a6ca4d3c_14_gpt_kernels_cu_cabe7fe14cuda3std3__45__cpo5beginE:
	.zero		1
	.type		_ZN45_INTERNAL_a6ca4d3c_14_gpt_kernels_cu_cabe7fe14cuda3std6ranges3__45__cpo5beginE,@object
	.size		_ZN45_INTERNAL_a6ca4d3c_14_gpt_kernels_cu_cabe7fe14cuda3std6ranges3__45__cpo5beginE,(_ZN45_INTERNAL_a6ca4d3c_14_gpt_kernels_cu_cabe7fe14cuda3std3__447_GLOBAL__N__a6ca4d3c_14_gpt_kernels_cu_cabe7fe16ignoreE - _ZN45_INTERNAL_a6ca4d3c_14_gpt_kernels_cu_cabe7fe14cuda3std6ranges3__45__cpo5beginE)
_ZN45_INTERNAL_a6ca4d3c_14_gpt_kernels_cu_cabe7fe14cuda3std6ranges3__45__cpo5beginE:
	.zero		1
	.type		_ZN45_INTERNAL_a6ca4d3c_14_gpt_kernels_cu_cabe7fe14cuda3std3__447_GLOBAL__N__a6ca4d3c_14_gpt_kernels_cu_cabe7fe16ignoreE,@object
	.size		_ZN45_INTERNAL_a6ca4d3c_14_gpt_kernels_cu_cabe7fe14cuda3std3__447_GLOBAL__N__a6ca4d3c_14_gpt_kernels_cu_cabe7fe16ignoreE,(_ZN45_INTERNAL_a6ca4d3c_14_gpt_kernels_cu_cabe7fe14cuda3std6ranges3__45__cpo4dataE - _ZN45_INTERNAL_a6ca4d3c_14_gpt_kernels_cu_cabe7fe14cuda3std3__447_GLOBAL__N__a6ca4d3c_14_gpt_kernels_cu_cabe7fe16ignoreE)
_ZN45_INTERNAL_a6ca4d3c_14_gpt_kernels_cu_cabe7fe14cuda3std3__447_GLOBAL__N__a6ca4d3c_14_gpt_kernels_cu_cabe7fe16ignoreE:
	.zero		1
	.type		_ZN45_INTERNAL_a6ca4d3c_14_gpt_kernels_cu_cabe7fe14cuda3std6ranges3__45__cpo4dataE,@object
	.size		_ZN45_INTERNAL_a6ca4d3c_14_gpt_kernels_cu_cabe7fe14cuda3std6ranges3__45__cpo4dataE,(_ZN45_INTERNAL_a6ca4d3c_14_gpt_kernels_cu_cabe7fe16thrust24THRUST_300001_SM_1000_NS12placeholders2_7E - _ZN45_INTERNAL_a6ca4d3c_14_gpt_kernels_cu_cabe7fe14cuda3std6ranges3__45__cpo4dataE)
_ZN45_INTERNAL_a6ca4d3c_14_gpt_kernels_cu_cabe7fe14cuda3std6ranges3__45__cpo4dataE:
	.zero		1
	.type		_ZN45_INTERNAL_a6ca4d3c_14_gpt_kernels_cu_cabe7fe16thrust24THRUST_300001_SM_1000_NS12placeholders2_7E,@object
	.size		_ZN45_INTERNAL_a6ca4d3c_14_gpt_kernels_cu_cabe7fe16thrust24THRUST_300001_SM_1000_NS12placeholders2_7E,(_ZN45_INTERNAL_a6ca4d3c_14_gpt_kernels_cu_cabe7fe14cuda3std3__45__cpo6rbeginE - _ZN45_INTERNAL_a6ca4d3c_14_gpt_kernels_cu_cabe7fe16thrust24THRUST_300001_SM_1000_NS12placeholders2_7E)
_ZN45_INTERNAL_a6ca4d3c_14_gpt_kernels_cu_cabe7fe16thrust24THRUST_300001_SM_1000_NS12placeholders2_7E:
	.zero		1
	.type		_ZN45_INTERNAL_a6ca4d3c_14_gpt_kernels_cu_cabe7fe14cuda3std3__45__cpo6rbeginE,@object
	.size		_ZN45_INTERNAL_a6ca4d3c_14_gpt_kernels_cu_cabe7fe14cuda3std3__45__cpo6rbeginE,(_ZN45_INTERNAL_a6ca4d3c_14_gpt_kernels_cu_cabe7fe14cuda3std6ranges3__45__cpo7advanceE - _ZN45_INTERNAL_a6ca4d3c_14_gpt_kernels_cu_cabe7fe14cuda3std3__45__cpo6rbeginE)
_ZN45_INTERNAL_a6ca4d3c_14_gpt_kernels_cu_cabe7fe14cuda3std3__45__cpo6rbeginE:
	.zero		1
	.type		_ZN45_INTERNAL_a6ca4d3c_14_gpt_kernels_cu_cabe7fe14cuda3std6ranges3__45__cpo7advanceE,@object
	.size		_ZN45_INTERNAL_a6ca4d3c_14_gpt_kernels_cu_cabe7fe14cuda3std6ranges3__45__cpo7advanceE,(_ZN45_INTERNAL_a6ca4d3c_14_gpt_kernels_cu_cabe7fe14cuda3std3__47nulloptE - _ZN45_INTERNAL_a6ca4d3c_14_gpt_kernels_cu_cabe7fe14cuda3std6ranges3__45__cpo7advanceE)
_ZN45_INTERNAL_a6ca4d3c_14_gpt_kernels_cu_cabe7fe14cuda3std6ranges3__45__cpo7advanceE:
	.zero		1
	.type		_ZN45_INTERNAL_a6ca4d3c_14_gpt_kernels_cu_cabe7fe14cuda3std3__47nulloptE,@object
	.size		_ZN45_INTERNAL_a6ca4d3c_14_gpt_kernels_cu_cabe7fe14cuda3std3__47nulloptE,(_ZN45_INTERNAL_a6ca4d3c_14_gpt_kernels_cu_cabe7fe14cuda3std6ranges3__45__cpo8distanceE - _ZN45_INTERNAL_a6ca4d3c_14_gpt_kernels_cu_cabe7fe14cuda3std3__47nulloptE)
_ZN45_INTERNAL_a6ca4d3c_14_gpt_kernels_cu_cabe7fe14cuda3std3__47nulloptE:
	.zero		1
	.type		_ZN45_INTERNAL_a6ca4d3c_14_gpt_kernels_cu_cabe7fe14cuda3std6ranges3__45__cpo8distanceE,@object
	.size		_ZN45_INTERNAL_a6ca4d3c_14_gpt_kernels_cu_cabe7fe14cuda3std6ranges3__45__cpo8distanceE,(_ZN45_INTERNAL_a6ca4d3c_14_gpt_kernels_cu_cabe7fe16thrust24THRUST_300001_SM_1000_NS12placeholders2_6E - _ZN45_INTERNAL_a6ca4d3c_14_gpt_kernels_cu_cabe7fe14cuda3std6ranges3__45__cpo8distanceE)
_ZN45_INTERNAL_a6ca4d3c_14_gpt_kernels_cu_cabe7fe14cuda3std6ranges3__45__cpo8distanceE:
	.zero		1
	.type		_ZN45_INTERNAL_a6ca4d3c_14_gpt_kernels_cu_cabe7fe16thrust24THRUST_300001_SM_1000_NS12placeholders2_6E,@object
	.size		_ZN45_INTERNAL_a6ca4d3c_14_gpt_kernels_cu_cabe7fe16thrust24THRUST_300001_SM_1000_NS12placeholders2_6E,(_ZN45_INTERNAL_a6ca4d3c_14_gpt_kernels_cu_cabe7fe14cuda3std3__45__cpo4cendE - _ZN45_INTERNAL_a6ca4d3c_14_gpt_kernels_cu_cabe7fe16thrust24THRUST_300001_SM_1000_NS12placeholders2_6E)
_ZN45_INTERNAL_a6ca4d3c_14_gpt_kernels_cu_cabe7fe16thrust24THRUST_300001_SM_1000_NS12placeholders2_6E:
	.zero		1
	.type		_ZN45_INTERNAL_a6ca4d3c_14_gpt_kernels_cu_cabe7fe14cuda3std3__45__cpo4cendE,@object
	.size		_ZN45_INTERNAL_a6ca4d3c_14_gpt_kernels_cu_cabe7fe14cuda3std3__45__cpo4cendE,(_ZN45_INTERNAL_a6ca4d3c_14_gpt_kernels_cu_cabe7fe14cuda3std6ranges3__45__cpo4cendE - _ZN45_INTERNAL_a6ca4d3c_14_gpt_kernels_cu_cabe7fe14cuda3std3__45__cpo4cendE)
_ZN45_INTERNAL_a6ca4d3c_14_gpt_kernels_cu_cabe7fe14cuda3std3__45__cpo4cendE:
	.zero		1
	.type		_ZN45_INTERNAL_a6ca4d3c_14_gpt_kernels_cu_cabe7fe14cuda3std6ranges3__45__cpo4cendE,@object
	.size		_ZN45_INTERNAL_a6ca4d3c_14_gpt_kernels_cu_cabe7fe14cuda3std6ranges3__45__cpo4cendE,(_ZN45_INTERNAL_a6ca4d3c_14_gpt_kernels_cu_cabe7fe14cuda3std3__420unreachable_sentinelE - _ZN45_INTERNAL_a6ca4d3c_14_gpt_kernels_cu_cabe7fe14cuda3std6ranges3__45__cpo4cendE)
_ZN45_INTERNAL_a6ca4d3c_14_gpt_kernels_cu_cabe7fe14cuda3std6ranges3__45__cpo4cendE:
	.zero		1
	.type		_ZN45_INTERNAL_a6ca4d3c_14_gpt_kernels_cu_cabe7fe14cuda3std3__420unreachable_sentinelE,@object
	.size		_ZN45_INTERNAL_a6ca4d3c_14_gpt_kernels_cu_cabe7fe14cuda3std3__420unreachable_sentinelE,(_ZN45_INTERNAL_a6ca4d3c_14_gpt_kernels_cu_cabe7fe14cuda3std6ranges3__45__cpo5ssizeE - _ZN45_INTERNAL_a6ca4d3c_14_gpt_kernels_cu_cabe7fe14cuda3std3__420unreachable_sentinelE)
_ZN45_INTERNAL_a6ca4d3c_14_gpt_kernels_cu_cabe7fe14cuda3std3__420unreachable_sentinelE:
	.zero		1
	.type		_ZN45_INTERNAL_a6ca4d3c_14_gpt_kernels_cu_cabe7fe14cuda3std6ranges3__45__cpo5ssizeE,@object
	.size		_ZN45_INTERNAL_a6ca4d3c_14_gpt_kernels_cu_cabe7fe14cuda3std6ranges3__45__cpo5ssizeE,(_ZN45_INTERNAL_a6ca4d3c_14_gpt_kernels_cu_cabe7fe16thrust24THRUST_300001_SM_1000_NS12placeholders3_10E - _ZN45_INTERNAL_a6ca4d3c_14_gpt_kernels_cu_cabe7fe14cuda3std6ranges3__45__cpo5ssizeE)
_ZN45_INTERNAL_a6ca4d3c_14_gpt_kernels_cu_cabe7fe14cuda3std6ranges3__45__cpo5ssizeE:
	.zero		1
	.type		_ZN45_INTERNAL_a6ca4d3c_14_gpt_kernels_cu_cabe7fe16thrust24THRUST_300001_SM_1000_NS12placeholders3_10E,@object
	.size		_ZN45_INTERNAL_a6ca4d3c_14_gpt_kernels_cu_cabe7fe16thrust24THRUST_300001_SM_1000_NS12placeholders3_10E,(_ZN45_INTERNAL_a6ca4d3c_14_gpt_kernels_cu_cabe7fe14cuda3std3__45__cpo5crendE - _ZN45_INTERNAL_a6ca4d3c_14_gpt_kernels_cu_cabe7fe16thrust24THRUST_300001_SM_1000_NS12placeholders3_10E)
_ZN45_INTERNAL_a6ca4d3c_14_gpt_kernels_cu_cabe7fe16thrust24THRUST_300001_SM_1000_NS12placeholders3_10E:
	.zero		1
	.type		_ZN45_INTERNAL_a6ca4d3c_14_gpt_kernels_cu_cabe7fe14cuda3std3__45__cpo5crendE,@object
	.size		_ZN45_INTERNAL_a6ca4d3c_14_gpt_kernels_cu_cabe7fe14cuda3std3__45__cpo5crendE,(_ZN45_INTERNAL_a6ca4d3c_14_gpt_kernels_cu_cabe7fe14cuda3std6ranges3__45__cpo4prevE - _ZN45_INTERNAL_a6ca4d3c_14_gpt_kernels_cu_cabe7fe14cuda3std3__45__cpo5crendE)
_ZN45_INTERNAL_a6ca4d3c_14_gpt_kernels_cu_cabe7fe14cuda3std3__45__cpo5crendE:
	.zero		1
	.type		_ZN45_INTERNAL_a6ca4d3c_14_gpt_kernels_cu_cabe7fe14cuda3std6ranges3__45__cpo4prevE,@object
	.size		_ZN45_INTERNAL_a6ca4d3c_14_gpt_kernels_cu_cabe7fe14cuda3std6ranges3__45__cpo4prevE,(_ZN45_INTERNAL_a6ca4d3c_14_gpt_kernels_cu_cabe7fe14cuda3std6ranges3__45__cpo9iter_moveE - _ZN45_INTERNAL_a6ca4d3c_14_gpt_kernels_cu_cabe7fe14cuda3std6ranges3__45__cpo4prevE)
_ZN45_INTERNAL_a6ca4d3c_14_gpt_kernels_cu_cabe7fe14cuda3std6ranges3__45__cpo4prevE:
	.zero		1
	.type		_ZN45_INTERNAL_a6ca4d3c_14_gpt_kernels_cu_cabe7fe14cuda3std6ranges3__45__cpo9iter_moveE,@object
	.size		_ZN45_INTERNAL_a6ca4d3c_14_gpt_kernels_cu_cabe7fe14cuda3std6ranges3__45__cpo9iter_moveE,(_ZN45_INTERNAL_a6ca4d3c_14_gpt_kernels_cu_cabe7fe16thrust24THRUST_300001_SM_1000_NS12placeholders2_2E - _ZN45_INTERNAL_a6ca4d3c_14_gpt_kernels_cu_cabe7fe14cuda3std6ranges3__45__cpo9iter_moveE)
_ZN45_INTERNAL_a6ca4d3c_14_gpt_kernels_cu_cabe7fe14cuda3std6ranges3__45__cpo9iter_moveE:
	.zero		1
	.type		_ZN45_INTERNAL_a6ca4d3c_14_gpt_kernels_cu_cabe7fe16thrust24THRUST_300001_SM_1000_NS12placeholders2_2E,@object
	.size		_ZN45_INTERNAL_a6ca4d3c_14_gpt_kernels_cu_cabe7fe16thrust24THRUST_300001_SM_1000_NS12placeholders2_2E,(_ZN45_INTERNAL_a6ca4d3c_14_gpt_kernels_cu_cabe7fe16thrust24THRUST_300001_SM_1000_NS12placeholders2_4E - _ZN45_INTERNAL_a6ca4d3c_14_gpt_kernels_cu_cabe7fe16thrust24THRUST_300001_SM_1000_NS12placeholders2_2E)
_ZN45_INTERNAL_a6ca4d3c_14_gpt_kernels_cu_cabe7fe16thrust24THRUST_300001_SM_1000_NS12placeholders2_2E:
	.zero		1
	.type		_ZN45_INTERNAL_a6ca4d3c_14_gpt_kernels_cu_cabe7fe16thrust24THRUST_300001_SM_1000_NS12placeholders2_4E,@object
	.size		_ZN45_INTERNAL_a6ca4d3c_14_gpt_kernels_cu_cabe7fe16thrust24THRUST_300001_SM_1000_NS12placeholders2_4E,(_ZN45_INTERNAL_a6ca4d3c_14_gpt_kernels_cu_cabe7fe14cuda3std3__45__cpo3endE - _ZN45_INTERNAL_a6ca4d3c_14_gpt_kernels_cu_cabe7fe16thrust24THRUST_300001_SM_1000_NS12placeholders2_4E)
_ZN45_INTERNAL_a6ca4d3c_14_gpt_kernels_cu_cabe7fe16thrust24THRUST_300001_SM_1000_NS12placeholders2_4E:
	.zero		1
	.type		_ZN45_INTERNAL_a6ca4d3c_14_gpt_kernels_cu_cabe7fe14cuda3std3__45__cpo3endE,@object
	.size		_ZN45_INTERNAL_a6ca4d3c_14_gpt_kernels_cu_cabe7fe14cuda3std3__45__cpo3endE,(_ZN45_INTERNAL_a6ca4d3c_14_gpt_kernels_cu_cabe7fe14cuda3std6ranges3__45__cpo3endE - _ZN45_INTERNAL_a6ca4d3c_14_gpt_kernels_cu_cabe7fe14cuda3std3__45__cpo3endE)
_ZN45_INTERNAL_a6ca4d3c_14_gpt_kernels_cu_cabe7fe14cuda3std3__45__cpo3endE:
	.zero		1
	.type		_ZN45_INTERNAL_a6ca4d3c_14_gpt_kernels_cu_cabe7fe14cuda3std6ranges3__45__cpo3endE,@object
	.size		_ZN45_INTERNAL_a6ca4d3c_14_gpt_kernels_cu_cabe7fe14cuda3std6ranges3__45__cpo3endE,(_ZN45_INTERNAL_a6ca4d3c_14_gpt_kernels_cu_cabe7fe14cuda3std3__419piecewise_constructE - _ZN45_INTERNAL_a6ca4d3c_14_gpt_kernels_cu_cabe7fe14cuda3std6ranges3__45__cpo3endE)
_ZN45_INTERNAL_a6ca4d3c_14_gpt_kernels_cu_cabe7fe14cuda3std6ranges3__45__cpo3endE:
	.zero		1
	.type		_ZN45_INTERNAL_a6ca4d3c_14_gpt_kernels_cu_cabe7fe14cuda3std3__419piecewise_constructE,@object
	.size		_ZN45_INTERNAL_a6ca4d3c_14_gpt_kernels_cu_cabe7fe14cuda3std3__419piecewise_constructE,(_ZN45_INTERNAL_a6ca4d3c_14_gpt_kernels_cu_cabe7fe14cuda3std6ranges3__45__cpo5cdataE - _ZN45_INTERNAL_a6ca4d3c_14_gpt_kernels_cu_cabe7fe14cuda3std3__419piecewise_constructE)
_ZN45_INTERNAL_a6ca4d3c_14_gpt_kernels_cu_cabe7fe14cuda3std3__419piecewise_constructE:
	.zero		1
	.type		_ZN45_INTERNAL_a6ca4d3c_14_gpt_kernels_cu_cabe7fe14cuda3std6ranges3__45__cpo5cdataE,@object
	.size		_ZN45_INTERNAL_a6ca4d3c_14_gpt_kernels_cu_cabe7fe14cuda3std6ranges3__45__cpo5cdataE,(_ZN45_INTERNAL_a6ca4d3c_14_gpt_kernels_cu_cabe7fe16thrust24THRUST_300001_SM_1000_NS12placeholders2_8E - _ZN45_INTERNAL_a6ca4d3c_14_gpt_kernels_cu_cabe7fe14cuda3std6ranges3__45__cpo5cdataE)
_ZN45_INTERNAL_a6ca4d3c_14_gpt_kernels_cu_cabe7fe14cuda3std6ranges3__45__cpo5cdataE:
	.zero		1
	.type		_ZN45_INTERNAL_a6ca4d3c_14_gpt_kernels_cu_cabe7fe16thrust24THRUST_300001_SM_1000_NS12placeholders2_8E,@object
	.size		_ZN45_INTERNAL_a6ca4d3c_14_gpt_kernels_cu_cabe7fe16thrust24THRUST_300001_SM_1000_NS12placeholders2_8E,(_ZN45_INTERNAL_a6ca4d3c_14_gpt_kernels_cu_cabe7fe14cuda3std3__45__cpo4rendE - _ZN45_INTERNAL_a6ca4d3c_14_gpt_kernels_cu_cabe7fe16thrust24THRUST_300001_SM_1000_NS12placeholders2_8E)
_ZN45_INTERNAL_a6ca4d3c_14_gpt_kernels_cu_cabe7fe16thrust24THRUST_300001_SM_1000_NS12placeholders2_8E:
	.zero		1
	.type		_ZN45_INTERNAL_a6ca4d3c_14_gpt_kernels_cu_cabe7fe14cuda3std3__45__cpo4rendE,@object
	.size		_ZN45_INTERNAL_a6ca4d3c_14_gpt_kernels_cu_cabe7fe14cuda3std3__45__cpo4rendE,(_ZN45_INTERNAL_a6ca4d3c_14_gpt_kernels_cu_cabe7fe14cuda3std6ranges3__45__cpo9iter_swapE - _ZN45_INTERNAL_a6ca4d3c_14_gpt_kernels_cu_cabe7fe14cuda3std3__45__cpo4rendE)
_ZN45_INTERNAL_a6ca4d3c_14_gpt_kernels_cu_cabe7fe14cuda3std3__45__cpo4rendE:
	.zero		1
	.type		_ZN45_INTERNAL_a6ca4d3c_14_gpt_kernels_cu_cabe7fe14cuda3std6ranges3__45__cpo9iter_swapE,@object
	.size		_ZN45_INTERNAL_a6ca4d3c_14_gpt_kernels_cu_cabe7fe14cuda3std6ranges3__45__cpo9iter_swapE,(_ZN45_INTERNAL_a6ca4d3c_14_gpt_kernels_cu_cabe7fe14cuda3std3__48unexpectE - _ZN45_INTERNAL_a6ca4d3c_14_gpt_kernels_cu_cabe7fe14cuda3std6ranges3__45__cpo9iter_swapE)
_ZN45_INTERNAL_a6ca4d3c_14_gpt_kernels_cu_cabe7fe14cuda3std6ranges3__45__cpo9iter_swapE:
	.zero		1
	.type		_ZN45_INTERNAL_a6ca4d3c_14_gpt_kernels_cu_cabe7fe14cuda3std3__48unexpectE,@object
	.size		_ZN45_INTERNAL_a6ca4d3c_14_gpt_kernels_cu_cabe7fe14cuda3std3__48unexpectE,(_ZN45_INTERNAL_a6ca4d3c_14_gpt_kernels_cu_cabe7fe16thrust24THRUST_300001_SM_1000_NS6system6detail10sequential3seqE - _ZN45_INTERNAL_a6ca4d3c_14_gpt_kernels_cu_cabe7fe14cuda3std3__48unexpectE)
_ZN45_INTERNAL_a6ca4d3c_14_gpt_kernels_cu_cabe7fe14cuda3std3__48unexpectE:
	.zero		1
	.type		_ZN45_INTERNAL_a6ca4d3c_14_gpt_kernels_cu_cabe7fe16thrust24THRUST_300001_SM_1000_NS6system6detail10sequential3seqE,@object
	.size		_ZN45_INTERNAL_a6ca4d3c_14_gpt_kernels_cu_cabe7fe16thrust24THRUST_300001_SM_1000_NS6system6detail10sequential3seqE,(.L_29 - _ZN45_INTERNAL_a6ca4d3c_14_gpt_kernels_cu_cabe7fe16thrust24THRUST_300001_SM_1000_NS6system6detail10sequential3seqE)
_ZN45_INTERNAL_a6ca4d3c_14_gpt_kernels_cu_cabe7fe16thrust24THRUST_300001_SM_1000_NS6system6detail10sequential3seqE:
	.zero		1
.L_29:


//--------------------- .nv.shared._ZN17fastertransformer17find_context_dupsILi256EEEvPiPKimm --------------------------
	.section	.nv.shared._ZN17fastertransformer17find_context_dupsILi256EEEvPiPKimm,"aw",@nobits
	.sectionflags	@""
	.align	4
.nv.shared._ZN17fastertransformer17find_context_dupsILi256EEEvPiPKimm:
	.zero		1069


//--------------------- .nv.shared._ZN17fastertransformer17find_context_dupsILi128EEEvPiPKimm --------------------------
	.section	.nv.shared._ZN17fastertransformer17find_context_dupsILi128EEEvPiPKimm,"aw",@nobits
	.sectionflags	@""
	.align	4
.nv.shared._ZN17fastertransformer17find_context_dupsILi128EEEvPiPKimm:
	.zero		1049


//--------------------- .nv.shared._ZN17fastertransformer21generate_dups_indicesEPiS0_S0_PKimmm --------------------------
	.section	.nv.shared._ZN17fastertransformer21generate_dups_indicesEPiS0_S0_PKimmm,"aw",@nobits
	.sectionflags	@""
	.align	16
.nv.shared._ZN17fastertransformer21generate_dups_indicesEPiS0_S0_PKimmm:
	.zero		1060


//--------------------- .nv.constant0._ZN17fastertransformer20sum_length_dimensionIfEEvPfPKT_mmm --------------------------
	.section	.nv.constant0._ZN17fastertransformer20sum_length_dimensionIfEEvPfPKT_mmm,"a",@progbits
	.sectionflags	@""
	.align	4
.nv.constant0._ZN17fastertransformer20sum_length_dimensionIfEEvPfPKT_mmm:
	.zero		936


//--------------------- .nv.constant0._ZN17fastertransformer20sum_length_dimensionI6__halfEEvPfPKT_mmm --------------------------
	.section	.nv.constant0._ZN17fastertransformer20sum_length_dimensionI6__halfEEvPfPKT_mmm,"a",@progbits
	.sectionflags	@""
	.align	4
.nv.constant0._ZN17fastertransformer20sum_length_dimensionI6__halfEEvPfPKT_mmm:
	.zero		936


//--------------------- .nv.constant0._ZN17fastertransformer16uncompact_cachesIfEEvPT_S2_PKS1_S4_PKimmmmmmm --------------------------
	.section	.nv.constant0._ZN17fastertransformer16uncompact_cachesIfEEvPT_S2_PKS1_S4_PKimmmmmmm,"a",@progbits
	.sectionflags	@""
	.align	4
.nv.constant0._ZN17fastertransformer16uncompact_cachesIfEEvPT_S2_PKS1_S4_PKimmmmmmm:
	.zero		992


//--------------------- .nv.constant0._ZN17fastertransformer16uncompact_cachesI6__halfEEvPT_S3_PKS2_S5_PKimmmmmmm --------------------------
	.section	.nv.constant0._ZN17fastertransformer16uncompact_cachesI6__halfEEvPT_S3_PKS2_S5_PKimmmmmmm,"a",@progbits
	.sectionflags	@""
	.align	4
.nv.constant0._ZN17fastertransformer16uncompact_cachesI6__halfEEvPT_S3_PKS2_S5_PKimmmmmmm:
	.zero		992


//--------------------- .nv.constant0._ZN17fastertransformer17uncompact_outputsIfEEvPT_PKS1_PKimm --------------------------
	.section	.nv.constant0._ZN17fastertransformer17uncompact_outputsIfEEvPT_PKS1_PKimm,"a",@progbits
	.sectionflags	@""
	.align	4
.nv.constant0._ZN17fastertransformer17uncompact_outputsIfEEvPT_PKS1_PKimm:
	.zero		936


//--------------------- .nv.constant0._ZN17fastertransformer17uncompact_outputsI6__halfEEvPT_PKS2_PKimm --------------------------
	.section	.nv.constant0._ZN17fastertransformer17uncompact_outputsI6__halfEEvPT_PKS2_PKimm,"a",@progbits
	.sectionflags	@""
	.align	4
.nv.constant0._ZN17fastertransformer17uncompact_outputsI6__halfEEvPT_PKS2_PKimm:
	.zero		936


//--------------------- .nv.constant0._ZN17fastertransformer14compact_inputsIfEEvPT_S2_PiPKS1_S5_PKiS7_mmm --------------------------
	.section	.nv.constant0._ZN17fastertransformer14compact_inputsIfEEvPT_S2_PiPKS1_S5_PKiS7_mmm,"a",@progbits
	.sectionflags	@""
	.align	4
.nv.constant0._ZN17fastertransformer14compact_inputsIfEEvPT_S2_PiPKS1_S5_PKiS7_mmm:
	.zero		976


//--------------------- .nv.constant0._ZN17fastertransformer14compact_inputsI6__halfEEvPT_S3_PiPKS2_S6_PKiS8_mmm --------------------------
	.section	.nv.constant0._ZN17fastertransformer14compact_inputsI6__halfEEvPT_S3_PiPKS2_S6_PKiS8_mmm,"a",@progbits
	.sectionflags	@""
	.align	4
.nv.constant0._ZN17fastertransformer14compact_inputsI6__halfEEvPT_S3_PiPKS2_S6_PKiS8_mmm:
	.zero		976


//--------------------- .nv.constant0._ZN17fastertransformer28lookupHiddenStateOfLastTokenI6__halfEEvPT_PKS2_PKiiii --------------------------
	.section	.nv.constant0._ZN17fastertransformer28lookupHiddenStateOfLastTokenI6__halfEEvPT_PKS2_PKiiii,"a",@progbits
	.sectionflags	@""
	.align	4
.nv.constant0._ZN17fastertransformer28lookupHiddenStateOfLastTokenI6__halfEEvPT_PKS2_PKiiii:
	.zero		932


//--------------------- .nv.constant0._ZN17fastertransformer28lookupHiddenStateOfLastTokenIfEEvPT_PKS1_PKiiii --------------------------
	.section	.nv.constant0._ZN17fastertransformer28lookupHiddenStateOfLastTokenIfEEvPT_PKS1_PKiiii,"a",@progbits
	.sectionflags	@""
	.align	4
.nv.constant0._ZN17fastertransformer28lookupHiddenStateOfLastTokenIfEEvPT_PKS1_PKiiii:
	.zero		932


//--------------------- .nv.constant0._ZN17fastertransformer31buildDecoderAttentionMaskKernelI6__halfLb1EEEvPT_PKiS5_ii --------------------------
	.section	.nv.constant0._ZN17fastertransformer31buildDecoderAttentionMaskKernelI6__halfLb1EEEvPT_PKiS5_ii,"a",@progbits
	.sectionflags	@""
	.align	4
.nv.constant0._ZN17fastertransformer31buildDecoderAttentionMaskKernelI6__halfLb1EEEvPT_PKiS5_ii:
	.zero		928


//--------------------- .nv.constant0._ZN17fastertransformer31buildDecoderAttentionMaskKernelI6__halfLb0EEEvPT_PKiS5_ii --------------------------
	.section	.nv.constant0._ZN17fastertransformer31buildDecoderAttentionMaskKernelI6__halfLb0EEEvPT_PKiS5_ii,"a",@progbits
	.sectionflags	@""
	.align	4
.nv.constant0._ZN17fastertransformer31buildDecoderAttentionMaskKernelI6__halfLb0EEEvPT_PKiS5_ii:
	.zero		928


//--------------------- .nv.constant0._ZN17fastertransformer31buildDecoderAttentionMaskKernelIfLb1EEEvPT_PKiS4_ii --------------------------
	.section	.nv.constant0._ZN17fastertransformer31buildDecoderAttentionMaskKernelIfLb1EEEvPT_PKiS4_ii,"a",@progbits
	.sectionflags	@""
	.align	4
.nv.constant0._ZN17fastertransformer31buildDecoderAttentionMaskKernelIfLb1EEEvPT_PKiS4_ii:
	.zero		928


//--------------------- .nv.constant0._ZN17fastertransformer31buildDecoderAttentionMaskKernelIfLb0EEEvPT_PKiS4_ii --------------------------
	.section	.nv.constant0._ZN17fastertransformer31buildDecoderAttentionMaskKernelIfLb0EEEvPT_PKiS4_ii,"a",@progbits
	.sectionflags	@""
	.align	4
.nv.constant0._ZN17fastertransformer31buildDecoderAttentionMaskKernelIfLb0EEEvPT_PKiS4_ii:
	.zero		928


//--------------------- .nv.constant0._ZN17fastertransformer15transposeAxis01IiEEvPT_S2_PKiii --------------------------
	.section	.nv.constant0._ZN17fastertransformer15transposeAxis01IiEEvPT_S2_PKiii,"a",@progbits
	.sectionflags	@""
	.align	4
.nv.constant0._ZN17fastertransformer15transposeAxis01IiEEvPT_S2_PKiii:
	.zero		928


//--------------------- .nv.constant0._ZN17fastertransformer15transposeAxis01IiEEvPT_S2_iii --------------------------
	.section	.nv.constant0._ZN17fastertransformer15transposeAxis01IiEEvPT_S2_iii,"a",@progbits
	.sectionflags	@""
	.align	4
.nv.constant0._ZN17fastertransformer15transposeAxis01IiEEvPT_S2_iii:
	.zero		924


//--------------------- .nv.constant0._ZN17fastertransformer15transposeAxis01I6__halfEEvPT_S3_iii --------------------------
	.section	.nv.constant0._ZN17fastertransformer15transposeAxis01I6__halfEEvPT_S3_iii,"a",@progbits
	.sectionflags	@""
	.align	4
.nv.constant0._ZN17fastertransformer15transposeAxis01I6__halfEEvPT_S3_iii:
	.zero		924


//--------------------- .nv.constant0._ZN17fastertransformer15transposeAxis01IfEEvPT_S2_iii --------------------------
	.section	.nv.constant0._ZN17fastertransformer15transposeAxis01IfEEvPT_S2_iii,"a",@progbits
	.sectionflags	@""
	.align	4
.nv.constant0._ZN17fastertransformer15transposeAxis01IfEEvPT_S2_iii:
	.zero		924


//--------------------- .nv.constant0._ZN17fastertransformer44inputIdsEmbeddingLookupPosEncodingSoftPromptI6__halfEEvNS_49inputIdsEmbeddingLookupPosEncodingSoftPromptParamIT_EE --------------------------
	.section	.nv.constant0._ZN17fastertransformer44inputIdsEmbeddingLookupPosEncodingSoftPromptI6__halfEEvNS_49inputIdsEmbeddingLookupPosEncodingSoftPromptParamIT_EE,"a",@progbits
	.sectionflags	@""
	.align	4
.nv.constant0._ZN17fastertransformer44inputIdsEmbeddingLookupPosEncodingSoftPromptI6__halfEEvNS_49inputIdsEmbeddingLookupPosEncodingSoftPromptParamIT_EE:
	.zero		992


//--------------------- .nv.constant0._ZN17fastertransformer44inputIdsEmbeddingLookupPosEncodingSoftPromptIfEEvNS_49inputIdsEmbeddingLookupPosEncodingSoftPromptParamIT_EE --------------------------
	.section	.nv.constant0._ZN17fastertransformer44inputIdsEmbeddingLookupPosEncodingSoftPromptIfEEvNS_49inputIdsEmbeddingLookupPosEncodingSoftPromptParamIT_EE,"a",@progbits
	.sectionflags	@""
	.align	4
.nv.constant0._ZN17fastertransformer44inputIdsEmbeddingLookupPosEncodingSoftPromptIfEEvNS_49inputIdsEmbeddingLookupPosEncodingSoftPromptParamIT_EE:
	.zero		992


//--------------------- .nv.constant0._ZN17fastertransformer42start_id_embedding_position_lookups_kernelI6__halfLb0ELi0EEEvPT_PiPKS2_S6_NS_18pPromptTuningParamIS2_EEPKiiiiil --------------------------
	.section	.nv.constant0._ZN17fastertransformer42start_id_embedding_position_lookups_kernelI6__halfLb0ELi0EEEvPT_PiPKS2_S6_NS_18pPromptTuningParamIS2_EEPKiiiiil,"a",@progbits
	.sectionflags	@""
	.align	4
.nv.constant0._ZN17fastertransformer42start_id_embedding_position_lookups_kernelI6__halfLb0ELi0EEEvPT_PiPKS2_S6_NS_18pPromptTuningParamIS2_EEPKiiiiil:
	.zero		992


//--------------------- .nv.constant0._ZN17fastertransformer42start_id_embedding_position_lookups_kernelI6__halfLb0ELi1EEEvPT_PiPKS2_S6_NS_18pPromptTuningParamIS2_EEPKiiiiil --------------------------
	.section	.nv.constant0._ZN17fastertransformer42start_id_embedding_position_lookups_kernelI6__halfLb0ELi1EEEvPT_PiPKS2_S6_NS_18pPromptTuningParamIS2_EEPKiiiiil,"a",@progbits
	.sectionflags	@""
	.align	4
.nv.constant0._ZN17fastertransformer42start_id_embedding_position_lookups_kernelI6__halfLb0ELi1EEEvPT_PiPKS2_S6_NS_18pPromptTuningParamIS2_EEPKiiiiil:
	.zero		992


//--------------------- .nv.constant0._ZN17fastertransformer42start_id_embedding_position_lookups_kernelI6__halfLb0ELi2EEEvPT_PiPKS2_S6_NS_18pPromptTuningParamIS2_EEPKiiiiil --------------------------
	.section	.nv.constant0._ZN17fastertransformer42start_id_embedding_position_lookups_kernelI6__halfLb0ELi2EEEvPT_PiPKS2_S6_NS_18pPromptTuningParamIS2_EEPKiiiiil,"a",@progbits
	.sectionflags	@""
	.align	4
.nv.constant0._ZN17fastertransformer42start_id_embedding_position_lookups_kernelI6__halfLb0ELi2EEEvPT_PiPKS2_S6_NS_18pPromptTuningParamIS2_EEPKiiiiil:
	.zero		992


//--------------------- .nv.constant0._ZN17fastertransformer42start_id_embedding_position_lookups_kernelI6__halfLb1ELi0EEEvPT_PiPKS2_S6_NS_18pPromptTuningParamIS2_EEPKiiiiil --------------------------
	.section	.nv.constant0._ZN17fastertransformer42start_id_embedding_position_lookups_kernelI6__halfLb1ELi0EEEvPT_PiPKS2_S6_NS_18pPromptTuningParamIS2_EEPKiiiiil,"a",@progbits
	.sectionflags	@""
	.align	4
.nv.constant0._ZN17fastertransformer42start_id_embedding_position_lookups_kernelI6__halfLb1ELi0EEEvPT_PiPKS2_S6_NS_18pPromptTuningParamIS2_EEPKiiiiil:
	.zero		992


//--------------------- .nv.constant0._ZN17fastertransformer42start_id_embedding_position_lookups_kernelI6__halfLb1ELi1EEEvPT_PiPKS2_S6_NS_18pPromptTuningParamIS2_EEPKiiiiil --------------------------
	.section	.nv.constant0._ZN17fastertransformer42start_id_embedding_position_lookups_kernelI6__halfLb1ELi1EEEvPT_PiPKS2_S6_NS_18pPromptTuningParamIS2_EEPKiiiiil,"a",@progbits
	.sectionflags	@""
	.align	4
.nv.constant0._ZN17fastertransformer42start_id_embedding_position_lookups_kernelI6__halfLb1ELi1EEEvPT_PiPKS2_S6_NS_18pPromptTuningParamIS2_EEPKiiiiil:
	.zero		992


//--------------------- .nv.constant0._ZN17fastertransformer42start_id_embedding_position_lookups_kernelI6__halfLb1ELi2EEEvPT_PiPKS2_S6_NS_18pPromptTuningParamIS2_EEPKiiiiil --------------------------
	.section	.nv.constant0._ZN17fastertransformer42start_id_embedding_position_lookups_kernelI6__halfLb1ELi2EEEvPT_PiPKS2_S6_NS_18pPromptTuningParamIS2_EEPKiiiiil,"a",@progbits
	.sectionflags	@""
	.align	4
.nv.constant0._ZN17fastertransformer42start_id_embedding_position_lookups_kernelI6__halfLb1ELi2EEEvPT_PiPKS2_S6_NS_18pPromptTuningParamIS2_EEPKiiiiil:
	.zero		992


//--------------------- .nv.constant0._ZN17fastertransformer42start_id_embedding_position_lookups_kernelIfLb0ELi0EEEvPT_PiPKS1_S5_NS_18pPromptTuningParamIS1_EEPKiiiiil --------------------------
	.section	.nv.constant0._ZN17fastertransformer42start_id_embedding_position_lookups_kernelIfLb0ELi0EEEvPT_PiPKS1_S5_NS_18pPromptTuningParamIS1_EEPKiiiiil,"a",@progbits
	.sectionflags	@""
	.align	4
.nv.constant0._ZN17fastertransformer42start_id_embedding_position_lookups_kernelIfLb0ELi0EEEvPT_PiPKS1_S5_NS_18pPromptTuningParamIS1_EEPKiiiiil:
	.zero		992


//--------------------- .nv.constant0._ZN17fastertransformer42start_id_embedding_position_lookups_kernelIfLb0ELi1EEEvPT_PiPKS1_S5_NS_18pPromptTuningParamIS1_EEPKiiiiil --------------------------
	.section	.nv.constant0._ZN17fastertransformer42start_id_embedding_position_lookups_kernelIfLb0ELi1EEEvPT_PiPKS1_S5_NS_18pPromptTuningParamIS1_EEPKiiiiil,"a",@progbits
	.sectionflags	@""
	.align	4
.nv.constant0._ZN17fastertransformer42start_id_embedding_position_lookups_kernelIfLb0ELi1EEEvPT_PiPKS1_S5_NS_18pPromptTuningParamIS1_EEPKiiiiil:
	.zero		992


//--------------------- .nv.constant0._ZN17fastertransformer42start_id_embedding_position_lookups_kernelIfLb0ELi2EEEvPT_PiPKS1_S5_NS_18pPromptTuningParamIS1_EEPKiiiiil --------------------------
	.section	.nv.constant0._ZN17fastertransformer42start_id_embedding_position_lookups_kernelIfLb0ELi2EEEvPT_PiPKS1_S5_NS_18pPromptTuningParamIS1_EEPKiiiiil,"a",@progbits
	.sectionflags	@""
	.align	4
.nv.constant0._ZN17fastertransformer42start_id_embedding_position_lookups_kernelIfLb0ELi2EEEvPT_PiPKS1_S5_NS_18pPromptTuningParamIS1_EEPKiiiiil:
	.zero		992


//--------------------- .nv.constant0._ZN17fastertransformer42start_id_embedding_position_lookups_kernelIfLb1ELi0EEEvPT_PiPKS1_S5_NS_18pPromptTuningParamIS1_EEPKiiiiil --------------------------
	.section	.nv.constant0._ZN17fastertransformer42start_id_embedding_position_lookups_kernelIfLb1ELi0EEEvPT_PiPKS1_S5_NS_18pPromptTuningParamIS1_EEPKiiiiil,"a",@progbits
	.sectionflags	@""
	.align	4
.nv.constant0._ZN17fastertransformer42start_id_embedding_position_lookups_kernelIfLb1ELi0EEEvPT_PiPKS1_S5_NS_18pPromptTuningParamIS1_EEPKiiiiil:
	.zero		992


//--------------------- .nv.constant0._ZN17fastertransformer42start_id_embedding_position_lookups_kernelIfLb1ELi1EEEvPT_PiPKS1_S5_NS_18pPromptTuningParamIS1_EEPKiiiiil --------------------------
	.section	.nv.constant0._ZN17fastertransformer42start_id_embedding_position_lookups_kernelIfLb1ELi1EEEvPT_PiPKS1_S5_NS_18pPromptTuningParamIS1_EEPKiiiiil,"a",@progbits
	.sectionflags	@""
	.align	4
.nv.constant0._ZN17fastertransformer42start_id_embedding_position_lookups_kernelIfLb1ELi1EEEvPT_PiPKS1_S5_NS_18pPromptTuningParamIS1_EEPKiiiiil:
	.zero		992


//--------------------- .nv.constant0._ZN17fastertransformer42start_id_embedding_position_lookups_kernelIfLb1ELi2EEEvPT_PiPKS1_S5_NS_18pPromptTuningParamIS1_EEPKiiiiil --------------------------
	.section	.nv.constant0._ZN17fastertransformer42start_id_embedding_position_lookups_kernelIfLb1ELi2EEEvPT_PiPKS1_S5_NS_18pPromptTuningParamIS1_EEPKiiiiil,"a",@progbits
	.sectionflags	@""
	.align	4
.nv.constant0._ZN17fastertransformer42start_id_embedding_position_lookups_kernelIfLb1ELi2EEEvPT_PiPKS1_S5_NS_18pPromptTuningParamIS1_EEPKiiiiil:
	.zero		992


//--------------------- .nv.constant0._ZN17fastertransformer19mask_padding_tokensILb0EEEvPbPKiS3_mmmm --------------------------
	.section	.nv.constant0._ZN17fastertransformer19mask_padding_tokensILb0EEEvPbPKiS3_mmmm,"a",@progbits
	.sectionflags	@""
	.align	4
.nv.constant0._ZN17fastertransformer19mask_padding_tokensILb0EEEvPbPKiS3_mmmm:
	.zero		952


//--------------------- .nv.constant0._ZN17fastertransformer19mask_padding_tokensILb1EEEvPbPKiS3_mmmm --------------------------
	.section	.nv.constant0._ZN17fastertransformer19mask_padding_tokensILb1EEEvPbPKiS3_mmmm,"a",@progbits
	.sectionflags	@""
	.align	4
.nv.constant0._ZN17fastertransformer19mask_padding_tokensILb1EEEvPbPKiS3_mmmm:
	.zero		952


//--------------------- .nv.constant0._ZN17fastertransformer20update_padding_countILb0EEEvPiPKiS3_mmmm --------------------------
	.section	.nv.constant0._ZN17fastertransformer20update_padding_countILb0EEEvPiPKiS3_mmmm,"a",@progbits
	.sectionflags	@""
	.align	4
.nv.constant0._ZN17fastertransformer20update_padding_countILb0EEEvPiPKiS3_mmmm:
	.zero		952


//--------------------- .nv.constant0._ZN17fastertransformer20update_padding_countILb1EEEvPiPKiS3_mmmm --------------------------
	.section	.nv.constant0._ZN17fastertransformer20update_padding_countILb1EEEvPiPKiS3_mmmm,"a",@progbits
	.sectionflags	@""
	.align	4
.nv.constant0._ZN17fastertransformer20update_padding_countILb1EEEvPiPKiS3_mmmm:
	.zero		952


//--------------------- .nv.constant0._ZN17fastertransformer17find_context_dupsILi256EEEvPiPKimm --------------------------
	.section	.nv.constant0._ZN17fastertransformer17find_context_dupsILi256EEEvPiPKimm,"a",@progbits
	.sectionflags	@""
	.align	4
.nv.constant0._ZN17fastertransformer17find_context_dupsILi256EEEvPiPKimm:
	.zero		928


//--------------------- .nv.constant0._ZN17fastertransformer17find_context_dupsILi128EEEvPiPKimm --------------------------
	.section	.nv.constant0._ZN17fastertransformer17find_context_dupsILi128EEEvPiPKimm,"a",@progbits
	.sectionflags	@""
	.align	4
.nv.constant0._ZN17fastertransformer17find_context_dupsILi128EEEvPiPKimm:
	.zero		928


//--------------------- .nv.constant0._ZN17fastertransformer20init_shared_contextsEPim --------------------------
	.section	.nv.constant0._ZN17fastertransformer20init_shared_contextsEPim,"a",@progbits
	.sectionflags	@""
	.align	4
.nv.constant0._ZN17fastertransformer20init_shared_contextsEPim:
	.zero		912


//--------------------- .nv.constant0._ZN17fastertransformer21generate_dups_indicesEPiS0_S0_PKimmm --------------------------
	.section	.nv.constant0._ZN17fastertransformer21generate_dups_indicesEPiS0_S0_PKimmm,"a",@progbits
	.sectionflags	@""
	.align	4
.nv.constant0._ZN17fastertransformer21generate_dups_indicesEPiS0_S0_PKimmm:
	.zero		952


//--------------------- .nv.constant0._ZN17fastertransformer19tileGptPromptInputsILb0EEEvPiS1_S1_PKiS3_S3_i --------------------------
	.section	.nv.constant0._ZN17fastertransformer19tileGptPromptInputsILb0EEEvPiS1_S1_PKiS3_S3_i,"a",@progbits
	.sectionflags	@""
	.align	4
.nv.constant0._ZN17fastertransformer19tileGptPromptInputsILb0EEEvPiS1_S1_PKiS3_S3_i:
	.zero		948


//--------------------- .nv.constant0._ZN17fastertransformer19tileGptPromptInputsILb1EEEvPiS1_S1_PKiS3_S3_i --------------------------
	.section	.nv.constant0._ZN17fastertransformer19tileGptPromptInputsILb1EEEvPiS1_S1_PKiS3_S3_i,"a",@progbits
	.sectionflags	@""
	.align	4
.nv.constant0._ZN17fastertransformer19tileGptPromptInputsILb1EEEvPiS1_S1_PKiS3_S3_i:
	.zero		948


//--------------------- .nv.constant0._ZN3cub18CUB_300001_SM_10006detail11EmptyKernelIvEEvv --------------------------
	.section	.nv.constant0._ZN3cub18CUB_300001_SM_10006detail11EmptyKernelIvEEvv,"a",@progbits
	.sectionflags	@""
	.align	4
.nv.constant0._ZN3cub18CUB_300001_SM_10006detail11EmptyKernelIvEEvv:
	.zero		896


//--------------------- SYMBOLS --------------------------

	.type		.nv.reservedSmem.offset0,@object
	.size		.nv.reservedSmem.offset0,0x4
	.type		.nv.reservedSmem.cap,@object
	.size		.nv.reservedSmem.cap,0x4
